	.target	sm_90a

	.elftype	@"ET_EXEC"


//--------------------- .note.nv.tkinfo           --------------------------
	.section	.note.nv.tkinfo,"",@"SHT_NOTE"
	.sectionflags	@"SHF_NOTE_NV_TKINFO"
	.tkinfo
        /*0018*/ 	.word	0x00000002
        /*0030*/ 	.string	""
        /*0030*/ 	.string	"ptxas"
        /*0030*/ 	.string	"Cuda compilation tools, release 13.0, V13.0.88"
        /*0030*/ 	.string	"Build cuda_13.0.r13.0/compiler.36424714_0"
        /*0030*/ 	.string	"-arch sm_90a -m 64 "



//--------------------- .note.nv.cuinfo           --------------------------
	.section	.note.nv.cuinfo,"",@"SHT_NOTE"
	.sectionflags	@"SHF_NOTE_NV_CUINFO"
        /*0018*/ 	.short	0x0002
        /*001a*/ 	.short	0x005a
        /*001c*/ 	.short	0x0082
	.zero		2


//--------------------- .nv.info                  --------------------------
	.section	.nv.info,"",@"SHT_CUDA_INFO"
	.align	4


	//----- nvinfo : EIATTR_REGCOUNT
	.align		4
        /*0000*/ 	.byte	0x04, 0x2f
        /*0002*/ 	.short	(.L_15 - .L_14)
	.align		4
.L_14:
        /*0004*/ 	.word	index@(_ZN7cutlass13device_kernelINS_4gemm6kernel13GemmUniversalINS1_17GroupProblemShapeIN4cute5tupleIJiiiEEEEENS1_10collective13CollectiveMmaINS1_39MainloopSm90ArrayTmaGmmaWarpSpecializedILi4ENS6_IJNS5_1CILi1EEESD_SD_EEENS1_43KernelPtrArrayTmaWarpSpecializedCooperativeEEENS6_IJNSC_ILi128EEENSC_ILi256EEENSC_ILi64EEEEEENS_10bfloat16_tEPNS6_IJlSD_NSC_ILi0EEEEEESL_SO_NS5_8TiledMMAINS5_8MMA_AtomIJNS5_4SM904GMMA28MMA_64x256x16_F32BF16BF16_SSILNSS_5MajorE0ELSU_0ELNSS_7ScaleInE1ELSV_1EEEEEENS5_6LayoutINS6_IJNSC_ILi2EEESD_SD_EEENS6_IJSD_SM_SM_EEEEENS6_IJNS5_10UnderscoreES13_S13_EEEEENS5_13SM90_TMA_LOADENS5_14ComposedLayoutINS5_7SwizzleILi3ELi4ELi3EEENS5_18smem_ptr_flag_bitsILi16EEENSY_INS6_IJNSC_ILi8EEESJ_EEENS6_IJSJ_SD_EEEEEEEvNS5_8identityES16_S1G_vS1H_EENS_8epilogue10collective18CollectiveEpilogueINS1J_30Sm90PtrArrayTmaWarpSpecializedILi4ELi2ELi16ELb1ELb0ELi2EEEJSK_NS6_IJSH_NSC_ILi32EEEEEENS_6half_tEPNS6_IJSD_lSM_EEES1Q_S1S_NS1J_6fusion15FusionCallbacksIS1N_NS1T_17LinearCombinationIS1Q_fS1Q_fLNS_15FloatRoundStyleE2EEESK_S1P_JEEES16_NS17_IS19_S1B_NSY_INS6_IJSJ_S1C_EEENS6_IJSD_SJ_EEEEEEENS5_17SM75_U16x8_LDSM_TENS5_14SM90_TMA_STOREES22_NS5_17SM90_U16x8_STSM_TENS5_9Copy_AtomIJNS5_17SM90_U32x4_STSM_NES1Q_EEEvEEEvvEEEEvNT_6ParamsE)
        /*0008*/ 	.word	0x000000a8


	//----- nvinfo : EIATTR_FRAME_SIZE
	.align		4
.L_15:
        /*000c*/ 	.byte	0x04, 0x11
        /*000e*/ 	.short	(.L_17 - .L_16)
	.align		4
.L_16:
        /*0010*/ 	.word	index@($__internal_0_$__cuda_sm20_div_u64)
        /*0014*/ 	.word	0x00000000


	//----- nvinfo : EIATTR_FRAME_SIZE
	.align		4
.L_17:
        /*0018*/ 	.byte	0x04, 0x11
        /*001a*/ 	.short	(.L_19 - .L_18)
	.align		4
.L_18:
        /*001c*/ 	.word	index@(_ZN7cutlass13device_kernelINS_4gemm6kernel13GemmUniversalINS1_17GroupProblemShapeIN4cute5tupleIJiiiEEEEENS1_10collective13CollectiveMmaINS1_39MainloopSm90ArrayTmaGmmaWarpSpecializedILi4ENS6_IJNS5_1CILi1EEESD_SD_EEENS1_43KernelPtrArrayTmaWarpSpecializedCooperativeEEENS6_IJNSC_ILi128EEENSC_ILi256EEENSC_ILi64EEEEEENS_10bfloat16_tEPNS6_IJlSD_NSC_ILi0EEEEEESL_SO_NS5_8TiledMMAINS5_8MMA_AtomIJNS5_4SM904GMMA28MMA_64x256x16_F32BF16BF16_SSILNSS_5MajorE0ELSU_0ELNSS_7ScaleInE1ELSV_1EEEEEENS5_6LayoutINS6_IJNSC_ILi2EEESD_SD_EEENS6_IJSD_SM_SM_EEEEENS6_IJNS5_10UnderscoreES13_S13_EEEEENS5_13SM90_TMA_LOADENS5_14ComposedLayoutINS5_7SwizzleILi3ELi4ELi3EEENS5_18smem_ptr_flag_bitsILi16EEENSY_INS6_IJNSC_ILi8EEESJ_EEENS6_IJSJ_SD_EEEEEEEvNS5_8identityES16_S1G_vS1H_EENS_8epilogue10collective18CollectiveEpilogueINS1J_30Sm90PtrArrayTmaWarpSpecializedILi4ELi2ELi16ELb1ELb0ELi2EEEJSK_NS6_IJSH_NSC_ILi32EEEEEENS_6half_tEPNS6_IJSD_lSM_EEES1Q_S1S_NS1J_6fusion15FusionCallbacksIS1N_NS1T_17LinearCombinationIS1Q_fS1Q_fLNS_15FloatRoundStyleE2EEESK_S1P_JEEES16_NS17_IS19_S1B_NSY_INS6_IJSJ_S1C_EEENS6_IJSD_SJ_EEEEEEENS5_17SM75_U16x8_LDSM_TENS5_14SM90_TMA_STOREES22_NS5_17SM90_U16x8_STSM_TENS5_9Copy_AtomIJNS5_17SM90_U32x4_STSM_NES1Q_EEEvEEEvvEEEEvNT_6ParamsE)
        /*0020*/ 	.word	0x00000000


	//----- nvinfo : EIATTR_MIN_STACK_SIZE
	.align		4
.L_19:
        /*0024*/ 	.byte	0x04, 0x12
        /*0026*/ 	.short	(.L_21 - .L_20)
	.align		4
.L_20:
        /*0028*/ 	.word	index@(_ZN7cutlass13device_kernelINS_4gemm6kernel13GemmUniversalINS1_17GroupProblemShapeIN4cute5tupleIJiiiEEEEENS1_10collective13CollectiveMmaINS1_39MainloopSm90ArrayTmaGmmaWarpSpecializedILi4ENS6_IJNS5_1CILi1EEESD_SD_EEENS1_43KernelPtrArrayTmaWarpSpecializedCooperativeEEENS6_IJNSC_ILi128EEENSC_ILi256EEENSC_ILi64EEEEEENS_10bfloat16_tEPNS6_IJlSD_NSC_ILi0EEEEEESL_SO_NS5_8TiledMMAINS5_8MMA_AtomIJNS5_4SM904GMMA28MMA_64x256x16_F32BF16BF16_SSILNSS_5MajorE0ELSU_0ELNSS_7ScaleInE1ELSV_1EEEEEENS5_6LayoutINS6_IJNSC_ILi2EEESD_SD_EEENS6_IJSD_SM_SM_EEEEENS6_IJNS5_10UnderscoreES13_S13_EEEEENS5_13SM90_TMA_LOADENS5_14ComposedLayoutINS5_7SwizzleILi3ELi4ELi3EEENS5_18smem_ptr_flag_bitsILi16EEENSY_INS6_IJNSC_ILi8EEESJ_EEENS6_IJSJ_SD_EEEEEEEvNS5_8identityES16_S1G_vS1H_EENS_8epilogue10collective18CollectiveEpilogueINS1J_30Sm90PtrArrayTmaWarpSpecializedILi4ELi2ELi16ELb1ELb0ELi2EEEJSK_NS6_IJSH_NSC_ILi32EEEEEENS_6half_tEPNS6_IJSD_lSM_EEES1Q_S1S_NS1J_6fusion15FusionCallbacksIS1N_NS1T_17LinearCombinationIS1Q_fS1Q_fLNS_15FloatRoundStyleE2EEESK_S1P_JEEES16_NS17_IS19_S1B_NSY_INS6_IJSJ_S1C_EEENS6_IJSD_SJ_EEEEEEENS5_17SM75_U16x8_LDSM_TENS5_14SM90_TMA_STOREES22_NS5_17SM90_U16x8_STSM_TENS5_9Copy_AtomIJNS5_17SM90_U32x4_STSM_NES1Q_EEEvEEEvvEEEEvNT_6ParamsE)
        /*002c*/ 	.word	0x00000000
.L_21:


//--------------------- .nv.compat                --------------------------
	.section	.nv.compat,"",@"SHT_CUDA_COMPAT_INFO"
	.align	4
        /*0000*/ 	.byte	0x02, 0x09, 0x01, 0x00, 0x02, 0x02, 0x04, 0x00, 0x02, 0x05, 0x05, 0x00, 0x03, 0x07, 0x01, 0x01
        /*0010*/ 	.byte	0x02, 0x03, 0x03, 0x00, 0x02, 0x06, 0x01, 0x00, 0x04, 0x0b, 0x08, 0x00, 0x00, 0x00, 0x00, 0x00
        /*0020*/ 	.byte	0x00, 0x00, 0x00, 0x00


//--------------------- .nv.info._ZN7cutlass13device_kernelINS_4gemm6kernel13GemmUniversalINS1_17GroupProblemShapeIN4cute5tupleIJiiiEEEEENS1_10collective13CollectiveMmaINS1_39MainloopSm90ArrayTmaGmmaWarpSpecializedILi4ENS6_IJNS5_1CILi1EEESD_SD_EEENS1_43KernelPtrArrayTmaWarpSpecializedCooperativeEEENS6_IJNSC_ILi128EEENSC_ILi256EEENSC_ILi64EEEEEENS_10bfloat16_tEPNS6_IJlSD_NSC_ILi0EEEEEESL_SO_NS5_8TiledMMAINS5_8MMA_AtomIJNS5_4SM904GMMA28MMA_64x256x16_F32BF16BF16_SSILNSS_5MajorE0ELSU_0ELNSS_7ScaleInE1ELSV_1EEEEEENS5_6LayoutINS6_IJNSC_ILi2EEESD_SD_EEENS6_IJSD_SM_SM_EEEEENS6_IJNS5_10UnderscoreES13_S13_EEEEENS5_13SM90_TMA_LOADENS5_14ComposedLayoutINS5_7SwizzleILi3ELi4ELi3EEENS5_18smem_ptr_flag_bitsILi16EEENSY_INS6_IJNSC_ILi8EEESJ_EEENS6_IJSJ_SD_EEEEEEEvNS5_8identityES16_S1G_vS1H_EENS_8epilogue10collective18CollectiveEpilogueINS1J_30Sm90PtrArrayTmaWarpSpecializedILi4ELi2ELi16ELb1ELb0ELi2EEEJSK_NS6_IJSH_NSC_ILi32EEEEEENS_6half_tEPNS6_IJSD_lSM_EEES1Q_S1S_NS1J_6fusion15FusionCallbacksIS1N_NS1T_17LinearCombinationIS1Q_fS1Q_fLNS_15FloatRoundStyleE2EEESK_S1P_JEEES16_NS17_IS19_S1B_NSY_INS6_IJSJ_S1C_EEENS6_IJSD_SJ_EEEEEEENS5_17SM75_U16x8_LDSM_TENS5_14SM90_TMA_STOREES22_NS5_17SM90_U16x8_STSM_TENS5_9Copy_AtomIJNS5_17SM90_U32x4_STSM_NES1Q_EEEvEEEvvEEEEvNT_6ParamsE --------------------------
	.section	.nv.info._ZN7cutlass13device_kernelINS_4gemm6kernel13GemmUniversalINS1_17GroupProblemShapeIN4cute5tupleIJiiiEEEEENS1_10collective13CollectiveMmaINS1_39MainloopSm90ArrayTmaGmmaWarpSpecializedILi4ENS6_IJNS5_1CILi1EEESD_SD_EEENS1_43KernelPtrArrayTmaWarpSpecializedCooperativeEEENS6_IJNSC_ILi128EEENSC_ILi256EEENSC_ILi64EEEEEENS_10bfloat16_tEPNS6_IJlSD_NSC_ILi0EEEEEESL_SO_NS5_8TiledMMAINS5_8MMA_AtomIJNS5_4SM904GMMA28MMA_64x256x16_F32BF16BF16_SSILNSS_5MajorE0ELSU_0ELNSS_7ScaleInE1ELSV_1EEEEEENS5_6LayoutINS6_IJNSC_ILi2EEESD_SD_EEENS6_IJSD_SM_SM_EEEEENS6_IJNS5_10UnderscoreES13_S13_EEEEENS5_13SM90_TMA_LOADENS5_14ComposedLayoutINS5_7SwizzleILi3ELi4ELi3EEENS5_18smem_ptr_flag_bitsILi16EEENSY_INS6_IJNSC_ILi8EEESJ_EEENS6_IJSJ_SD_EEEEEEEvNS5_8identityES16_S1G_vS1H_EENS_8epilogue10collective18CollectiveEpilogueINS1J_30Sm90PtrArrayTmaWarpSpecializedILi4ELi2ELi16ELb1ELb0ELi2EEEJSK_NS6_IJSH_NSC_ILi32EEEEEENS_6half_tEPNS6_IJSD_lSM_EEES1Q_S1S_NS1J_6fusion15FusionCallbacksIS1N_NS1T_17LinearCombinationIS1Q_fS1Q_fLNS_15FloatRoundStyleE2EEESK_S1P_JEEES16_NS17_IS19_S1B_NSY_INS6_IJSJ_S1C_EEENS6_IJSD_SJ_EEEEEEENS5_17SM75_U16x8_LDSM_TENS5_14SM90_TMA_STOREES22_NS5_17SM90_U16x8_STSM_TENS5_9Copy_AtomIJNS5_17SM90_U32x4_STSM_NES1Q_EEEvEEEvvEEEEvNT_6ParamsE,"",@"SHT_CUDA_INFO"
	.sectionflags	@""
	.align	4


	//----- nvinfo : EIATTR_CUDA_API_VERSION
	.align		4
        /*0000*/ 	.byte	0x04, 0x37
        /*0002*/ 	.short	(.L_23 - .L_22)
.L_22:
        /*0004*/ 	.word	0x00000082


	//----- nvinfo : EIATTR_KPARAM_INFO
	.align		4
.L_23:
        /*0008*/ 	.byte	0x04, 0x17
        /*000a*/ 	.short	(.L_25 - .L_24)
.L_24:
        /*000c*/ 	.word	0x00000000
        /*0010*/ 	.short	0x0000
        /*0012*/ 	.short	0x0070
        /*0014*/ 	.byte	0x00, 0xf0, 0x01, 0x1c


	//----- nvinfo : EIATTR_SPARSE_MMA_MASK
	.align		4
.L_25:
        /*0018*/ 	.byte	0x03, 0x50
        /*001a*/ 	.short	0x0000


	//----- nvinfo : EIATTR_MAXREG_COUNT
	.align		4
        /*001c*/ 	.byte	0x03, 0x1b
        /*001e*/ 	.short	0x00a8


	//----- nvinfo : EIATTR_NUM_BARRIERS
	.align		4
        /*0020*/ 	.byte	0x02, 0x4c
        /*0022*/ 	.byte	0x02
	.zero		1


	//----- nvinfo : EIATTR_EXTERNS
	.align		4
        /*0024*/ 	.byte	0x04, 0x0f
        /*0026*/ 	.short	(.L_27 - .L_26)


	//   ....[0]....
	.align		4
.L_26:
        /*0028*/ 	.word	index@(__assertfail)


	//----- nvinfo : EIATTR_MERCURY_ISA_VERSION
	.align		4
.L_27:
        /*002c*/ 	.byte	0x03, 0x5f
        /*002e*/ 	.short	0x0101


	//----- nvinfo : EIATTR_INT_WARP_WIDE_INSTR_OFFSETS
	.align		4
        /*0030*/ 	.byte	0x04, 0x31
        /*0032*/ 	.short	(.L_29 - .L_28)


	//   ....[0]....
.L_28:
        /*0034*/ 	.word	0x00001150


	//   ....[1]....
        /*0038*/ 	.word	0x00001160


	//   ....[2]....
        /*003c*/ 	.word	0x000011d0


	//----- nvinfo : EIATTR_COOP_GROUP_MASK_REGIDS
	.align		4
.L_29:
        /*0040*/ 	.byte	0x04, 0x29
        /*0042*/ 	.short	(.L_31 - .L_30)


	//   ....[0]....
.L_30:
        /*0044*/ 	.word	0xffffffff


	//   ....[1]....
        /*0048*/ 	.word	0xffffffff


	//   ....[2]....
        /*004c*/ 	.word	0xffffffff


	//   ....[3]....
        /*0050*/ 	.word	0xffffffff


	//   ....[4]....
        /*0054*/ 	.word	0xffffffff


	//   ....[5]....
        /*0058*/ 	.word	0xffffffff


	//   ....[6]....
        /*005c*/ 	.word	0xffffffff


	//   ....[7]....
        /*0060*/ 	.word	0xffffffff


	//   ....[8]....
        /*0064*/ 	.word	0xffffffff


	//   ....[9]....
        /*0068*/ 	.word	0xffffffff


	//   ....[10]....
        /*006c*/ 	.word	0xffffffff


	//   ....[11]....
        /*0070*/ 	.word	0xffffffff


	//   ....[12]....
        /*0074*/ 	.word	0xffffffff


	//   ....[13]....
        /*0078*/ 	.word	0xffffffff


	//   ....[14]....
        /*007c*/ 	.word	0xffffffff


	//   ....[15]....
        /*0080*/ 	.word	0xffffffff


	//   ....[16]....
        /*0084*/ 	.word	0xffffffff


	//   ....[17]....
        /*0088*/ 	.word	0xffffffff


	//   ....[18]....
        /*008c*/ 	.word	0xffffffff


	//   ....[19]....
        /*0090*/ 	.word	0xffffffff


	//   ....[20]....
        /*0094*/ 	.word	0xffffffff


	//   ....[21]....
        /*0098*/ 	.word	0xffffffff


	//   ....[22]....
        /*009c*/ 	.word	0xffffffff


	//   ....[23]....
        /*00a0*/ 	.word	0xffffffff


	//   ....[24]....
        /*00a4*/ 	.word	0xffffffff


	//   ....[25]....
        /*00a8*/ 	.word	0xffffffff


	//   ....[26]....
        /*00ac*/ 	.word	0xffffffff


	//   ....[27]....
        /*00b0*/ 	.word	0xffffffff


	//   ....[28]....
        /*00b4*/ 	.word	0xffffffff


	//   ....[29]....
        /*00b8*/ 	.word	0xffffffff


	//   ....[30]....
        /*00bc*/ 	.word	0xffffffff


	//   ....[31]....
        /*00c0*/ 	.word	0xffffffff


	//   ....[32]....
        /*00c4*/ 	.word	0xffffffff


	//   ....[33]....
        /*00c8*/ 	.word	0xffffffff


	//   ....[34]....
        /*00cc*/ 	.word	0xffffffff


	//   ....[35]....
        /*00d0*/ 	.word	0xffffffff


	//   ....[36]....
        /*00d4*/ 	.word	0xffffffff


	//   ....[37]....
        /*00d8*/ 	.word	0xffffffff


	//   ....[38]....
        /*00dc*/ 	.word	0xffffffff


	//   ....[39]....
        /*00e0*/ 	.word	0xffffffff


	//   ....[40]....
        /*00e4*/ 	.word	0xffffffff


	//   ....[41]....
        /*00e8*/ 	.word	0xffffffff


	//   ....[42]....
        /*00ec*/ 	.word	0xffffffff


	//   ....[43]....
        /*00f0*/ 	.word	0xffffffff


	//   ....[44]....
        /*00f4*/ 	.word	0xffffffff


	//   ....[45]....
        /*00f8*/ 	.word	0xffffffff


	//   ....[46]....
        /*00fc*/ 	.word	0xffffffff


	//   ....[47]....
        /*0100*/ 	.word	0xffffffff


	//   ....[48]....
        /*0104*/ 	.word	0xffffffff


	//   ....[49]....
        /*0108*/ 	.word	0xffffffff


	//   ....[50]....
        /*010c*/ 	.word	0xffffffff


	//   ....[51]....
        /*0110*/ 	.word	0xffffffff


	//   ....[52]....
        /*0114*/ 	.word	0xffffffff


	//   ....[53]....
        /*0118*/ 	.word	0xffffffff


	//   ....[54]....
        /*011c*/ 	.word	0xffffffff


	//   ....[55]....
        /*0120*/ 	.word	0xffffffff


	//   ....[56]....
        /*0124*/ 	.word	0xffffffff


	//   ....[57]....
        /*0128*/ 	.word	0xffffffff


	//   ....[58]....
        /*012c*/ 	.word	0xffffffff


	//   ....[59]....
        /*0130*/ 	.word	0xffffffff


	//   ....[60]....
        /*0134*/ 	.word	0xffffffff


	//   ....[61]....
        /*0138*/ 	.word	0xffffffff


	//   ....[62]....
        /*013c*/ 	.word	0xffffffff


	//   ....[63]....
        /*0140*/ 	.word	0xffffffff


	//   ....[64]....
        /*0144*/ 	.word	0xffffffff


	//   ....[65]....
        /*0148*/ 	.word	0xffffffff


	//   ....[66]....
        /*014c*/ 	.word	0xffffffff


	//   ....[67]....
        /*0150*/ 	.word	0xffffffff


	//   ....[68]....
        /*0154*/ 	.word	0xffffffff


	//   ....[69]....
        /*0158*/ 	.word	0xffffffff


	//   ....[70]....
        /*015c*/ 	.word	0xffffffff


	//   ....[71]....
        /*0160*/ 	.word	0xffffffff


	//   ....[72]....
        /*0164*/ 	.word	0xffffffff


	//   ....[73]....
        /*0168*/ 	.word	0xffffffff


	//   ....[74]....
        /*016c*/ 	.word	0xffffffff


	//   ....[75]....
        /*0170*/ 	.word	0xffffffff


	//   ....[76]....
        /*0174*/ 	.word	0xffffffff


	//   ....[77]....
        /*0178*/ 	.word	0xffffffff


	//   ....[78]....
        /*017c*/ 	.word	0x0500000f


	//----- nvinfo : EIATTR_COOP_GROUP_INSTR_OFFSETS
	.align		4
.L_31:
        /*0180*/ 	.byte	0x04, 0x28
        /*0182*/ 	.short	(.L_33 - .L_32)


	//   ....[0]....
.L_32:
        /*0184*/ 	.word	0x000007b0


	//   ....[1]....
        /*0188*/ 	.word	0x00000840


	//   ....[2]....
        /*018c*/ 	.word	0x00000ce0


	//   ....[3]....
        /*0190*/ 	.word	0x00000ed0


	//   ....[4]....
        /*0194*/ 	.word	0x000010a0


	//   ....[5]....
        /*0198*/ 	.word	0x000018e0


	//   ....[6]....
        /*019c*/ 	.word	0x00001910


	//   ....[7]....
        /*01a0*/ 	.word	0x00001990


	//   ....[8]....
        /*01a4*/ 	.word	0x000019a0


	//   ....[9]....
        /*01a8*/ 	.word	0x000019e0


	//   ....[10]....
        /*01ac*/ 	.word	0x00001a00


	//   ....[11]....
        /*01b0*/ 	.word	0x00001a40


	//   ....[12]....
        /*01b4*/ 	.word	0x00001a60


	//   ....[13]....
        /*01b8*/ 	.word	0x00001aa0


	//   ....[14]....
        /*01bc*/ 	.word	0x00001ac0


	//   ....[15]....
        /*01c0*/ 	.word	0x00001b30


	//   ....[16]....
        /*01c4*/ 	.word	0x00001cb0


	//   ....[17]....
        /*01c8*/ 	.word	0x00001cc0


	//   ....[18]....
        /*01cc*/ 	.word	0x000022a0


	//   ....[19]....
        /*01d0*/ 	.word	0x000022b0


	//   ....[20]....
        /*01d4*/ 	.word	0x00002300


	//   ....[21]....
        /*01d8*/ 	.word	0x00002310


	//   ....[22]....
        /*01dc*/ 	.word	0x00002360


	//   ....[23]....
        /*01e0*/ 	.word	0x00002370


	//   ....[24]....
        /*01e4*/ 	.word	0x000023c0


	//   ....[25]....
        /*01e8*/ 	.word	0x000023d0


	//   ....[26]....
        /*01ec*/ 	.word	0x00002420


	//   ....[27]....
        /*01f0*/ 	.word	0x00002430


	//   ....[28]....
        /*01f4*/ 	.word	0x000024c0


	//   ....[29]....
        /*01f8*/ 	.word	0x00002530


	//   ....[30]....
        /*01fc*/ 	.word	0x000025c0


	//   ....[31]....
        /*0200*/ 	.word	0x000025e0


	//   ....[32]....
        /*0204*/ 	.word	0x000025f0


	//   ....[33]....
        /*0208*/ 	.word	0x00002600


	//   ....[34]....
        /*020c*/ 	.word	0x00002610


	//   ....[35]....
        /*0210*/ 	.word	0x00002620


	//   ....[36]....
        /*0214*/ 	.word	0x00002bc0


	//   ....[37]....
        /*0218*/ 	.word	0x00002e60


	//   ....[38]....
        /*021c*/ 	.word	0x00003210


	//   ....[39]....
        /*0220*/ 	.word	0x000036a0


	//   ....[40]....
        /*0224*/ 	.word	0x00008150


	//   ....[41]....
        /*0228*/ 	.word	0x000086c0


	//   ....[42]....
        /*022c*/ 	.word	0x00008a60


	//   ....[43]....
        /*0230*/ 	.word	0x0000a030


	//   ....[44]....
        /*0234*/ 	.word	0x0000a700


	//   ....[45]....
        /*0238*/ 	.word	0x0000ac30


	//   ....[46]....
        /*023c*/ 	.word	0x0000baa0


	//   ....[47]....
        /*0240*/ 	.word	0x0000c8e0


	//   ....[48]....
        /*0244*/ 	.word	0x0000c900


	//   ....[49]....
        /*0248*/ 	.word	0x0000c950


	//   ....[50]....
        /*024c*/ 	.word	0x0000c970


	//   ....[51]....
        /*0250*/ 	.word	0x0000c9b0


	//   ....[52]....
        /*0254*/ 	.word	0x0000c9e0


	//   ....[53]....
        /*0258*/ 	.word	0x0000ca20


	//   ....[54]....
        /*025c*/ 	.word	0x0000ca50


	//   ....[55]....
        /*0260*/ 	.word	0x0000ca90


	//   ....[56]....
        /*0264*/ 	.word	0x0000cac0


	//   ....[57]....
        /*0268*/ 	.word	0x0000cb50


	//   ....[58]....
        /*026c*/ 	.word	0x0000cc70


	//   ....[59]....
        /*0270*/ 	.word	0x0000cc90


	//   ....[60]....
        /*0274*/ 	.word	0x0000d2e0


	//   ....[61]....
        /*0278*/ 	.word	0x0000d2f0


	//   ....[62]....
        /*027c*/ 	.word	0x0000d340


	//   ....[63]....
        /*0280*/ 	.word	0x0000d350


	//   ....[64]....
        /*0284*/ 	.word	0x0000d3a0


	//   ....[65]....
        /*0288*/ 	.word	0x0000d3b0


	//   ....[66]....
        /*028c*/ 	.word	0x0000d400


	//   ....[67]....
        /*0290*/ 	.word	0x0000d410


	//   ....[68]....
        /*0294*/ 	.word	0x0000d460


	//   ....[69]....
        /*0298*/ 	.word	0x0000d470


	//   ....[70]....
        /*029c*/ 	.word	0x0000d500


	//   ....[71]....
        /*02a0*/ 	.word	0x0000d570


	//   ....[72]....
        /*02a4*/ 	.word	0x0000d600


	//   ....[73]....
        /*02a8*/ 	.word	0x0000d620


	//   ....[74]....
        /*02ac*/ 	.word	0x0000d630


	//   ....[75]....
        /*02b0*/ 	.word	0x0000d640


	//   ....[76]....
        /*02b4*/ 	.word	0x0000d650


	//   ....[77]....
        /*02b8*/ 	.word	0x0000d660


	//   ....[78]....
        /*02bc*/ 	.word	0x0000ed90


	//----- nvinfo : EIATTR_REG_RECONFIG
	.align		4
.L_33:
        /*02c0*/ 	.byte	0x01, 0x54
	.zero		2


	//----- nvinfo : EIATTR_SYSCALL_OFFSETS
	.align		4
        /*02c4*/ 	.byte	0x04, 0x46
        /*02c6*/ 	.short	(.L_35 - .L_34)


	//   ....[0]....
.L_34:
        /*02c8*/ 	.word	0x00004700


	//   ....[1]....
        /*02cc*/ 	.word	0x000047f0


	//----- nvinfo : EIATTR_MBARRIER_INSTR_OFFSETS
	.align		4
.L_35:
        /*02d0*/ 	.byte	0x04, 0x39
        /*02d2*/ 	.short	(.L_37 - .L_36)


	//   ....[0]....
.L_36:
        /*02d4*/ 	.word	0x00000bc0
        /*02d8*/ 	.word	0x000000ff
        /*02dc*/ 	.word	0x00038400
        /*02e0*/ 	.short	0x0100
        /*02e2*/ 	.byte	0x06
	.zero		1


	//   ....[1]....
        /*02e4*/ 	.word	0x00000bd0
        /*02e8*/ 	.word	0x000000ff
        /*02ec*/ 	.word	0x00038440
        /*02f0*/ 	.short	0x0100
        /*02f2*/ 	.byte	0x06
	.zero		1


	//   ....[2]....
        /*02f4*/ 	.word	0x00000be0
        /*02f8*/ 	.word	0x000000ff
        /*02fc*/ 	.word	0x00038408
        /*0300*/ 	.short	0x0100
        /*0302*/ 	.byte	0x06
	.zero		1


	//   ....[3]....
        /*0304*/ 	.word	0x00000bf0
        /*0308*/ 	.word	0x000000ff
        /*030c*/ 	.word	0x00038448
        /*0310*/ 	.short	0x0100
        /*0312*/ 	.byte	0x06
	.zero		1


	//   ....[4]....
        /*0314*/ 	.word	0x00000c00
        /*0318*/ 	.word	0x000000ff
        /*031c*/ 	.word	0x00038410
        /*0320*/ 	.short	0x0100
        /*0322*/ 	.byte	0x06
	.zero		1


	//   ....[5]....
        /*0324*/ 	.word	0x00000c10
        /*0328*/ 	.word	0x000000ff
        /*032c*/ 	.word	0x00038450
        /*0330*/ 	.short	0x0100
        /*0332*/ 	.byte	0x06
	.zero		1


	//   ....[6]....
        /*0334*/ 	.word	0x00000c20
        /*0338*/ 	.word	0x000000ff
        /*033c*/ 	.word	0x00038418
        /*0340*/ 	.short	0x0100
        /*0342*/ 	.byte	0x06
	.zero		1


	//   ....[7]....
        /*0344*/ 	.word	0x00000c30
        /*0348*/ 	.word	0x000000ff
        /*034c*/ 	.word	0x00038458
        /*0350*/ 	.short	0x0100
        /*0352*/ 	.byte	0x06
	.zero		1


	//   ....[8]....
        /*0354*/ 	.word	0x00000c40
        /*0358*/ 	.word	0x000000ff
        /*035c*/ 	.word	0x00038420
        /*0360*/ 	.short	0x0100
        /*0362*/ 	.byte	0x06
	.zero		1


	//   ....[9]....
        /*0364*/ 	.word	0x00000c50
        /*0368*/ 	.word	0x000000ff
        /*036c*/ 	.word	0x00038460
        /*0370*/ 	.short	0x0100
        /*0372*/ 	.byte	0x06
	.zero		1


	//   ....[10]....
        /*0374*/ 	.word	0x00000c60
        /*0378*/ 	.word	0x000000ff
        /*037c*/ 	.word	0x00038428
        /*0380*/ 	.short	0x0100
        /*0382*/ 	.byte	0x06
	.zero		1


	//   ....[11]....
        /*0384*/ 	.word	0x00000c70
        /*0388*/ 	.word	0x000000ff
        /*038c*/ 	.word	0x00038468
        /*0390*/ 	.short	0x0100
        /*0392*/ 	.byte	0x06
	.zero		1


	//   ....[12]....
        /*0394*/ 	.word	0x00000c80
        /*0398*/ 	.word	0x000000ff
        /*039c*/ 	.word	0x00038430
        /*03a0*/ 	.short	0x0100
        /*03a2*/ 	.byte	0x06
	.zero		1


	//   ....[13]....
        /*03a4*/ 	.word	0x00000c90
        /*03a8*/ 	.word	0x000000ff
        /*03ac*/ 	.word	0x00038470
        /*03b0*/ 	.short	0x0100
        /*03b2*/ 	.byte	0x06
	.zero		1


	//   ....[14]....
        /*03b4*/ 	.word	0x00000ca0
        /*03b8*/ 	.word	0x000000ff
        /*03bc*/ 	.word	0x00038438
        /*03c0*/ 	.short	0x0100
        /*03c2*/ 	.byte	0x06
	.zero		1


	//   ....[15]....
        /*03c4*/ 	.word	0x00000cb0
        /*03c8*/ 	.word	0x000000ff
        /*03cc*/ 	.word	0x00038478
        /*03d0*/ 	.short	0x0100
        /*03d2*/ 	.byte	0x06
	.zero		1


	//   ....[16]....
        /*03d4*/ 	.word	0x00000e40
        /*03d8*/ 	.word	0x000000ff
        /*03dc*/ 	.word	0x00038480
        /*03e0*/ 	.short	0x0100
        /*03e2*/ 	.byte	0x06
	.zero		1


	//   ....[17]....
        /*03e4*/ 	.word	0x00000e50
        /*03e8*/ 	.word	0x000000ff
        /*03ec*/ 	.word	0x000384a0
        /*03f0*/ 	.short	0x0100
        /*03f2*/ 	.byte	0x06
	.zero		1


	//   ....[18]....
        /*03f4*/ 	.word	0x00000e60
        /*03f8*/ 	.word	0x000000ff
        /*03fc*/ 	.word	0x00038488
        /*0400*/ 	.short	0x0100
        /*0402*/ 	.byte	0x06
	.zero		1


	//   ....[19]....
        /*0404*/ 	.word	0x00000e70
        /*0408*/ 	.word	0x000000ff
        /*040c*/ 	.word	0x000384a8
        /*0410*/ 	.short	0x0100
        /*0412*/ 	.byte	0x06
	.zero		1


	//   ....[20]....
        /*0414*/ 	.word	0x00000e80
        /*0418*/ 	.word	0x000000ff
        /*041c*/ 	.word	0x00038490
        /*0420*/ 	.short	0x0100
        /*0422*/ 	.byte	0x06
	.zero		1


	//   ....[21]....
        /*0424*/ 	.word	0x00000e90
        /*0428*/ 	.word	0x000000ff
        /*042c*/ 	.word	0x000384b0
        /*0430*/ 	.short	0x0100
        /*0432*/ 	.byte	0x06
	.zero		1


	//   ....[22]....
        /*0434*/ 	.word	0x00000ea0
        /*0438*/ 	.word	0x000000ff
        /*043c*/ 	.word	0x00038498
        /*0440*/ 	.short	0x0100
        /*0442*/ 	.byte	0x06
	.zero		1


	//   ....[23]....
        /*0444*/ 	.word	0x00000eb0
        /*0448*/ 	.word	0x000000ff
        /*044c*/ 	.word	0x000384b8
        /*0450*/ 	.short	0x0100
        /*0452*/ 	.byte	0x06
	.zero		1


	//   ....[24]....
        /*0454*/ 	.word	0x00001010
        /*0458*/ 	.word	0x000000ff
        /*045c*/ 	.word	0x000384c0
        /*0460*/ 	.short	0x0100
        /*0462*/ 	.byte	0x06
	.zero		1


	//   ....[25]....
        /*0464*/ 	.word	0x00001020
        /*0468*/ 	.word	0x000000ff
        /*046c*/ 	.word	0x000384e0
        /*0470*/ 	.short	0x0100
        /*0472*/ 	.byte	0x06
	.zero		1


	//   ....[26]....
        /*0474*/ 	.word	0x00001030
        /*0478*/ 	.word	0x000000ff
        /*047c*/ 	.word	0x000384c8
        /*0480*/ 	.short	0x0100
        /*0482*/ 	.byte	0x06
	.zero		1


	//   ....[27]....
        /*0484*/ 	.word	0x00001040
        /*0488*/ 	.word	0x000000ff
        /*048c*/ 	.word	0x000384e8
        /*0490*/ 	.short	0x0100
        /*0492*/ 	.byte	0x06
	.zero		1


	//   ....[28]....
        /*0494*/ 	.word	0x00001050
        /*0498*/ 	.word	0x000000ff
        /*049c*/ 	.word	0x000384d0
        /*04a0*/ 	.short	0x0100
        /*04a2*/ 	.byte	0x06
	.zero		1


	//   ....[29]....
        /*04a4*/ 	.word	0x00001060
        /*04a8*/ 	.word	0x000000ff
        /*04ac*/ 	.word	0x000384f0
        /*04b0*/ 	.short	0x0100
        /*04b2*/ 	.byte	0x06
	.zero		1


	//   ....[30]....
        /*04b4*/ 	.word	0x00001070
        /*04b8*/ 	.word	0x000000ff
        /*04bc*/ 	.word	0x000384d8
        /*04c0*/ 	.short	0x0100
        /*04c2*/ 	.byte	0x06
	.zero		1


	//   ....[31]....
        /*04c4*/ 	.word	0x00001080
        /*04c8*/ 	.word	0x000000ff
        /*04cc*/ 	.word	0x000384f8
        /*04d0*/ 	.short	0x0100
        /*04d2*/ 	.byte	0x06
	.zero		1


	//   ....[32]....
        /*04d4*/ 	.word	0x00001220
        /*04d8*/ 	.word	0x000000ff
        /*04dc*/ 	.word	0x00038500
        /*04e0*/ 	.short	0x0100
        /*04e2*/ 	.byte	0x06
	.zero		1


	//   ....[33]....
        /*04e4*/ 	.word	0x00001230
        /*04e8*/ 	.word	0x000000ff
        /*04ec*/ 	.word	0x00038508
        /*04f0*/ 	.short	0x0100
        /*04f2*/ 	.byte	0x06
	.zero		1


	//   ....[34]....
        /*04f4*/ 	.word	0x00003bd0
        /*04f8*/ 	.word	0x000000ff
        /*04fc*/ 	.word	0x00038480
        /*0500*/ 	.short	0x010a
        /*0502*/ 	.byte	0x04
	.zero		1


	//   ....[35]....
        /*0504*/ 	.word	0x00003c10
        /*0508*/ 	.word	0x000000ff
        /*050c*/ 	.word	0x00038480
        /*0510*/ 	.short	0x010a
        /*0512*/ 	.byte	0x04
	.zero		1


	//   ....[36]....
        /*0514*/ 	.word	0x00004020
        /*0518*/ 	.word	0x000000ff
        /*051c*/ 	.word	0x00038480
        /*0520*/ 	.short	0x010a
        /*0522*/ 	.byte	0x04
	.zero		1


	//   ....[37]....
        /*0524*/ 	.word	0x00004060
        /*0528*/ 	.word	0x000000ff
        /*052c*/ 	.word	0x00038480
        /*0530*/ 	.short	0x010a
        /*0532*/ 	.byte	0x04
	.zero		1


	//   ....[38]....
        /*0534*/ 	.word	0x00004360
        /*0538*/ 	.word	0x000000ff
        /*053c*/ 	.word	0x00000000
        /*0540*/ 	.short	0x0101
        /*0542*/ 	.byte	0x04
	.zero		1


	//   ....[39]....
        /*0544*/ 	.word	0x00004510
        /*0548*/ 	.word	0x000000ff
        /*054c*/ 	.word	0x00000000
        /*0550*/ 	.short	0x0101
        /*0552*/ 	.byte	0x0b
	.zero		1


	//   ....[40]....
        /*0554*/ 	.word	0x00004ba0
        /*0558*/ 	.word	0x000000ff
        /*055c*/ 	.word	0x000384c0
        /*0560*/ 	.short	0x010a
        /*0562*/ 	.byte	0x2f
	.zero		1


	//   ....[41]....
        /*0564*/ 	.word	0x00005220
        /*0568*/ 	.word	0x000000ff
        /*056c*/ 	.word	0x00000000
        /*0570*/ 	.short	0x0101
        /*0572*/ 	.byte	0x04
	.zero		1


	//   ....[42]....
        /*0574*/ 	.word	0x00005250
        /*0578*/ 	.word	0x000000ff
        /*057c*/ 	.word	0x000384c8
        /*0580*/ 	.short	0x010a
        /*0582*/ 	.byte	0x2f
	.zero		1


	//   ....[43]....
        /*0584*/ 	.word	0x000057f0
        /*0588*/ 	.word	0x000000ff
        /*058c*/ 	.word	0x00000000
        /*0590*/ 	.short	0x0101
        /*0592*/ 	.byte	0x04
	.zero		1


	//   ....[44]....
        /*0594*/ 	.word	0x00005820
        /*0598*/ 	.word	0x000000ff
        /*059c*/ 	.word	0x000384d0
        /*05a0*/ 	.short	0x010a
        /*05a2*/ 	.byte	0x2f
	.zero		1


	//   ....[45]....
        /*05a4*/ 	.word	0x00005df0
        /*05a8*/ 	.word	0x000000ff
        /*05ac*/ 	.word	0x00000000
        /*05b0*/ 	.short	0x0101
        /*05b2*/ 	.byte	0x04
	.zero		1


	//   ....[46]....
        /*05b4*/ 	.word	0x00005e20
        /*05b8*/ 	.word	0x000000ff
        /*05bc*/ 	.word	0x000384d8
        /*05c0*/ 	.short	0x010a
        /*05c2*/ 	.byte	0x2f
	.zero		1


	//   ....[47]....
        /*05c4*/ 	.word	0x000063f0
        /*05c8*/ 	.word	0x000000ff
        /*05cc*/ 	.word	0x00000000
        /*05d0*/ 	.short	0x0101
        /*05d2*/ 	.byte	0x04
	.zero		1


	//   ....[48]....
        /*05d4*/ 	.word	0x00006440
        /*05d8*/ 	.word	0x000000ff
        /*05dc*/ 	.word	0x000384c0
        /*05e0*/ 	.short	0x010a
        /*05e2*/ 	.byte	0x2f
	.zero		1


	//   ....[49]....
        /*05e4*/ 	.word	0x00006a10
        /*05e8*/ 	.word	0x000000ff
        /*05ec*/ 	.word	0x00000000
        /*05f0*/ 	.short	0x0101
        /*05f2*/ 	.byte	0x04
	.zero		1


	//   ....[50]....
        /*05f4*/ 	.word	0x00006a40
        /*05f8*/ 	.word	0x000000ff
        /*05fc*/ 	.word	0x000384c8
        /*0600*/ 	.short	0x010a
        /*0602*/ 	.byte	0x2f
	.zero		1


	//   ....[51]....
        /*0604*/ 	.word	0x00007010
        /*0608*/ 	.word	0x000000ff
        /*060c*/ 	.word	0x00000000
        /*0610*/ 	.short	0x0101
        /*0612*/ 	.byte	0x04
	.zero		1


	//   ....[52]....
        /*0614*/ 	.word	0x00007040
        /*0618*/ 	.word	0x000000ff
        /*061c*/ 	.word	0x000384d0
        /*0620*/ 	.short	0x010a
        /*0622*/ 	.byte	0x2f
	.zero		1


	//   ....[53]....
        /*0624*/ 	.word	0x00007610
        /*0628*/ 	.word	0x000000ff
        /*062c*/ 	.word	0x00000000
        /*0630*/ 	.short	0x0101
        /*0632*/ 	.byte	0x04
	.zero		1


	//   ....[54]....
        /*0634*/ 	.word	0x00007640
        /*0638*/ 	.word	0x000000ff
        /*063c*/ 	.word	0x000384d8
        /*0640*/ 	.short	0x010a
        /*0642*/ 	.byte	0x2f
	.zero		1


	//   ....[55]....
        /*0644*/ 	.word	0x00007c90
        /*0648*/ 	.word	0x000000ff
        /*064c*/ 	.word	0x00000000
        /*0650*/ 	.short	0x0101
        /*0652*/ 	.byte	0x05
	.zero		1


	//   ....[56]....
        /*0654*/ 	.word	0x00007ce0
        /*0658*/ 	.word	0x000000ff
        /*065c*/ 	.word	0x00038400
        /*0660*/ 	.short	0x010a
        /*0662*/ 	.byte	0x04
	.zero		1


	//   ....[57]....
        /*0664*/ 	.word	0x00007df0
        /*0668*/ 	.word	0x000000ff
        /*066c*/ 	.word	0x00000000
        /*0670*/ 	.short	0x0101
        /*0672*/ 	.byte	0x04
	.zero		1


	//   ....[58]....
        /*0674*/ 	.word	0x000083f0
        /*0678*/ 	.word	0x000000ff
        /*067c*/ 	.word	0x00000000
        /*0680*/ 	.short	0x0101
        /*0682*/ 	.byte	0x2f
	.zero		1


	//   ....[59]....
        /*0684*/ 	.word	0x00008b70
        /*0688*/ 	.word	0x000000ff
        /*068c*/ 	.word	0x00038508
        /*0690*/ 	.short	0x010a
        /*0692*/ 	.byte	0x23
	.zero		1


	//   ....[60]....
        /*0694*/ 	.word	0x00008c70
        /*0698*/ 	.word	0x000000ff
        /*069c*/ 	.word	0x00038400
        /*06a0*/ 	.short	0x010a
        /*06a2*/ 	.byte	0x08
	.zero		1


	//   ....[61]....
        /*06a4*/ 	.word	0x00008da0
        /*06a8*/ 	.word	0x000000ff
        /*06ac*/ 	.word	0x00000000
        /*06b0*/ 	.short	0x0101
        /*06b2*/ 	.byte	0x08
	.zero		1


	//   ....[62]....
        /*06b4*/ 	.word	0x00008f90
        /*06b8*/ 	.word	0x000000ff
        /*06bc*/ 	.word	0x000384e0
        /*06c0*/ 	.short	0x010a
        /*06c2*/ 	.byte	0x23
	.zero		1


	//   ....[63]....
        /*06c4*/ 	.word	0x000090a0
        /*06c8*/ 	.word	0x000000ff
        /*06cc*/ 	.word	0x000384c0
        /*06d0*/ 	.short	0x010b
        /*06d2*/ 	.byte	0x23
	.zero		1


	//   ....[64]....
        /*06d4*/ 	.word	0x00009100
        /*06d8*/ 	.word	0x000000ff
        /*06dc*/ 	.word	0x00000000
        /*06e0*/ 	.short	0x0101
        /*06e2*/ 	.byte	0x08
	.zero		1


	//   ....[65]....
        /*06e4*/ 	.word	0x00009130
        /*06e8*/ 	.word	0x000000ff
        /*06ec*/ 	.word	0x000384e8
        /*06f0*/ 	.short	0x010a
        /*06f2*/ 	.byte	0x23
	.zero		1


	//   ....[66]....
        /*06f4*/ 	.word	0x00009260
        /*06f8*/ 	.word	0x000000ff
        /*06fc*/ 	.word	0x000384c8
        /*0700*/ 	.short	0x010b
        /*0702*/ 	.byte	0x23
	.zero		1


	//   ....[67]....
        /*0704*/ 	.word	0x000092c0
        /*0708*/ 	.word	0x000000ff
        /*070c*/ 	.word	0x00000000
        /*0710*/ 	.short	0x0101
        /*0712*/ 	.byte	0x09
	.zero		1


	//   ....[68]....
        /*0714*/ 	.word	0x000092f0
        /*0718*/ 	.word	0x000000ff
        /*071c*/ 	.word	0x000384f0
        /*0720*/ 	.short	0x010a
        /*0722*/ 	.byte	0x23
	.zero		1


	//   ....[69]....
        /*0724*/ 	.word	0x00009420
        /*0728*/ 	.word	0x000000ff
        /*072c*/ 	.word	0x000384d0
        /*0730*/ 	.short	0x010b
        /*0732*/ 	.byte	0x23
	.zero		1


	//   ....[70]....
        /*0734*/ 	.word	0x00009480
        /*0738*/ 	.word	0x000000ff
        /*073c*/ 	.word	0x00000000
        /*0740*/ 	.short	0x0101
        /*0742*/ 	.byte	0x27
	.zero		1


	//   ....[71]....
        /*0744*/ 	.word	0x000094b0
        /*0748*/ 	.word	0x000000ff
        /*074c*/ 	.word	0x000384f8
        /*0750*/ 	.short	0x010a
        /*0752*/ 	.byte	0x23
	.zero		1


	//   ....[72]....
        /*0754*/ 	.word	0x000095e0
        /*0758*/ 	.word	0x000000ff
        /*075c*/ 	.word	0x000384d8
        /*0760*/ 	.short	0x010b
        /*0762*/ 	.byte	0x23
	.zero		1


	//   ....[73]....
        /*0764*/ 	.word	0x00009640
        /*0768*/ 	.word	0x000000ff
        /*076c*/ 	.word	0x00000000
        /*0770*/ 	.short	0x0101
        /*0772*/ 	.byte	0x2b
	.zero		1


	//   ....[74]....
        /*0774*/ 	.word	0x00009680
        /*0778*/ 	.word	0x000000ff
        /*077c*/ 	.word	0x000384e0
        /*0780*/ 	.short	0x010a
        /*0782*/ 	.byte	0x23
	.zero		1


	//   ....[75]....
        /*0784*/ 	.word	0x000097a0
        /*0788*/ 	.word	0x000000ff
        /*078c*/ 	.word	0x000384c0
        /*0790*/ 	.short	0x010b
        /*0792*/ 	.byte	0x23
	.zero		1


	//   ....[76]....
        /*0794*/ 	.word	0x000097e0
        /*0798*/ 	.word	0x000000ff
        /*079c*/ 	.word	0x00000000
        /*07a0*/ 	.short	0x0101
        /*07a2*/ 	.byte	0x08
	.zero		1


	//   ....[77]....
        /*07a4*/ 	.word	0x00009810
        /*07a8*/ 	.word	0x000000ff
        /*07ac*/ 	.word	0x000384e8
        /*07b0*/ 	.short	0x010a
        /*07b2*/ 	.byte	0x23
	.zero		1


	//   ....[78]....
        /*07b4*/ 	.word	0x00009930
        /*07b8*/ 	.word	0x000000ff
        /*07bc*/ 	.word	0x000384c8
        /*07c0*/ 	.short	0x010b
        /*07c2*/ 	.byte	0x23
	.zero		1


	//   ....[79]....
        /*07c4*/ 	.word	0x00009970
        /*07c8*/ 	.word	0x000000ff
        /*07cc*/ 	.word	0x00000000
        /*07d0*/ 	.short	0x0101
        /*07d2*/ 	.byte	0x09
	.zero		1


	//   ....[80]....
        /*07d4*/ 	.word	0x000099a0
        /*07d8*/ 	.word	0x000000ff
        /*07dc*/ 	.word	0x000384f0
        /*07e0*/ 	.short	0x010a
        /*07e2*/ 	.byte	0x23
	.zero		1


	//   ....[81]....
        /*07e4*/ 	.word	0x00009ac0
        /*07e8*/ 	.word	0x000000ff
        /*07ec*/ 	.word	0x000384d0
        /*07f0*/ 	.short	0x010b
        /*07f2*/ 	.byte	0x23
	.zero		1


	//   ....[82]....
        /*07f4*/ 	.word	0x00009b00
        /*07f8*/ 	.word	0x000000ff
        /*07fc*/ 	.word	0x00000000
        /*0800*/ 	.short	0x0101
        /*0802*/ 	.byte	0x27
	.zero		1


	//   ....[83]....
        /*0804*/ 	.word	0x00009b30
        /*0808*/ 	.word	0x000000ff
        /*080c*/ 	.word	0x000384f8
        /*0810*/ 	.short	0x010a
        /*0812*/ 	.byte	0x23
	.zero		1


	//   ....[84]....
        /*0814*/ 	.word	0x00009c50
        /*0818*/ 	.word	0x000000ff
        /*081c*/ 	.word	0x000384d8
        /*0820*/ 	.short	0x010b
        /*0822*/ 	.byte	0x23
	.zero		1


	//   ....[85]....
        /*0824*/ 	.word	0x00009ca0
        /*0828*/ 	.word	0x000000ff
        /*082c*/ 	.word	0x00000000
        /*0830*/ 	.short	0x0101
        /*0832*/ 	.byte	0x2b
	.zero		1


	//   ....[86]....
        /*0834*/ 	.word	0x0000a1f0
        /*0838*/ 	.word	0x000000ff
        /*083c*/ 	.word	0x000384e0
        /*0840*/ 	.short	0x010a
        /*0842*/ 	.byte	0x23
	.zero		1


	//   ....[87]....
        /*0844*/ 	.word	0x0000a230
        /*0848*/ 	.word	0x000000ff
        /*084c*/ 	.word	0x000384e8
        /*0850*/ 	.short	0x010a
        /*0852*/ 	.byte	0x23
	.zero		1


	//   ....[88]....
        /*0854*/ 	.word	0x0000a270
        /*0858*/ 	.word	0x000000ff
        /*085c*/ 	.word	0x000384f0
        /*0860*/ 	.short	0x010a
        /*0862*/ 	.byte	0x23
	.zero		1


	//   ....[89]....
        /*0864*/ 	.word	0x0000a2e0
        /*0868*/ 	.word	0x00000003
        /*086c*/ 	.word	0x000384f8
        /*0870*/ 	.short	0x010a
        /*0872*/ 	.byte	0x3f
	.zero		1


	//   ....[90]....
        /*0874*/ 	.word	0x0000b030
        /*0878*/ 	.word	0x00000008
        /*087c*/ 	.word	0x000384a0
        /*0880*/ 	.short	0x010a
        /*0882*/ 	.byte	0x3f
	.zero		1


	//   ....[91]....
        /*0884*/ 	.word	0x0000b2c0
        /*0888*/ 	.word	0x000000ff
        /*088c*/ 	.word	0x00038508
        /*0890*/ 	.short	0x0101
        /*0892*/ 	.byte	0x10
	.zero		1


	//   ....[92]....
        /*0894*/ 	.word	0x0000b3b0
        /*0898*/ 	.word	0x00000003
        /*089c*/ 	.word	0x00038400
        /*08a0*/ 	.short	0x010a
        /*08a2*/ 	.byte	0x3f
	.zero		1


	//   ....[93]....
        /*08a4*/ 	.word	0x0000b4f0
        /*08a8*/ 	.word	0x00000002
        /*08ac*/ 	.word	0x00000000
        /*08b0*/ 	.short	0x0101
        /*08b2*/ 	.byte	0x3f
	.zero		1


	//   ....[94]....
        /*08b4*/ 	.word	0x0000bd30
        /*08b8*/ 	.word	0x00000007
        /*08bc*/ 	.word	0x00000000
        /*08c0*/ 	.short	0x010a
        /*08c2*/ 	.byte	0x3f
	.zero		1


	//   ....[95]....
        /*08c4*/ 	.word	0x0000bdb0
        /*08c8*/ 	.word	0x00000009
        /*08cc*/ 	.word	0x00000000
        /*08d0*/ 	.short	0x010a
        /*08d2*/ 	.byte	0x3f
	.zero		1


	//   ....[96]....
        /*08d4*/ 	.word	0x0000be40
        /*08d8*/ 	.word	0x00000006
        /*08dc*/ 	.word	0x00000000
        /*08e0*/ 	.short	0x010a
        /*08e2*/ 	.byte	0x3f
	.zero		1


	//   ....[97]....
        /*08e4*/ 	.word	0x0000bed0
        /*08e8*/ 	.word	0x00000003
        /*08ec*/ 	.word	0x00000000
        /*08f0*/ 	.short	0x010a
        /*08f2*/ 	.byte	0x3f
	.zero		1


	//   ....[98]....
        /*08f4*/ 	.word	0x0000db50
        /*08f8*/ 	.word	0x00000011
        /*08fc*/ 	.word	0x00038440
        /*0900*/ 	.short	0x010a
        /*0902*/ 	.byte	0x3f
	.zero		1


	//   ....[99]....
        /*0904*/ 	.word	0x0000dc70
        /*0908*/ 	.word	0x00000011
        /*090c*/ 	.word	0x00038400
        /*0910*/ 	.short	0x0101
        /*0912*/ 	.byte	0x3f
	.zero		1


	//   ....[100]....
        /*0914*/ 	.word	0x0000dd40
        /*0918*/ 	.word	0x00000005
        /*091c*/ 	.word	0x00038440
        /*0920*/ 	.short	0x010a
        /*0922*/ 	.byte	0x3f
	.zero		1


	//   ....[101]....
        /*0924*/ 	.word	0x0000ddf0
        /*0928*/ 	.word	0x00000007
        /*092c*/ 	.word	0x00038440
        /*0930*/ 	.short	0x010a
        /*0932*/ 	.byte	0x3f
	.zero		1


	//   ....[102]....
        /*0934*/ 	.word	0x0000dea0
        /*0938*/ 	.word	0x00000007
        /*093c*/ 	.word	0x00038440
        /*0940*/ 	.short	0x010a
        /*0942*/ 	.byte	0x3f
	.zero		1


	//   ....[103]....
        /*0944*/ 	.word	0x0000df50
        /*0948*/ 	.word	0x00000007
        /*094c*/ 	.word	0x00038440
        /*0950*/ 	.short	0x010a
        /*0952*/ 	.byte	0x3f
	.zero		1


	//   ....[104]....
        /*0954*/ 	.word	0x0000e000
        /*0958*/ 	.word	0x00000007
        /*095c*/ 	.word	0x00038440
        /*0960*/ 	.short	0x010a
        /*0962*/ 	.byte	0x3f
	.zero		1


	//   ....[105]....
        /*0964*/ 	.word	0x0000e0b0
        /*0968*/ 	.word	0x00000007
        /*096c*/ 	.word	0x00038440
        /*0970*/ 	.short	0x010a
        /*0972*/ 	.byte	0x3f
	.zero		1


	//   ....[106]....
        /*0974*/ 	.word	0x0000e160
        /*0978*/ 	.word	0x00000007
        /*097c*/ 	.word	0x00038440
        /*0980*/ 	.short	0x010a
        /*0982*/ 	.byte	0x3f
	.zero		1


	//   ....[107]....
        /*0984*/ 	.word	0x0000e210
        /*0988*/ 	.word	0x00000003
        /*098c*/ 	.word	0x00038440
        /*0990*/ 	.short	0x010a
        /*0992*/ 	.byte	0x3f
	.zero		1


	//   ....[108]....
        /*0994*/ 	.word	0x0000e270
        /*0998*/ 	.word	0x00000003
        /*099c*/ 	.word	0x00038480
        /*09a0*/ 	.short	0x010a
        /*09a2*/ 	.byte	0x3f
	.zero		1


	//   ....[109]....
        /*09a4*/ 	.word	0x0000e2d0
        /*09a8*/ 	.word	0x00000006
        /*09ac*/ 	.word	0x00038480
        /*09b0*/ 	.short	0x010a
        /*09b2*/ 	.byte	0x3f
	.zero		1


	//   ....[110]....
        /*09b4*/ 	.word	0x0000e390
        /*09b8*/ 	.word	0x00000006
        /*09bc*/ 	.word	0x000384c0
        /*09c0*/ 	.short	0x010a
        /*09c2*/ 	.byte	0x3f
	.zero		1


	//   ....[111]....
        /*09c4*/ 	.word	0x0000e3f0
        /*09c8*/ 	.word	0x0000000e
        /*09cc*/ 	.word	0x000384c8
        /*09d0*/ 	.short	0x010a
        /*09d2*/ 	.byte	0x3f
	.zero		1


	//   ....[112]....
        /*09d4*/ 	.word	0x0000e450
        /*09d8*/ 	.word	0x0000000e
        /*09dc*/ 	.word	0x000384d0
        /*09e0*/ 	.short	0x010a
        /*09e2*/ 	.byte	0x3f
	.zero		1


	//   ....[113]....
        /*09e4*/ 	.word	0x0000e4b0
        /*09e8*/ 	.word	0x0000000e
        /*09ec*/ 	.word	0x000384d8
        /*09f0*/ 	.short	0x010a
        /*09f2*/ 	.byte	0x3f
	.zero		1


	//   ....[114]....
        /*09f4*/ 	.word	0x0000e510
        /*09f8*/ 	.word	0x0000000e
        /*09fc*/ 	.word	0x000384c0
        /*0a00*/ 	.short	0x010a
        /*0a02*/ 	.byte	0x3f
	.zero		1


	//   ....[115]....
        /*0a04*/ 	.word	0x0000e570
        /*0a08*/ 	.word	0x0000000e
        /*0a0c*/ 	.word	0x000384c8
        /*0a10*/ 	.short	0x010a
        /*0a12*/ 	.byte	0x3f
	.zero		1


	//   ....[116]....
        /*0a14*/ 	.word	0x0000e5d0
        /*0a18*/ 	.word	0x0000000e
        /*0a1c*/ 	.word	0x000384d0
        /*0a20*/ 	.short	0x010a
        /*0a22*/ 	.byte	0x3f
	.zero		1


	//   ....[117]....
        /*0a24*/ 	.word	0x0000e630
        /*0a28*/ 	.word	0x0000000e
        /*0a2c*/ 	.word	0x000384d8
        /*0a30*/ 	.short	0x010a
        /*0a32*/ 	.byte	0x3f
	.zero		1


	//   ....[118]....
        /*0a34*/ 	.word	0x0000e690
        /*0a38*/ 	.word	0x00000003
        /*0a3c*/ 	.word	0x00038400
        /*0a40*/ 	.short	0x010a
        /*0a42*/ 	.byte	0x3f
	.zero		1


	//   ....[119]....
        /*0a44*/ 	.word	0x0000e6f0
        /*0a48*/ 	.word	0x00000003
        /*0a4c*/ 	.word	0x00038508
        /*0a50*/ 	.short	0x010a
        /*0a52*/ 	.byte	0x3f
	.zero		1


	//   ....[120]....
        /*0a54*/ 	.word	0x0000e750
        /*0a58*/ 	.word	0x00000003
        /*0a5c*/ 	.word	0x00038400
        /*0a60*/ 	.short	0x010a
        /*0a62*/ 	.byte	0x3f
	.zero		1


	//   ....[121]....
        /*0a64*/ 	.word	0x0000e7b0
        /*0a68*/ 	.word	0x00000003
        /*0a6c*/ 	.word	0x000384e0
        /*0a70*/ 	.short	0x010a
        /*0a72*/ 	.byte	0x3f
	.zero		1


	//   ....[122]....
        /*0a74*/ 	.word	0x0000e810
        /*0a78*/ 	.word	0x00000003
        /*0a7c*/ 	.word	0x000384e8
        /*0a80*/ 	.short	0x010a
        /*0a82*/ 	.byte	0x3f
	.zero		1


	//   ....[123]....
        /*0a84*/ 	.word	0x0000e870
        /*0a88*/ 	.word	0x00000003
        /*0a8c*/ 	.word	0x000384f0
        /*0a90*/ 	.short	0x010a
        /*0a92*/ 	.byte	0x3f
	.zero		1


	//   ....[124]....
        /*0a94*/ 	.word	0x0000e8d0
        /*0a98*/ 	.word	0x00000003
        /*0a9c*/ 	.word	0x000384f8
        /*0aa0*/ 	.short	0x010a
        /*0aa2*/ 	.byte	0x3f
	.zero		1


	//   ....[125]....
        /*0aa4*/ 	.word	0x0000e930
        /*0aa8*/ 	.word	0x00000003
        /*0aac*/ 	.word	0x000384e0
        /*0ab0*/ 	.short	0x010a
        /*0ab2*/ 	.byte	0x3f
	.zero		1


	//   ....[126]....
        /*0ab4*/ 	.word	0x0000e990
        /*0ab8*/ 	.word	0x00000003
        /*0abc*/ 	.word	0x000384e8
        /*0ac0*/ 	.short	0x010a
        /*0ac2*/ 	.byte	0x3f
	.zero		1


	//   ....[127]....
        /*0ac4*/ 	.word	0x0000e9f0
        /*0ac8*/ 	.word	0x00000003
        /*0acc*/ 	.word	0x000384f0
        /*0ad0*/ 	.short	0x010a
        /*0ad2*/ 	.byte	0x3f
	.zero		1


	//   ....[128]....
        /*0ad4*/ 	.word	0x0000ea50
        /*0ad8*/ 	.word	0x00000003
        /*0adc*/ 	.word	0x000384f8
        /*0ae0*/ 	.short	0x010a
        /*0ae2*/ 	.byte	0x3f
	.zero		1


	//   ....[129]....
        /*0ae4*/ 	.word	0x0000eab0
        /*0ae8*/ 	.word	0x00000003
        /*0aec*/ 	.word	0x000384e0
        /*0af0*/ 	.short	0x010a
        /*0af2*/ 	.byte	0x3f
	.zero		1


	//   ....[130]....
        /*0af4*/ 	.word	0x0000eb10
        /*0af8*/ 	.word	0x00000003
        /*0afc*/ 	.word	0x000384e8
        /*0b00*/ 	.short	0x010a
        /*0b02*/ 	.byte	0x3f
	.zero		1


	//   ....[131]....
        /*0b04*/ 	.word	0x0000eb70
        /*0b08*/ 	.word	0x00000003
        /*0b0c*/ 	.word	0x000384f0
        /*0b10*/ 	.short	0x010a
        /*0b12*/ 	.byte	0x3f
	.zero		1


	//   ....[132]....
        /*0b14*/ 	.word	0x0000ec40
        /*0b18*/ 	.word	0x00000008
        /*0b1c*/ 	.word	0x000384a0
        /*0b20*/ 	.short	0x010a
        /*0b22*/ 	.byte	0x3f
	.zero		1


	//   ....[133]....
        /*0b24*/ 	.word	0x0000ec90
        /*0b28*/ 	.word	0x00000003
        /*0b2c*/ 	.word	0x00038400
        /*0b30*/ 	.short	0x010a
        /*0b32*/ 	.byte	0x3f
	.zero		1


	//   ....[134]....
        /*0b34*/ 	.word	0x0000eea0
        /*0b38*/ 	.word	0x00000007
        /*0b3c*/ 	.word	0x00000000
        /*0b40*/ 	.short	0x010a
        /*0b42*/ 	.byte	0x3f
	.zero		1


	//   ....[135]....
        /*0b44*/ 	.word	0x0000eef0
        /*0b48*/ 	.word	0x00000009
        /*0b4c*/ 	.word	0x00000000
        /*0b50*/ 	.short	0x010a
        /*0b52*/ 	.byte	0x3f
	.zero		1


	//   ....[136]....
        /*0b54*/ 	.word	0x0000ef40
        /*0b58*/ 	.word	0x00000006
        /*0b5c*/ 	.word	0x00000000
        /*0b60*/ 	.short	0x010a
        /*0b62*/ 	.byte	0x3f
	.zero		1


	//   ....[137]....
        /*0b64*/ 	.word	0x0000ef90
        /*0b68*/ 	.word	0x00000011
        /*0b6c*/ 	.word	0x00038440
        /*0b70*/ 	.short	0x010a
        /*0b72*/ 	.byte	0x3f
	.zero		1


	//   ....[138]....
        /*0b74*/ 	.word	0x0000efe0
        /*0b78*/ 	.word	0x00000005
        /*0b7c*/ 	.word	0x00038440
        /*0b80*/ 	.short	0x010a
        /*0b82*/ 	.byte	0x3f
	.zero		1


	//   ....[139]....
        /*0b84*/ 	.word	0x0000f030
        /*0b88*/ 	.word	0x00000007
        /*0b8c*/ 	.word	0x00038440
        /*0b90*/ 	.short	0x010a
        /*0b92*/ 	.byte	0x3f
	.zero		1


	//   ....[140]....
        /*0b94*/ 	.word	0x0000f080
        /*0b98*/ 	.word	0x00000007
        /*0b9c*/ 	.word	0x00038440
        /*0ba0*/ 	.short	0x010a
        /*0ba2*/ 	.byte	0x3f
	.zero		1


	//   ....[141]....
        /*0ba4*/ 	.word	0x0000f0d0
        /*0ba8*/ 	.word	0x00000007
        /*0bac*/ 	.word	0x00038440
        /*0bb0*/ 	.short	0x010a
        /*0bb2*/ 	.byte	0x3f
	.zero		1


	//   ....[142]....
        /*0bb4*/ 	.word	0x0000f120
        /*0bb8*/ 	.word	0x00000007
        /*0bbc*/ 	.word	0x00038440
        /*0bc0*/ 	.short	0x010a
        /*0bc2*/ 	.byte	0x3f
	.zero		1


	//   ....[143]....
        /*0bc4*/ 	.word	0x0000f170
        /*0bc8*/ 	.word	0x00000007
        /*0bcc*/ 	.word	0x00038440
        /*0bd0*/ 	.short	0x010a
        /*0bd2*/ 	.byte	0x3f
	.zero		1


	//   ....[144]....
        /*0bd4*/ 	.word	0x0000f1c0
        /*0bd8*/ 	.word	0x00000007
        /*0bdc*/ 	.word	0x00038440
        /*0be0*/ 	.short	0x010a
        /*0be2*/ 	.byte	0x3f
	.zero		1


	//----- nvinfo : EIATTR_NUM_MBARRIERS
	.align		4
.L_37:
        /*0be4*/ 	.byte	0x03, 0x38
        /*0be6*/ 	.short	0x0022


	//----- nvinfo : EIATTR_EXIT_INSTR_OFFSETS
	.align		4
        /*0be8*/ 	.byte	0x04, 0x1c
        /*0bea*/ 	.short	(.L_39 - .L_38)


	//   ....[0]....
.L_38:
        /*0bec*/ 	.word	0x00002ab0


	//   ....[1]....
        /*0bf0*/ 	.word	0x00002b70


	//   ....[2]....
        /*0bf4*/ 	.word	0x00008400


	//   ....[3]....
        /*0bf8*/ 	.word	0x000084a0


	//   ....[4]....
        /*0bfc*/ 	.word	0x0000a330


	//   ....[5]....
        /*0c00*/ 	.word	0x0000bf20


	//   ....[6]....
        /*0c04*/ 	.word	0x0000e240


	//----- nvinfo : EIATTR_MAX_THREADS
	.align		4
.L_39:
        /*0c08*/ 	.byte	0x04, 0x05
        /*0c0a*/ 	.short	(.L_41 - .L_40)
.L_40:
        /*0c0c*/ 	.word	0x00000180
        /*0c10*/ 	.word	0x00000001
        /*0c14*/ 	.word	0x00000001


	//----- nvinfo : EIATTR_CRS_STACK_SIZE
	.align		4
.L_41:
        /*0c18*/ 	.byte	0x04, 0x1e
        /*0c1a*/ 	.short	(.L_43 - .L_42)
.L_42:
        /*0c1c*/ 	.word	0x00000000


	//----- nvinfo : EIATTR_CBANK_PARAM_SIZE
	.align		4
.L_43:
        /*0c20*/ 	.byte	0x03, 0x19
        /*0c22*/ 	.short	0x0770


	//----- nvinfo : EIATTR_PARAM_CBANK
	.align		4
        /*0c24*/ 	.byte	0x04, 0x0a
        /*0c26*/ 	.short	(.L_45 - .L_44)
	.align		4
.L_44:
        /*0c28*/ 	.word	index@(.nv.constant0._ZN7cutlass13device_kernelINS_4gemm6kernel13GemmUniversalINS1_17GroupProblemShapeIN4cute5tupleIJiiiEEEEENS1_10collective13CollectiveMmaINS1_39MainloopSm90ArrayTmaGmmaWarpSpecializedILi4ENS6_IJNS5_1CILi1EEESD_SD_EEENS1_43KernelPtrArrayTmaWarpSpecializedCooperativeEEENS6_IJNSC_ILi128EEENSC_ILi256EEENSC_ILi64EEEEEENS_10bfloat16_tEPNS6_IJlSD_NSC_ILi0EEEEEESL_SO_NS5_8TiledMMAINS5_8MMA_AtomIJNS5_4SM904GMMA28MMA_64x256x16_F32BF16BF16_SSILNSS_5MajorE0ELSU_0ELNSS_7ScaleInE1ELSV_1EEEEEENS5_6LayoutINS6_IJNSC_ILi2EEESD_SD_EEENS6_IJSD_SM_SM_EEEEENS6_IJNS5_10UnderscoreES13_S13_EEEEENS5_13SM90_TMA_LOADENS5_14ComposedLayoutINS5_7SwizzleILi3ELi4ELi3EEENS5_18smem_ptr_flag_bitsILi16EEENSY_INS6_IJNSC_ILi8EEESJ_EEENS6_IJSJ_SD_EEEEEEEvNS5_8identityES16_S1G_vS1H_EENS_8epilogue10collective18CollectiveEpilogueINS1J_30Sm90PtrArrayTmaWarpSpecializedILi4ELi2ELi16ELb1ELb0ELi2EEEJSK_NS6_IJSH_NSC_ILi32EEEEEENS_6half_tEPNS6_IJSD_lSM_EEES1Q_S1S_NS1J_6fusion15FusionCallbacksIS1N_NS1T_17LinearCombinationIS1Q_fS1Q_fLNS_15FloatRoundStyleE2EEESK_S1P_JEEES16_NS17_IS19_S1B_NSY_INS6_IJSJ_S1C_EEENS6_IJSD_SJ_EEEEEEENS5_17SM75_U16x8_LDSM_TENS5_14SM90_TMA_STOREES22_NS5_17SM90_U16x8_STSM_TENS5_9Copy_AtomIJNS5_17SM90_U32x4_STSM_NES1Q_EEEvEEEvvEEEEvNT_6ParamsE)
        /*0c2c*/ 	.short	0x0210
        /*0c2e*/ 	.short	0x0770


	//----- nvinfo : EIATTR_SW_WAR
	.align		4
.L_45:
        /*0c30*/ 	.byte	0x04, 0x36
        /*0c32*/ 	.short	(.L_47 - .L_46)
.L_46:
        /*0c34*/ 	.word	0x00000008
.L_47:


//--------------------- .nv.callgraph             --------------------------
	.section	.nv.callgraph,"",@"SHT_CUDA_CALLGRAPH"
	.align	4
	.sectionentsize	8
	.align		4
        /*0000*/ 	.word	0x00000000
	.align		4
        /*0004*/ 	.word	0xffffffff
	.align		4
        /*0008*/ 	.word	index@(_ZN7cutlass13device_kernelINS_4gemm6kernel13GemmUniversalINS1_17GroupProblemShapeIN4cute5tupleIJiiiEEEEENS1_10collective13CollectiveMmaINS1_39MainloopSm90ArrayTmaGmmaWarpSpecializedILi4ENS6_IJNS5_1CILi1EEESD_SD_EEENS1_43KernelPtrArrayTmaWarpSpecializedCooperativeEEENS6_IJNSC_ILi128EEENSC_ILi256EEENSC_ILi64EEEEEENS_10bfloat16_tEPNS6_IJlSD_NSC_ILi0EEEEEESL_SO_NS5_8TiledMMAINS5_8MMA_AtomIJNS5_4SM904GMMA28MMA_64x256x16_F32BF16BF16_SSILNSS_5MajorE0ELSU_0ELNSS_7ScaleInE1ELSV_1EEEEEENS5_6LayoutINS6_IJNSC_ILi2EEESD_SD_EEENS6_IJSD_SM_SM_EEEEENS6_IJNS5_10UnderscoreES13_S13_EEEEENS5_13SM90_TMA_LOADENS5_14ComposedLayoutINS5_7SwizzleILi3ELi4ELi3EEENS5_18smem_ptr_flag_bitsILi16EEENSY_INS6_IJNSC_ILi8EEESJ_EEENS6_IJSJ_SD_EEEEEEEvNS5_8identityES16_S1G_vS1H_EENS_8epilogue10collective18CollectiveEpilogueINS1J_30Sm90PtrArrayTmaWarpSpecializedILi4ELi2ELi16ELb1ELb0ELi2EEEJSK_NS6_IJSH_NSC_ILi32EEEEEENS_6half_tEPNS6_IJSD_lSM_EEES1Q_S1S_NS1J_6fusion15FusionCallbacksIS1N_NS1T_17LinearCombinationIS1Q_fS1Q_fLNS_15FloatRoundStyleE2EEESK_S1P_JEEES16_NS17_IS19_S1B_NSY_INS6_IJSJ_S1C_EEENS6_IJSD_SJ_EEEEEEENS5_17SM75_U16x8_LDSM_TENS5_14SM90_TMA_STOREES22_NS5_17SM90_U16x8_STSM_TENS5_9Copy_AtomIJNS5_17SM90_U32x4_STSM_NES1Q_EEEvEEEvvEEEEvNT_6ParamsE)
	.align		4
        /*000c*/ 	.word	index@(__assertfail)
	.align		4
        /*0010*/ 	.word	0x00000000
	.align		4
        /*0014*/ 	.word	0xfffffffe
	.align		4
        /*0018*/ 	.word	0x00000000
	.align		4
        /*001c*/ 	.word	0xfffffffd
	.align		4
        /*0020*/ 	.word	0x00000000
	.align		4
        /*0024*/ 	.word	0xfffffffc


//--------------------- .nv.constant4             --------------------------
	.section	.nv.constant4,"a",@progbits
	.align	8
	.align		8
.nv.constant4:
        /*0000*/ 	.dword	__assertfail
	.align		8
        /*0008*/ 	.dword	__unnamed_1
	.align		8
        /*0010*/ 	.dword	_ZN39_INTERNAL_6d30519d_4_k_cu_36fb5b7a_34554cuda3std3__45__cpo5beginE
	.align		8
        /*0018*/ 	.dword	_ZN39_INTERNAL_6d30519d_4_k_cu_36fb5b7a_34554cuda3std3__45__cpo3endE
	.align		8
        /*0020*/ 	.dword	_ZN39_INTERNAL_6d30519d_4_k_cu_36fb5b7a_34554cuda3std3__45__cpo6cbeginE
	.align		8
        /*0028*/ 	.dword	_ZN39_INTERNAL_6d30519d_4_k_cu_36fb5b7a_34554cuda3std3__45__cpo4cendE
	.align		8
        /*0030*/ 	.dword	_ZN39_INTERNAL_6d30519d_4_k_cu_36fb5b7a_34554cuda3std3__441_GLOBAL__N__6d30519d_4_k_cu_36fb5b7a_34556ignoreE
	.align		8
        /*0038*/ 	.dword	_ZN39_INTERNAL_6d30519d_4_k_cu_36fb5b7a_34554cuda3std3__419piecewise_constructE
	.align		8
        /*0040*/ 	.dword	_ZN39_INTERNAL_6d30519d_4_k_cu_36fb5b7a_34554cuda3std3__48in_placeE
	.align		8
        /*0048*/ 	.dword	_ZN39_INTERNAL_6d30519d_4_k_cu_36fb5b7a_34554cuda3std6ranges3__45__cpo4swapE
	.align		8
        /*0050*/ 	.dword	_ZN39_INTERNAL_6d30519d_4_k_cu_36fb5b7a_34554cuda3std6ranges3__45__cpo9iter_moveE
	.align		8
        /*0058*/ 	.dword	_ZN39_INTERNAL_6d30519d_4_k_cu_36fb5b7a_34554cute7productE
	.align		8
        /*0060*/ 	.dword	_ZN39_INTERNAL_6d30519d_4_k_cu_36fb5b7a_34554cute1_E
	.align		8
        /*0068*/ 	.dword	$str$24
	.align		8
        /*0070*/ 	.dword	$str$25


//--------------------- .text._ZN7cutlass13device_kernelINS_4gemm6kernel13GemmUniversalINS1_17GroupProblemShapeIN4cute5tupleIJiiiEEEEENS1_10collective13CollectiveMmaINS1_39MainloopSm90ArrayTmaGmmaWarpSpecializedILi4ENS6_IJNS5_1CILi1EEESD_SD_EEENS1_43KernelPtrArrayTmaWarpSpecializedCooperativeEEENS6_IJNSC_ILi128EEENSC_ILi256EEENSC_ILi64EEEEEENS_10bfloat16_tEPNS6_IJlSD_NSC_ILi0EEEEEESL_SO_NS5_8TiledMMAINS5_8MMA_AtomIJNS5_4SM904GMMA28MMA_64x256x16_F32BF16BF16_SSILNSS_5MajorE0ELSU_0ELNSS_7ScaleInE1ELSV_1EEEEEENS5_6LayoutINS6_IJNSC_ILi2EEESD_SD_EEENS6_IJSD_SM_SM_EEEEENS6_IJNS5_10UnderscoreES13_S13_EEEEENS5_13SM90_TMA_LOADENS5_14ComposedLayoutINS5_7SwizzleILi3ELi4ELi3EEENS5_18smem_ptr_flag_bitsILi16EEENSY_INS6_IJNSC_ILi8EEESJ_EEENS6_IJSJ_SD_EEEEEEEvNS5_8identityES16_S1G_vS1H_EENS_8epilogue10collective18CollectiveEpilogueINS1J_30Sm90PtrArrayTmaWarpSpecializedILi4ELi2ELi16ELb1ELb0ELi2EEEJSK_NS6_IJSH_NSC_ILi32EEEEEENS_6half_tEPNS6_IJSD_lSM_EEES1Q_S1S_NS1J_6fusion15FusionCallbacksIS1N_NS1T_17LinearCombinationIS1Q_fS1Q_fLNS_15FloatRoundStyleE2EEESK_S1P_JEEES16_NS17_IS19_S1B_NSY_INS6_IJSJ_S1C_EEENS6_IJSD_SJ_EEEEEEENS5_17SM75_U16x8_LDSM_TENS5_14SM90_TMA_STOREES22_NS5_17SM90_U16x8_STSM_TENS5_9Copy_AtomIJNS5_17SM90_U32x4_STSM_NES1Q_EEEvEEEvvEEEEvNT_6ParamsE --------------------------
	.section	.text._ZN7cutlass13device_kernelINS_4gemm6kernel13GemmUniversalINS1_17GroupProblemShapeIN4cute5tupleIJiiiEEEEENS1_10collective13CollectiveMmaINS1_39MainloopSm90ArrayTmaGmmaWarpSpecializedILi4ENS6_IJNS5_1CILi1EEESD_SD_EEENS1_43KernelPtrArrayTmaWarpSpecializedCooperativeEEENS6_IJNSC_ILi128EEENSC_ILi256EEENSC_ILi64EEEEEENS_10bfloat16_tEPNS6_IJlSD_NSC_ILi0EEEEEESL_SO_NS5_8TiledMMAINS5_8MMA_AtomIJNS5_4SM904GMMA28MMA_64x256x16_F32BF16BF16_SSILNSS_5MajorE0ELSU_0ELNSS_7ScaleInE1ELSV_1EEEEEENS5_6LayoutINS6_IJNSC_ILi2EEESD_SD_EEENS6_IJSD_SM_SM_EEEEENS6_IJNS5_10UnderscoreES13_S13_EEEEENS5_13SM90_TMA_LOADENS5_14ComposedLayoutINS5_7SwizzleILi3ELi4ELi3EEENS5_18smem_ptr_flag_bitsILi16EEENSY_INS6_IJNSC_ILi8EEESJ_EEENS6_IJSJ_SD_EEEEEEEvNS5_8identityES16_S1G_vS1H_EENS_8epilogue10collective18CollectiveEpilogueINS1J_30Sm90PtrArrayTmaWarpSpecializedILi4ELi2ELi16ELb1ELb0ELi2EEEJSK_NS6_IJSH_NSC_ILi32EEEEEENS_6half_tEPNS6_IJSD_lSM_EEES1Q_S1S_NS1J_6fusion15FusionCallbacksIS1N_NS1T_17LinearCombinationIS1Q_fS1Q_fLNS_15FloatRoundStyleE2EEESK_S1P_JEEES16_NS17_IS19_S1B_NSY_INS6_IJSJ_S1C_EEENS6_IJSD_SJ_EEEEEEENS5_17SM75_U16x8_LDSM_TENS5_14SM90_TMA_STOREES22_NS5_17SM90_U16x8_STSM_TENS5_9Copy_AtomIJNS5_17SM90_U32x4_STSM_NES1Q_EEEvEEEvvEEEEvNT_6ParamsE,"ax",@progbits
	.align	128
.text._ZN7cutlass13device_kernelINS_4gemm6kernel13GemmUniversalINS1_17GroupProblemShapeIN4cute5tupleIJiiiEEEEENS1_10collective13CollectiveMmaINS1_39MainloopSm90ArrayTmaGmmaWarpSpecializedILi4ENS6_IJNS5_1CILi1EEESD_SD_EEENS1_43KernelPtrArrayTmaWarpSpecializedCooperativeEEENS6_IJNSC_ILi128EEENSC_ILi256EEENSC_ILi64EEEEEENS_10bfloat16_tEPNS6_IJlSD_NSC_ILi0EEEEEESL_SO_NS5_8TiledMMAINS5_8MMA_AtomIJNS5_4SM904GMMA28MMA_64x256x16_F32BF16BF16_SSILNSS_5MajorE0ELSU_0ELNSS_7ScaleInE1ELSV_1EEEEEENS5_6LayoutINS6_IJNSC_ILi2EEESD_SD_EEENS6_IJSD_SM_SM_EEEEENS6_IJNS5_10UnderscoreES13_S13_EEEEENS5_13SM90_TMA_LOADENS5_14ComposedLayoutINS5_7SwizzleILi3ELi4ELi3EEENS5_18smem_ptr_flag_bitsILi16EEENSY_INS6_IJNSC_ILi8EEESJ_EEENS6_IJSJ_SD_EEEEEEEvNS5_8identityES16_S1G_vS1H_EENS_8epilogue10collective18CollectiveEpilogueINS1J_30Sm90PtrArrayTmaWarpSpecializedILi4ELi2ELi16ELb1ELb0ELi2EEEJSK_NS6_IJSH_NSC_ILi32EEEEEENS_6half_tEPNS6_IJSD_lSM_EEES1Q_S1S_NS1J_6fusion15FusionCallbacksIS1N_NS1T_17LinearCombinationIS1Q_fS1Q_fLNS_15FloatRoundStyleE2EEESK_S1P_JEEES16_NS17_IS19_S1B_NSY_INS6_IJSJ_S1C_EEENS6_IJSD_SJ_EEEEEEENS5_17SM75_U16x8_LDSM_TENS5_14SM90_TMA_STOREES22_NS5_17SM90_U16x8_STSM_TENS5_9Copy_AtomIJNS5_17SM90_U32x4_STSM_NES1Q_EEEvEEEvvEEEEvNT_6ParamsE:
        .type           _ZN7cutlass13device_kernelINS_4gemm6kernel13GemmUniversalINS1_17GroupProblemShapeIN4cute5tupleIJiiiEEEEENS1_10collective13CollectiveMmaINS1_39MainloopSm90ArrayTmaGmmaWarpSpecializedILi4ENS6_IJNS5_1CILi1EEESD_SD_EEENS1_43KernelPtrArrayTmaWarpSpecializedCooperativeEEENS6_IJNSC_ILi128EEENSC_ILi256EEENSC_ILi64EEEEEENS_10bfloat16_tEPNS6_IJlSD_NSC_ILi0EEEEEESL_SO_NS5_8TiledMMAINS5_8MMA_AtomIJNS5_4SM904GMMA28MMA_64x256x16_F32BF16BF16_SSILNSS_5MajorE0ELSU_0ELNSS_7ScaleInE1ELSV_1EEEEEENS5_6LayoutINS6_IJNSC_ILi2EEESD_SD_EEENS6_IJSD_SM_SM_EEEEENS6_IJNS5_10UnderscoreES13_S13_EEEEENS5_13SM90_TMA_LOADENS5_14ComposedLayoutINS5_7SwizzleILi3ELi4ELi3EEENS5_18smem_ptr_flag_bitsILi16EEENSY_INS6_IJNSC_ILi8EEESJ_EEENS6_IJSJ_SD_EEEEEEEvNS5_8identityES16_S1G_vS1H_EENS_8epilogue10collective18CollectiveEpilogueINS1J_30Sm90PtrArrayTmaWarpSpecializedILi4ELi2ELi16ELb1ELb0ELi2EEEJSK_NS6_IJSH_NSC_ILi32EEEEEENS_6half_tEPNS6_IJSD_lSM_EEES1Q_S1S_NS1J_6fusion15FusionCallbacksIS1N_NS1T_17LinearCombinationIS1Q_fS1Q_fLNS_15FloatRoundStyleE2EEESK_S1P_JEEES16_NS17_IS19_S1B_NSY_INS6_IJSJ_S1C_EEENS6_IJSD_SJ_EEEEEEENS5_17SM75_U16x8_LDSM_TENS5_14SM90_TMA_STOREES22_NS5_17SM90_U16x8_STSM_TENS5_9Copy_AtomIJNS5_17SM90_U32x4_STSM_NES1Q_EEEvEEEvvEEEEvNT_6ParamsE,@function
        .size           _ZN7cutlass13device_kernelINS_4gemm6kernel13GemmUniversalINS1_17GroupProblemShapeIN4cute5tupleIJiiiEEEEENS1_10collective13CollectiveMmaINS1_39MainloopSm90ArrayTmaGmmaWarpSpecializedILi4ENS6_IJNS5_1CILi1EEESD_SD_EEENS1_43KernelPtrArrayTmaWarpSpecializedCooperativeEEENS6_IJNSC_ILi128EEENSC_ILi256EEENSC_ILi64EEEEEENS_10bfloat16_tEPNS6_IJlSD_NSC_ILi0EEEEEESL_SO_NS5_8TiledMMAINS5_8MMA_AtomIJNS5_4SM904GMMA28MMA_64x256x16_F32BF16BF16_SSILNSS_5MajorE0ELSU_0ELNSS_7ScaleInE1ELSV_1EEEEEENS5_6LayoutINS6_IJNSC_ILi2EEESD_SD_EEENS6_IJSD_SM_SM_EEEEENS6_IJNS5_10UnderscoreES13_S13_EEEEENS5_13SM90_TMA_LOADENS5_14ComposedLayoutINS5_7SwizzleILi3ELi4ELi3EEENS5_18smem_ptr_flag_bitsILi16EEENSY_INS6_IJNSC_ILi8EEESJ_EEENS6_IJSJ_SD_EEEEEEEvNS5_8identityES16_S1G_vS1H_EENS_8epilogue10collective18CollectiveEpilogueINS1J_30Sm90PtrArrayTmaWarpSpecializedILi4ELi2ELi16ELb1ELb0ELi2EEEJSK_NS6_IJSH_NSC_ILi32EEEEEENS_6half_tEPNS6_IJSD_lSM_EEES1Q_S1S_NS1J_6fusion15FusionCallbacksIS1N_NS1T_17LinearCombinationIS1Q_fS1Q_fLNS_15FloatRoundStyleE2EEESK_S1P_JEEES16_NS17_IS19_S1B_NSY_INS6_IJSJ_S1C_EEENS6_IJSD_SJ_EEEEEEENS5_17SM75_U16x8_LDSM_TENS5_14SM90_TMA_STOREES22_NS5_17SM90_U16x8_STSM_TENS5_9Copy_AtomIJNS5_17SM90_U32x4_STSM_NES1Q_EEEvEEEvvEEEEvNT_6ParamsE,(.L_x_315 - _ZN7cutlass13device_kernelINS_4gemm6kernel13GemmUniversalINS1_17GroupProblemShapeIN4cute5tupleIJiiiEEEEENS1_10collective13CollectiveMmaINS1_39MainloopSm90ArrayTmaGmmaWarpSpecializedILi4ENS6_IJNS5_1CILi1EEESD_SD_EEENS1_43KernelPtrArrayTmaWarpSpecializedCooperativeEEENS6_IJNSC_ILi128EEENSC_ILi256EEENSC_ILi64EEEEEENS_10bfloat16_tEPNS6_IJlSD_NSC_ILi0EEEEEESL_SO_NS5_8TiledMMAINS5_8MMA_AtomIJNS5_4SM904GMMA28MMA_64x256x16_F32BF16BF16_SSILNSS_5MajorE0ELSU_0ELNSS_7ScaleInE1ELSV_1EEEEEENS5_6LayoutINS6_IJNSC_ILi2EEESD_SD_EEENS6_IJSD_SM_SM_EEEEENS6_IJNS5_10UnderscoreES13_S13_EEEEENS5_13SM90_TMA_LOADENS5_14ComposedLayoutINS5_7SwizzleILi3ELi4ELi3EEENS5_18smem_ptr_flag_bitsILi16EEENSY_INS6_IJNSC_ILi8EEESJ_EEENS6_IJSJ_SD_EEEEEEEvNS5_8identityES16_S1G_vS1H_EENS_8epilogue10collective18CollectiveEpilogueINS1J_30Sm90PtrArrayTmaWarpSpecializedILi4ELi2ELi16ELb1ELb0ELi2EEEJSK_NS6_IJSH_NSC_ILi32EEEEEENS_6half_tEPNS6_IJSD_lSM_EEES1Q_S1S_NS1J_6fusion15FusionCallbacksIS1N_NS1T_17LinearCombinationIS1Q_fS1Q_fLNS_15FloatRoundStyleE2EEESK_S1P_JEEES16_NS17_IS19_S1B_NSY_INS6_IJSJ_S1C_EEENS6_IJSD_SJ_EEEEEEENS5_17SM75_U16x8_LDSM_TENS5_14SM90_TMA_STOREES22_NS5_17SM90_U16x8_STSM_TENS5_9Copy_AtomIJNS5_17SM90_U32x4_STSM_NES1Q_EEEvEEEvvEEEEvNT_6ParamsE)
        .other          _ZN7cutlass13device_kernelINS_4gemm6kernel13GemmUniversalINS1_17GroupProblemShapeIN4cute5tupleIJiiiEEEEENS1_10collective13CollectiveMmaINS1_39MainloopSm90ArrayTmaGmmaWarpSpecializedILi4ENS6_IJNS5_1CILi1EEESD_SD_EEENS1_43KernelPtrArrayTmaWarpSpecializedCooperativeEEENS6_IJNSC_ILi128EEENSC_ILi256EEENSC_ILi64EEEEEENS_10bfloat16_tEPNS6_IJlSD_NSC_ILi0EEEEEESL_SO_NS5_8TiledMMAINS5_8MMA_AtomIJNS5_4SM904GMMA28MMA_64x256x16_F32BF16BF16_SSILNSS_5MajorE0ELSU_0ELNSS_7ScaleInE1ELSV_1EEEEEENS5_6LayoutINS6_IJNSC_ILi2EEESD_SD_EEENS6_IJSD_SM_SM_EEEEENS6_IJNS5_10UnderscoreES13_S13_EEEEENS5_13SM90_TMA_LOADENS5_14ComposedLayoutINS5_7SwizzleILi3ELi4ELi3EEENS5_18smem_ptr_flag_bitsILi16EEENSY_INS6_IJNSC_ILi8EEESJ_EEENS6_IJSJ_SD_EEEEEEEvNS5_8identityES16_S1G_vS1H_EENS_8epilogue10collective18CollectiveEpilogueINS1J_30Sm90PtrArrayTmaWarpSpecializedILi4ELi2ELi16ELb1ELb0ELi2EEEJSK_NS6_IJSH_NSC_ILi32EEEEEENS_6half_tEPNS6_IJSD_lSM_EEES1Q_S1S_NS1J_6fusion15FusionCallbacksIS1N_NS1T_17LinearCombinationIS1Q_fS1Q_fLNS_15FloatRoundStyleE2EEESK_S1P_JEEES16_NS17_IS19_S1B_NSY_INS6_IJSJ_S1C_EEENS6_IJSD_SJ_EEEEEEENS5_17SM75_U16x8_LDSM_TENS5_14SM90_TMA_STOREES22_NS5_17SM90_U16x8_STSM_TENS5_9Copy_AtomIJNS5_17SM90_U32x4_STSM_NES1Q_EEEvEEEvvEEEEvNT_6ParamsE,@"STO_CUDA_ENTRY STV_DEFAULT"
_ZN7cutlass13device_kernelINS_4gemm6kernel13GemmUniversalINS1_17GroupProblemShapeIN4cute5tupleIJiiiEEEEENS1_10collective13CollectiveMmaINS1_39MainloopSm90ArrayTmaGmmaWarpSpecializedILi4ENS6_IJNS5_1CILi1EEESD_SD_EEENS1_43KernelPtrArrayTmaWarpSpecializedCooperativeEEENS6_IJNSC_ILi128EEENSC_ILi256EEENSC_ILi64EEEEEENS_10bfloat16_tEPNS6_IJlSD_NSC_ILi0EEEEEESL_SO_NS5_8TiledMMAINS5_8MMA_AtomIJNS5_4SM904GMMA28MMA_64x256x16_F32BF16BF16_SSILNSS_5MajorE0ELSU_0ELNSS_7ScaleInE1ELSV_1EEEEEENS5_6LayoutINS6_IJNSC_ILi2EEESD_SD_EEENS6_IJSD_SM_SM_EEEEENS6_IJNS5_10UnderscoreES13_S13_EEEEENS5_13SM90_TMA_LOADENS5_14ComposedLayoutINS5_7SwizzleILi3ELi4ELi3EEENS5_18smem_ptr_flag_bitsILi16EEENSY_INS6_IJNSC_ILi8EEESJ_EEENS6_IJSJ_SD_EEEEEEEvNS5_8identityES16_S1G_vS1H_EENS_8epilogue10collective18CollectiveEpilogueINS1J_30Sm90PtrArrayTmaWarpSpecializedILi4ELi2ELi16ELb1ELb0ELi2EEEJSK_NS6_IJSH_NSC_ILi32EEEEEENS_6half_tEPNS6_IJSD_lSM_EEES1Q_S1S_NS1J_6fusion15FusionCallbacksIS1N_NS1T_17LinearCombinationIS1Q_fS1Q_fLNS_15FloatRoundStyleE2EEESK_S1P_JEEES16_NS17_IS19_S1B_NSY_INS6_IJSJ_S1C_EEENS6_IJSD_SJ_EEEEEEENS5_17SM75_U16x8_LDSM_TENS5_14SM90_TMA_STOREES22_NS5_17SM90_U16x8_STSM_TENS5_9Copy_AtomIJNS5_17SM90_U32x4_STSM_NES1Q_EEEvEEEvvEEEEvNT_6ParamsE:
[----:B------:R-:W1:Y:S08]  /*0000*/  LDC R1, c[0x0][0x28] ;  /* 0x00000a00ff017b82 */ /* 0x000e700000000800 */
[----:B------:R-:W2:Y:S01]  /*0010*/  LDC.64 R6, c[0x0][0x918] ;  /* 0x00024600ff067b82 */ /* 0x000ea20000000a00 */
[----:B------:R-:W-:Y:S01]  /*0020*/  ULDC.64 UR58, c[0x0][0x208] ;  /* 0x00008200003a7ab9 */ /* 0x000fe20000000a00 */
[----:B------:R-:W3:Y:S01]  /*0030*/  S2R R33, SR_TID.X ;  /* 0x0000000000217919 */ /* 0x000ee20000002100 */
[----:B------:R-:W-:Y:S01]  /*0040*/  ULDC UR4, c[0x0][0x910] ;  /* 0x0002440000047ab9 */ /* 0x000fe20000000800 */
[----:B------:R-:W-:Y:S01]  /*0050*/  ULDC.64 UR20, c[0x0][0x8d0] ;  /* 0x0002340000147ab9 */ /* 0x000fe20000000a00 */
[----:B------:R-:W-:Y:S01]  /*0060*/  ULDC.64 UR14, c[0x0][0x8c8] ;  /* 0x00023200000e7ab9 */ /* 0x000fe20000000a00 */
[----:B------:R-:W-:Y:S01]  /*0070*/  ULDC UR5, c[0x0][0x908] ;  /* 0x0002420000057ab9 */ /* 0x000fe20000000800 */
[----:B------:R-:W-:Y:S01]  /*0080*/  CS2R R8, SRZ ;  /* 0x0000000000087805 */ /* 0x000fe2000001ff00 */
[----:B------:R-:W-:Y:S01]  /*0090*/  S2UR UR40, SR_CTAID.X ;  /* 0x00000000002879c3 */ /* 0x000fe20000002500 */
[----:B------:R-:W-:Y:S01]  /*00a0*/  ULDC.64 UR22, c[0x0][0x8e8] ;  /* 0x00023a0000167ab9 */ /* 0x000fe20000000a00 */
[----:B------:R-:W-:Y:S01]  /*00b0*/  ULDC.64 UR16, c[0x0][0x8e0] ;  /* 0x0002380000107ab9 */ /* 0x000fe20000000a00 */
[----:B--2---:R-:W2:Y:S01]  /*00c0*/  LDG.E R2, desc[UR58][R6.64] ;  /* 0x0000003a06027981 */ /* 0x004ea2000c1e1900 */
[----:B------:R-:W-:-:S03]  /*00d0*/  IMAD.U32 R3, RZ, RZ, UR4 ;  /* 0x00000004ff037e24 */ /* 0x000fc6000f8e00ff */
[----:B------:R-:W4:Y:S01]  /*00e0*/  LDG.E R0, desc[UR58][R6.64+0x4] ;  /* 0x0000043a06007981 */ /* 0x000f22000c1e1900 */
[----:B---3--:R-:W-:-:S04]  /*00f0*/  LOP3.LUT R34, R33, 0x1f, RZ, 0xc0, !PT ;  /* 0x0000001f21227812 */ /* 0x008fc800078ec0ff */
[----:B------:R-:W-:Y:S01]  /*0100*/  ISETP.GE.AND P0, PT, R34, R3, PT ;  /* 0x000000032200720c */ /* 0x000fe20003f06270 */
[----:B------:R-:W3:Y:S01]  /*0110*/  S2UR UR4, SR_CTAID.Y ;  /* 0x00000000000479c3 */ /* 0x000ee20000002600 */
[----:B------:R-:W-:-:S04]  /*0120*/  UISETP.NE.U32.AND UP0, UPT, UR20, URZ, UPT ;  /* 0x0000003f1400728c */ /* 0x000fc8000bf05070 */
[----:B------:R-:W-:-:S07]  /*0130*/  UISETP.NE.AND.EX UP0, UPT, UR21, URZ, UPT, UP0 ;  /* 0x0000003f1500728c */ /* 0x000fce000bf05300 */
[----:B------:R-:W1:Y:S01]  /*0140*/  @!P0 LDC.64 R4, c[0x0][0x918] ;  /* 0x00024600ff048b82 */ /* 0x000e620000000a00 */
[----:B------:R-:W-:-:S03]  /*0150*/  UISETP.NE.AND UP3, UPT, UR5, 0x1, UPT ;  /* 0x000000010500788c */ /* 0x000fc6000bf65270 */
[----:B------:R-:W-:-:S08]  /*0160*/  @UP0 ULDC UR8, c[0x0][0x8dc] ;  /* 0x0002370000080ab9 */ /* 0x000fd00000000800 */
[----:B------:R-:W-:Y:S01]  /*0170*/  @UP3 ULDC UR12, c[0x0][0x10] ;  /* 0x00000400000c3ab9 */ /* 0x000fe20000000800 */
[----:B------:R-:W-:Y:S02]  /*0180*/  @UP3 UMOV UR5, URZ ;  /* 0x0000003f00053c82 */ /* 0x000fe40008000000 */
[----:B---3--:R-:W-:Y:S01]  /*0190*/  @UP3 UIMAD.WIDE.U32 UR12, UR40, UR12, UR4 ;  /* 0x0000000c280c32a5 */ /* 0x008fe2000f8e0004 */
[----:B------:R-:W-:Y:S01]  /*01a0*/  @UP3 UMOV UR9, URZ ;  /* 0x0000003f00093c82 */ /* 0x000fe20008000000 */
[----:B-1----:R-:W-:Y:S02]  /*01b0*/  @!P0 IMAD.WIDE.U32 R4, R34, 0xc, R4 ;  /* 0x0000000c22048825 */ /* 0x002fe400078e0004 */
[----:B------:R-:W-:-:S03]  /*01c0*/  @UP3 UIADD3 UR9, UR13, UR9, URZ ;  /* 0x000000090d093290 */ /* 0x000fc6000fffe03f */
[----:B------:R-:W-:Y:S01]  /*01d0*/  @UP3 UMOV UR10, UR12 ;  /* 0x0000000c000a3c82 */ /* 0x000fe20008000000 */
[----:B------:R1:W5:Y:S04]  /*01e0*/  @!P0 LDG.E R8, desc[UR58][R4.64] ;  /* 0x0000003a04088981 */ /* 0x000368000c1e1900 */
[----:B------:R1:W5:Y:S01]  /*01f0*/  @!P0 LDG.E R9, desc[UR58][R4.64+0x4] ;  /* 0x0000043a04098981 */ /* 0x000362000c1e1900 */
[----:B------:R-:W-:Y:S01]  /*0200*/  ISETP.NE.U32.AND P0, PT, RZ, UR22, PT ;  /* 0x00000016ff007c0c */ /* 0x000fe2000bf05070 */
[----:B------:R-:W-:Y:S01]  /*0210*/  @!UP3 ULDC UR5, c[0x0][0xc] ;  /* 0x000003000005bab9 */ /* 0x000fe20000000800 */
[----:B------:R-:W-:Y:S02]  /*0220*/  UMOV UR41, URZ ;  /* 0x0000003f00297c82 */ /* 0x000fe40008000000 */
[----:B------:R-:W-:Y:S01]  /*0230*/  ISETP.NE.AND.EX P0, PT, RZ, UR23, PT, P0 ;  /* 0x00000017ff007c0c */ /* 0x000fe2000bf05300 */
[----:B------:R-:W-:-:S07]  /*0240*/  @!UP3 UIMAD.WIDE.U32 UR4, UR5, UR4, UR40 ;  /* 0x000000040504b2a5 */ /* 0x000fce000f8e0028 */
[----:B------:R-:W-:Y:S01]  /*0250*/  @!UP3 UMOV UR9, UR5 ;  /* 0x000000050009bc82 */ /* 0x000fe20008000000 */
[----:B------:R-:W-:Y:S01]  /*0260*/  @!UP3 UMOV UR10, UR4 ;  /* 0x00000004000abc82 */ /* 0x000fe20008000000 */
[----:B--2---:R-:W-:-:S13]  /*0270*/  R2UR UR11, R2 ;  /* 0x00000000020b72ca */ /* 0x004fda00000e0000 */
[----:B------:R-:W-:-:S04]  /*0280*/  UIADD3 UR6, UP1, UR11, UR14, URZ ;  /* 0x0000000e0b067290 */ /* 0x000fc8000ff3e03f */
[----:B------:R-:W-:Y:S02]  /*0290*/  ULEA.HI.X.SX32 UR11, UR11, UR15, 0x1, UP1 ;  /* 0x0000000f0b0b7291 */ /* 0x000fe400088f0e3f */
[----:B------:R-:W-:Y:S01]  /*02a0*/  UIADD3 UR6, UP1, UR6, -0x1, URZ ;  /* 0xffffffff06067890 */ /* 0x000fe2000ff3e03f */
[----:B----4-:R-:W-:-:S03]  /*02b0*/  R2UR UR24, R0 ;  /* 0x00000000001872ca */ /* 0x010fc600000e0000 */
[----:B------:R-:W-:Y:S02]  /*02c0*/  UIADD3.X UR11, UR11, -0x1, URZ, UP1, !UPT ;  /* 0xffffffff0b0b7890 */ /* 0x000fe40008ffe43f */
[----:B------:R-:W-:-:S04]  /*02d0*/  @UP0 UIADD3 UR8, UP1, UR6, UR8, URZ ;  /* 0x0000000806080290 */ /* 0x000fc8000ff3e03f */
[----:B------:R-:W-:-:S04]  /*02e0*/  @UP0 UIADD3.X UR26, URZ, UR11, URZ, UP1, !UPT ;  /* 0x0000000b3f1a0290 */ /* 0x000fc80008ffe43f */
[----:B------:R-:W-:Y:S02]  /*02f0*/  @UP0 UIMAD.WIDE.U32 UR18, UR26, UR20, URZ ;  /* 0x000000141a1202a5 */ /* 0x000fe4000f8e003f */
[----:B------:R-:W-:Y:S02]  /*0300*/  @UP0 UIMAD.WIDE.U32 UR12, UR8, UR20, URZ ;  /* 0x00000014080c02a5 */ /* 0x000fe4000f8e003f */
[----:B------:R-:W-:Y:S02]  /*0310*/  @UP0 UIMAD.WIDE.U32 UR18, UP1, UR8, UR21, UR18 ;  /* 0x00000015081202a5 */ /* 0x000fe4000f820012 */
[----:B------:R-:W-:Y:S02]  /*0320*/  UIADD3 UR7, UP2, UR24, UR16, URZ ;  /* 0x0000001018077290 */ /* 0x000fe4000ff5e03f */
[----:B------:R-:W-:Y:S02]  /*0330*/  @UP0 UIADD3.X UR25, URZ, URZ, URZ, UP1, !UPT ;  /* 0x0000003f3f190290 */ /* 0x000fe40008ffe43f */
[----:B------:R-:W-:-:S02]  /*0340*/  @UP0 UIADD3 URZ, UP1, UR13, UR18, URZ ;  /* 0x000000120d3f0290 */ /* 0x000fc4000ff3e03f */
[----:B------:R-:W-:-:S03]  /*0350*/  ULEA.HI.X.SX32 UR8, UR24, UR17, 0x1, UP2 ;  /* 0x0000001118087291 */ /* 0x000fc600090f0e3f */
[----:B------:R-:W-:Y:S02]  /*0360*/  @UP0 UMOV UR24, UR19 ;  /* 0x0000001300180c82 */ /* 0x000fe40008000000 */
[----:B------:R-:W-:Y:S02]  /*0370*/  @UP0 UIMAD.WIDE.U32.X UR12, UR26, UR21, UR24, UP1 ;  /* 0x000000151a0c02a5 */ /* 0x000fe400088e0418 */
[----:B------:R-:W-:-:S04]  /*0380*/  UIADD3 UR19, UP1, UR7, -0x1, URZ ;  /* 0xffffffff07137890 */ /* 0x000fc8000ff3e03f */
[----:B------:R-:W-:Y:S01]  /*0390*/  UIADD3.X UR5, UR8, -0x1, URZ, UP1, !UPT ;  /* 0xffffffff08057890 */ /* 0x000fe20008ffe43f */
[----:B------:R-:W-:Y:S01]  /*03a0*/  @UP0 UMOV UR6, UR12 ;  /* 0x0000000c00060c82 */ /* 0x000fe20008000000 */
[----:B------:R-:W-:Y:S01]  /*03b0*/  @UP0 UMOV UR11, UR13 ;  /* 0x0000000d000b0c82 */ /* 0x000fe20008000000 */
[----:B-1----:R-:W-:Y:S09]  /*03c0*/  @!P0 BRA `(.L_x_0) ;  /* 0x00000000002c8947 */ /* 0x002ff20003800000 */
[----:B------:R-:W-:Y:S02]  /*03d0*/  ULDC UR7, c[0x0][0x8f4] ;  /* 0x00023d0000077ab9 */ /* 0x000fe40000000800 */
[----:B------:R-:W-:-:S04]  /*03e0*/  UIADD3 UR7, UP1, UR19, UR7, URZ ;  /* 0x0000000713077290 */ /* 0x000fc8000ff3e03f */
[----:B------:R-:W-:-:S04]  /*03f0*/  UIADD3.X UR8, URZ, UR5, URZ, UP1, !UPT ;  /* 0x000000053f087290 */ /* 0x000fc80008ffe43f */
[----:B------:R-:W-:-:S04]  /*0400*/  UIMAD.WIDE.U32 UR4, UR8, UR22, URZ ;  /* 0x00000016080472a5 */ /* 0x000fc8000f8e003f */
[----:B------:R-:W-:Y:S02]  /*0410*/  UIMAD.WIDE.U32 UR12, UP1, UR7, UR23, UR4 ;  /* 0x00000017070c72a5 */ /* 0x000fe4000f820004 */
[----:B------:R-:W-:Y:S02]  /*0420*/  UIMAD.WIDE.U32 UR4, UR7, UR22, URZ ;  /* 0x00000016070472a5 */ /* 0x000fe4000f8e003f */
[----:B------:R-:W-:Y:S02]  /*0430*/  UIADD3.X UR19, URZ, URZ, URZ, UP1, !UPT ;  /* 0x0000003f3f137290 */ /* 0x000fe40008ffe43f */
[----:B------:R-:W-:Y:S01]  /*0440*/  UIADD3 URZ, UP1, UR5, UR12, URZ ;  /* 0x0000000c053f7290 */ /* 0x000fe2000ff3e03f */
[----:B------:R-:W-:-:S03]  /*0450*/  UMOV UR18, UR13 ;  /* 0x0000000d00127c82 */ /* 0x000fc60008000000 */
[----:B------:R-:W-:-:S07]  /*0460*/  UIMAD.WIDE.U32.X UR4, UR8, UR23, UR18, UP1 ;  /* 0x00000017080472a5 */ /* 0x000fce00088e0412 */
[----:B------:R-:W-:-:S05]  /*0470*/  UMOV UR19, UR4 ;  /* 0x0000000400137c82 */ /* 0x000fca0008000000 */
.L_x_0:
[----:B------:R-:W-:Y:S01]  /*0480*/  ULDC UR8, c[0x0][0x934] ;  /* 0x00024d0000087ab9 */ /* 0x000fe20000000800 */
[----:B------:R-:W-:Y:S01]  /*0490*/  ULDC UR7, c[0x0][0x904] ;  /* 0x0002410000077ab9 */ /* 0x000fe20000000800 */
[----:B------:R-:W-:Y:S01]  /*04a0*/  ULDC UR4, c[0x0][0x938] ;  /* 0x00024e0000047ab9 */ /* 0x000fe20000000800 */
[----:B------:R-:W-:Y:S01]  /*04b0*/  USHF.L.U32 UR8, UR8, UR7, URZ ;  /* 0x0000000708087299 */ /* 0x000fe2000800063f */
[----:B------:R-:W-:Y:S01]  /*04c0*/  SHF.R.U32.HI R13, RZ, 0x5, R33 ;  /* 0x00000005ff0d7819 */ /* 0x000fe20000011621 */
[----:B------:R-:W-:Y:S01]  /*04d0*/  USHF.L.U32 UR7, UR4, UR7, URZ ;  /* 0x0000000704077299 */ /* 0x000fe2000800063f */
[----:B------:R-:W-:Y:S01]  /*04e0*/  ULDC UR18, c[0x0][0x8d8] ;  /* 0x0002360000127ab9 */ /* 0x000fe20000000800 */
[----:B------:R-:W-:Y:S02]  /*04f0*/  ULDC UR28, c[0x0][0x8f0] ;  /* 0x00023c00001c7ab9 */ /* 0x000fe40000000800 */
[----:B------:R-:W-:Y:S01]  /*0500*/  IMAD.U32 R10, RZ, RZ, UR8 ;  /* 0x00000008ff0a7e24 */ /* 0x000fe2000f8e00ff */
[----:B------:R-:W-:Y:S01]  /*0510*/  USHF.R.U64 UR11, UR6, UR18, UR11 ;  /* 0x00000012060b7299 */ /* 0x000fe2000800120b */
[----:B------:R-:W-:Y:S01]  /*0520*/  IMAD.U32 R11, RZ, RZ, UR7 ;  /* 0x00000007ff0b7e24 */ /* 0x000fe2000f8e00ff */
[----:B------:R-:W-:-:S02]  /*0530*/  USHF.R.U64 UR6, UR19, UR28, UR5 ;  /* 0x0000001c13067299 */ /* 0x000fc40008001205 */
[----:B------:R-:W-:Y:S01]  /*0540*/  IABS R0, R10 ;  /* 0x0000000a00007213 */ /* 0x000fe20000000000 */
[----:B------:R-:W-:Y:S01]  /*0550*/  UIADD3 UR11, UR11, -0x1, UR8 ;  /* 0xffffffff0b0b7890 */ /* 0x000fe2000fffe008 */
[----:B------:R-:W-:Y:S01]  /*0560*/  IABS R2, R11 ;  /* 0x0000000b00027213 */ /* 0x000fe20000000000 */
[----:B------:R-:W-:Y:S01]  /*0570*/  UIADD3 UR6, UR6, -0x1, UR7 ;  /* 0xffffffff06067890 */ /* 0x000fe2000fffe007 */
[----:B------:R-:W-:Y:S01]  /*0580*/  R2UR UR27, R0 ;  /* 0x00000000001b72ca */ /* 0x000fe200000e0000 */
[----:B------:R-:W-:Y:S01]  /*0590*/  UMOV UR4, URZ ;  /* 0x0000003f00047c82 */ /* 0x000fe20008000000 */
[----:B------:R-:W-:Y:S01]  /*05a0*/  UISETP.GE.AND UP5, UPT, UR11, URZ, UPT ;  /* 0x0000003f0b00728c */ /* 0x000fe2000bfa6270 */
[----:B------:R-:W-:Y:S01]  /*05b0*/  IMAD.MOV.U32 R0, RZ, RZ, R2 ;  /* 0x000000ffff007224 */ /* 0x000fe200078e0002 */
[----:B------:R-:W-:Y:S01]  /*05c0*/  UISETP.NE.AND UP4, UPT, UR8, URZ, UPT ;  /* 0x0000003f0800728c */ /* 0x000fe2000bf85270 */
[----:B------:R-:W-:-:S03]  /*05d0*/  UMOV UR54, 0x1 ;  /* 0x0000000100367882 */ /* 0x000fc60000000000 */
[----:B------:R-:W-:-:S05]  /*05e0*/  R2UR UR26, R0 ;  /* 0x00000000001a72ca */ /* 0x000fca00000e0000 */
[----:B------:R-:W1:Y:S08]  /*05f0*/  I2F.RP R0, UR27 ;  /* 0x0000001b00007d06 */ /* 0x000e700008209400 */
[----:B------:R-:W2:Y:S08]  /*0600*/  I2F.RP R4, UR26 ;  /* 0x0000001a00047d06 */ /* 0x000eb00008209400 */
[----:B-1----:R-:W1:Y:S08]  /*0610*/  MUFU.RCP R0, R0 ;  /* 0x0000000000007308 */ /* 0x002e700000001000 */
[----:B--2---:R-:W2:Y:S01]  /*0620*/  MUFU.RCP R4, R4 ;  /* 0x0000000400047308 */ /* 0x004ea20000001000 */
[----:B-1----:R-:W-:-:S02]  /*0630*/  VIADD R2, R0, 0xffffffe ;  /* 0x0ffffffe00027836 */ /* 0x002fc40000000000 */
[----:B------:R-:W-:-:S05]  /*0640*/  IMAD.U32 R0, RZ, RZ, UR11 ;  /* 0x0000000bff007e24 */ /* 0x000fca000f8e00ff */
[----:B------:R-:W1:Y:S01]  /*0650*/  F2I.FTZ.U32.TRUNC.NTZ R2, R2 ;  /* 0x0000000200027305 */ /* 0x000e62000021f000 */
[----:B------:R-:W-:Y:S01]  /*0660*/  IABS R0, R0 ;  /* 0x0000000000007213 */ /* 0x000fe20000000000 */
[----:B--2---:R-:W-:Y:S01]  /*0670*/  VIADD R5, R4, 0xffffffe ;  /* 0x0ffffffe04057836 */ /* 0x004fe20000000000 */
[----:B------:R-:W-:Y:S02]  /*0680*/  IABS R4, R10 ;  /* 0x0000000a00047213 */ /* 0x000fe40000000000 */
[----:B------:R-:W-:-:S03]  /*0690*/  R2UR UR31, R0 ;  /* 0x00000000001f72ca */ /* 0x000fc600000e0000 */
[----:B------:R-:W2:Y:S01]  /*06a0*/  F2I.FTZ.U32.TRUNC.NTZ R5, R5 ;  /* 0x0000000500057305 */ /* 0x000ea2000021f000 */
[----:B------:R-:W-:Y:S01]  /*06b0*/  IMAD.MOV R4, RZ, RZ, -R4 ;  /* 0x000000ffff047224 */ /* 0x000fe200078e0a04 */
[----:B-1----:R-:W-:Y:S01]  /*06c0*/  R2UR UR5, R2 ;  /* 0x00000000020572ca */ /* 0x002fe200000e0000 */
[----:B------:R-:W-:Y:S01]  /*06d0*/  IMAD.U32 R2, RZ, RZ, UR6 ;  /* 0x00000006ff027e24 */ /* 0x000fe2000f8e00ff */
[----:B--2---:R-:W-:-:S04]  /*06e0*/  R2UR UR13, R5 ;  /* 0x00000000050d72ca */ /* 0x004fc800000e0000 */
[----:B------:R-:W-:Y:S01]  /*06f0*/  IABS R5, R2 ;  /* 0x0000000200057213 */ /* 0x000fe20000000000 */
[----:B------:R-:W-:Y:S01]  /*0700*/  IMAD.MOV.U32 R2, RZ, RZ, R4 ;  /* 0x000000ffff027224 */ /* 0x000fe200078e0004 */
[----:B------:R-:W-:-:S05]  /*0710*/  IABS R4, R11 ;  /* 0x0000000b00047213 */ /* 0x000fca0000000000 */
[----:B------:R-:W-:Y:S01]  /*0720*/  UIADD3 UR12, URZ, -UR5, URZ ;  /* 0x800000053f0c7290 */ /* 0x000fe2000fffe03f */
[----:B------:R-:W-:Y:S01]  /*0730*/  IMAD.MOV.U32 R0, RZ, RZ, R5 ;  /* 0x000000ffff007224 */ /* 0x000fe200078e0005 */
[----:B------:R-:W-:Y:S02]  /*0740*/  IADD3 R4, RZ, -R4, RZ ;  /* 0x80000004ff047210 */ /* 0x000fe40007ffe0ff */
[----:B------:R-:W-:Y:S01]  /*0750*/  UIMAD UR12, UR12, UR27, URZ ;  /* 0x0000001b0c0c72a4 */ /* 0x000fe2000f8e023f */
[----:B------:R-:W-:Y:S02]  /*0760*/  R2UR UR29, R2 ;  /* 0x00000000021d72ca */ /* 0x000fe400000e0000 */
[----:B------:R-:W-:Y:S01]  /*0770*/  R2UR UR32, R0 ;  /* 0x00000000002072ca */ /* 0x000fe200000e0000 */
[----:B------:R-:W-:Y:S01]  /*0780*/  UIADD3 UR24, URZ, -UR13, URZ ;  /* 0x8000000d3f187290 */ /* 0x000fe2000fffe03f */
[----:B------:R-:W-:Y:S01]  /*0790*/  IMAD.MOV.U32 R0, RZ, RZ, R4 ;  /* 0x000000ffff007224 */ /* 0x000fe200078e0004 */
[----:B------:R-:W-:Y:S01]  /*07a0*/  UIMAD.WIDE.U32 UR4, UR5, UR12, UR4 ;  /* 0x0000000c050472a5 */ /* 0x000fe2000f8e0004 */
[----:B------:R-:W1:Y:S01]  /*07b0*/  SHFL.IDX PT, R2, R13, RZ, 0x1f ;  /* 0x00001fff0d027589 */ /* 0x000e6200000e0000 */
[----:B------:R-:W-:Y:S01]  /*07c0*/  UIMAD UR24, UR24, UR26, URZ ;  /* 0x0000001a181872a4 */ /* 0x000fe2000f8e023f */
[----:B------:R-:W-:Y:S01]  /*07d0*/  UMOV UR12, URZ ;  /* 0x0000003f000c7c82 */ /* 0x000fe20008000000 */
[----:B------:R-:W-:-:S02]  /*07e0*/  R2UR UR30, R0 ;  /* 0x00000000001e72ca */ /* 0x000fc400000e0000 */
[----:B------:R-:W-:Y:S01]  /*07f0*/  UIMAD.WIDE.U32 UR24, UR13, UR24, UR12 ;  /* 0x000000180d1872a5 */ /* 0x000fe2000f8e000c */
[----:B------:R-:W-:Y:S02]  /*0800*/  SHF.R.U32.HI R0, RZ, 0x7, R33 ;  /* 0x00000007ff007819 */ /* 0x000fe40000011621 */
[----:B------:R-:W-:Y:S02]  /*0810*/  UMOV UR13, UR5 ;  /* 0x00000005000d7c82 */ /* 0x000fe40008000000 */
[----:B------:R-:W-:Y:S02]  /*0820*/  UIMAD.WIDE.U32 UR4, UR13, UR31, URZ ;  /* 0x0000001f0d0472a5 */ /* 0x000fe4000f8e003f */
[----:B------:R-:W-:Y:S01]  /*0830*/  UMOV UR19, UR25 ;  /* 0x0000001900137c82 */ /* 0x000fe20008000000 */
[----:B------:R-:W2:Y:S01]  /*0840*/  SHFL.IDX PT, R0, R0, RZ, 0x1f ;  /* 0x00001fff00007589 */ /* 0x000ea200000e0000 */
[----:B------:R-:W-:Y:S02]  /*0850*/  UIMAD UR5, UR5, UR29, UR31 ;  /* 0x0000001d050572a4 */ /* 0x000fe4000f8e021f */
[----:B------:R-:W-:-:S02]  /*0860*/  UIMAD.WIDE.U32 UR24, UR19, UR32, URZ ;  /* 0x00000020131872a5 */ /* 0x000fc4000f8e003f */
[----:B------:R-:W-:Y:S02]  /*0870*/  UISETP.GT.U32.AND UP1, UPT, UR27, UR5, UPT ;  /* 0x000000051b00728c */ /* 0x000fe4000bf24070 */
[----:B------:R-:W-:Y:S02]  /*0880*/  UIMAD UR25, UR25, UR30, UR32 ;  /* 0x0000001e191972a4 */ /* 0x000fe4000f8e0220 */
[----:B------:R-:W-:Y:S02]  /*0890*/  ULOP3.LUT UR31, URZ, UR8, URZ, 0x33, !UPT ;  /* 0x000000083f1f7292 */ /* 0x000fe4000f8e333f */
[----:B------:R-:W-:Y:S01]  /*08a0*/  UISETP.GT.U32.AND UP2, UPT, UR26, UR25, UPT ;  /* 0x000000191a00728c */ /* 0x000fe2000bf44070 */
[----:B-1----:R-:W-:Y:S01]  /*08b0*/  R2UR UR33, R2 ;  /* 0x00000000022172ca */ /* 0x002fe200000e0000 */
[----:B------:R-:W-:-:S03]  /*08c0*/  ULOP3.LUT UR32, URZ, UR7, URZ, 0x33, !UPT ;  /* 0x000000073f207292 */ /* 0x000fc6000f8e333f */
[----:B------:R-:W-:-:S04]  /*08d0*/  @!UP1 UIADD3 UR5, UR5, -UR27, URZ ;  /* 0x8000001b05059290 */ /* 0x000fc8000fffe03f */
[----:B------:R-:W-:Y:S02]  /*08e0*/  UISETP.GT.U32.AND UP6, UPT, UR27, UR5, UPT ;  /* 0x000000051b00728c */ /* 0x000fe4000bfc4070 */
[----:B------:R-:W-:Y:S02]  /*08f0*/  @!UP2 UIADD3 UR25, UR25, -UR26, URZ ;  /* 0x8000001a1919a290 */ /* 0x000fe4000fffe03f */
[----:B------:R-:W-:Y:S01]  /*0900*/  UISETP.NE.AND UP2, UPT, UR7, URZ, UPT ;  /* 0x0000003f0700728c */ /* 0x000fe2000bf45270 */
[----:B--2---:R-:W-:Y:S01]  /*0910*/  R2UR UR12, R0 ;  /* 0x00000000000c72ca */ /* 0x004fe200000e0000 */
[----:B------:R-:W-:Y:S01]  /*0920*/  UISETP.GT.U32.AND UP1, UPT, UR26, UR25, UPT ;  /* 0x000000191a00728c */ /* 0x000fe2000bf24070 */
[----:B------:R-:W-:Y:S01]  /*0930*/  ISETP.NE.AND P1, PT, RZ, UR33, PT ;  /* 0x00000021ff007c0c */ /* 0x000fe2000bf25270 */
[----:B------:R-:W-:-:S03]  /*0940*/  USHF.R.S32.HI UR4, URZ, 0x1f, UR33 ;  /* 0x0000001f3f047899 */ /* 0x000fc60008011421 */
[----:B------:R-:W-:Y:S02]  /*0950*/  @!UP6 UIADD3 UR5, UR5, -UR27, URZ ;  /* 0x8000001b0505e290 */ /* 0x000fe4000fffe03f */
[----:B------:R-:W-:Y:S02]  /*0960*/  UISETP.GE.AND UP6, UPT, UR6, URZ, UPT ;  /* 0x0000003f0600728c */ /* 0x000fe4000bfc6270 */
[----:B------:R-:W-:Y:S02]  /*0970*/  @!UP5 UIADD3 UR5, -UR5, URZ, URZ ;  /* 0x0000003f0505d290 */ /* 0x000fe4000fffe13f */
[----:B------:R-:W-:Y:S02]  /*0980*/  @!UP1 UIADD3 UR25, UR25, -UR26, URZ ;  /* 0x8000001a19199290 */ /* 0x000fe4000fffe03f */
[----:B------:R-:W-:Y:S02]  /*0990*/  ULEA.HI UR4, UR4, UR33, URZ, 0x2 ;  /* 0x0000002104047291 */ /* 0x000fe4000f8f103f */
[----:B------:R-:W-:-:S02]  /*09a0*/  USEL UR5, UR31, UR5, !UP4 ;  /* 0x000000051f057287 */ /* 0x000fc4000e000000 */
[----:B------:R-:W-:Y:S02]  /*09b0*/  ULOP3.LUT UR4, UR4, 0xfffffffc, URZ, 0xc0, !UPT ;  /* 0xfffffffc04047892 */ /* 0x000fe4000f8ec03f */
[----:B------:R-:W-:Y:S02]  /*09c0*/  @!UP6 UIADD3 UR25, -UR25, URZ, URZ ;  /* 0x0000003f1919e290 */ /* 0x000fe4000fffe13f */
[----:B------:R-:W-:Y:S02]  /*09d0*/  UIADD3 UR5, UR11, -UR5, URZ ;  /* 0x800000050b057290 */ /* 0x000fe4000fffe03f */
[----:B------:R-:W-:Y:S02]  /*09e0*/  USEL UR25, UR32, UR25, !UP2 ;  /* 0x0000001920197287 */ /* 0x000fe4000d000000 */
[----:B------:R-:W-:Y:S02]  /*09f0*/  UIADD3 UR55, UR33, -UR4, URZ ;  /* 0x8000000421377290 */ /* 0x000fe4000fffe03f */
[----:B------:R-:W-:-:S02]  /*0a00*/  UIADD3 UR25, UR6, -UR25, URZ ;  /* 0x8000001906197290 */ /* 0x000fc4000fffe03f */
[----:B------:R-:W-:Y:S02]  /*0a10*/  UISETP.NE.AND UP1, UPT, UR12, URZ, UPT ;  /* 0x0000003f0c00728c */ /* 0x000fe4000bf25270 */
[----:B------:R-:W-:Y:S02]  /*0a20*/  UIMAD UR24, UR5, UR25, URZ ;  /* 0x00000019051872a4 */ /* 0x000fe4000f8e023f */
[----:B------:R-:W-:Y:S02]  /*0a30*/  USEL UR4, UR25, UR5, !UP3 ;  /* 0x0000000519047287 */ /* 0x000fe4000d800000 */
[----:B------:R-:W-:Y:S02]  /*0a40*/  USHF.R.S32.HI UR25, URZ, 0x1f, UR24 ;  /* 0x0000001f3f197899 */ /* 0x000fe40008011418 */
[----:B------:R-:W-:Y:S01]  /*0a50*/  USHF.R.S32.HI UR5, URZ, 0x1f, UR4 ;  /* 0x0000001f3f057899 */ /* 0x000fe20008011404 */
[----:B------:R-:W-:Y:S01]  /*0a60*/  IMAD.U32 R6, RZ, RZ, UR24 ;  /* 0x00000018ff067e24 */ /* 0x000fe2000f8e00ff */
[----:B------:R-:W-:Y:S01]  /*0a70*/  UISETP.EQ.AND UP5, UPT, UR55, 0x3, !UP1 ;  /* 0x000000033700788c */ /* 0x000fe2000cfa2270 */
[----:B------:R-:W-:-:S02]  /*0a80*/  IMAD.U32 R4, RZ, RZ, UR4 ;  /* 0x00000004ff047e24 */ /* 0x000fc4000f8e00ff */
[----:B------:R-:W-:Y:S01]  /*0a90*/  IMAD.U32 R7, RZ, RZ, UR25 ;  /* 0x00000019ff077e24 */ /* 0x000fe2000f8e00ff */
[----:B------:R-:W-:Y:S01]  /*0aa0*/  USEL UR54, UR54, 0x2, UP5 ;  /* 0x0000000236367887 */ /* 0x000fe2000a800000 */
[----:B------:R-:W-:Y:S01]  /*0ab0*/  IMAD.U32 R5, RZ, RZ, UR5 ;  /* 0x00000005ff057e24 */ /* 0x000fe2000f8e00ff */
[----:B------:R-:W-:Y:S10]  /*0ac0*/  @P1 BRA `(.L_x_1) ;  /* 0x0000000000841947 */ /* 0x000ff40003800000 */
[----:B------:R-:W-:Y:S01]  /*0ad0*/  ELECT P1, URZ, PT ;  /* 0x00000000003f782f */ /* 0x000fe20003820000 */
[----:B------:R-:W-:-:S12]  /*0ae0*/  BSSY B0, `(.L_x_1) ;  /* 0x000001f000007945 */ /* 0x000fd80003800000 */
[----:B------:R-:W-:Y:S05]  /*0af0*/  @!P1 BRA `(.L_x_2) ;  /* 0x0000000000749947 */ /* 0x000fea0003800000 */
[----:B------:R-:W1:Y:S01]  /*0b00*/  S2UR UR6, SR_CgaCtaId ;  /* 0x00000000000679c3 */ /* 0x000e620000008800 */
[----:B------:R-:W-:Y:S01]  /*0b10*/  UMOV UR4, 0x400 ;  /* 0x0000040000047882 */ /* 0x000fe20000000000 */
[----:B------:R-:W-:Y:S01]  /*0b20*/  UMOV UR5, 0x1 ;  /* 0x0000000100057882 */ /* 0x000fe20000000000 */
[----:B------:R-:W-:Y:S02]  /*0b30*/  UMOV UR24, 0x140 ;  /* 0x0000014000187882 */ /* 0x000fe40000000000 */
[----:B------:R-:W-:-:S04]  /*0b40*/  UIADD3 UR24, -UR24, 0x100000, URZ ;  /* 0x0010000018187890 */ /* 0x000fc8000fffe13f */
[----:B------:R-:W-:Y:S02]  /*0b50*/  USHF.L.U32 UR25, UR24, 0xb, URZ ;  /* 0x0000000b18197899 */ /* 0x000fe4000800063f */
[----:B------:R-:W-:Y:S02]  /*0b60*/  USHF.L.U32 UR24, UR24, 0x1, URZ ;  /* 0x0000000118187899 */ /* 0x000fe4000800063f */
[----:B-1----:R-:W-:Y:S02]  /*0b70*/  ULEA UR6, UR6, UR4, 0x18 ;  /* 0x0000000406067291 */ /* 0x002fe4000f8ec03f */
[----:B------:R-:W-:-:S04]  /*0b80*/  UIADD3 UR4, -UR5, 0x100000, URZ ;  /* 0x0010000005047890 */ /* 0x000fc8000fffe13f */
[----:B------:R-:W-:Y:S02]  /*0b90*/  USHF.L.U32 UR5, UR4, 0xb, URZ ;  /* 0x0000000b04057899 */ /* 0x000fe4000800063f */
[----:B------:R-:W-:Y:S01]  /*0ba0*/  USHF.L.U32 UR4, UR4, 0x1, URZ ;  /* 0x0000000104047899 */ /* 0x000fe2000800063f */
[----:B------:R-:W1:Y:S11]  /*0bb0*/  FENCE.VIEW.ASYNC.S ;  /* 0x00000000000073c6 */ /* 0x000e760000000000 */
[----:B-1----:R1:W2:Y:S01]  /*0bc0*/  SYNCS.EXCH.64 URZ, [UR6+0x38400], UR4 ;  /* 0x03840004063f75b2 */ /* 0x0022a20008000100 */
[----:B------:R1:W3:Y:S01]  /*0bd0*/  SYNCS.EXCH.64 URZ, [UR6+0x38440], UR24 ;  /* 0x03844018063f75b2 */ /* 0x0002e20008000100 */
[----:B------:R1:W4:Y:S01]  /*0be0*/  SYNCS.EXCH.64 URZ, [UR6+0x38408], UR4 ;  /* 0x03840804063f75b2 */ /* 0x0003220008000100 */
[----:B------:R1:W1:Y:S01]  /*0bf0*/  SYNCS.EXCH.64 URZ, [UR6+0x38448], UR24 ;  /* 0x03844818063f75b2 */ /* 0x0002620008000100 */
        /* <DEDUP_REMOVED lines=12> */
[----:B------:R-:W-:Y:S01]  /*0cc0*/  NOP ;  /* 0x0000000000007918 */ /* 0x000fe20000000000 */
.L_x_2:
[----:B-1----:R-:W-:Y:S05]  /*0cd0*/  BSYNC B0 ;  /* 0x0000000000007941 */ /* 0x002fea0003800000 */
.L_x_1:
[----:B------:R-:W1:Y:S01]  /*0ce0*/  SHFL.IDX PT, R0, R13, RZ, 0x1f ;  /* 0x00001fff0d007589 */ /* 0x000e6200000e0000 */
[----:B------:R-:W-:Y:S01]  /*0cf0*/  UIADD3 UR33, UR12, -0x1, URZ ;  /* 0xffffffff0c217890 */ /* 0x000fe2000fffe03f */
[----:B------:R-:W-:Y:S01]  /*0d00*/  NOP ;  /* 0x0000000000007918 */ /* 0x000fe20000000000 */
[----:B------:R-:W-:Y:S02]  /*0d10*/  UISETP.LT.U32.AND UP6, UPT, UR55, 0x2, !UP1 ;  /* 0x000000023700788c */ /* 0x000fe4000cfc1070 */
[----:B------:R-:W-:Y:S02]  /*0d20*/  UISETP.GE.U32.AND UP5, UPT, UR33, 0x2, UPT ;  /* 0x000000022100788c */ /* 0x000fe4000bfa6070 */
[----:B------:R-:W-:-:S04]  /*0d30*/  USEL UR53, URZ, 0x1, !UP6 ;  /* 0x000000013f357887 */ /* 0x000fc8000f000000 */
[----:B------:R-:W-:Y:S01]  /*0d40*/  USEL UR53, UR53, 0x2, UP5 ;  /* 0x0000000235357887 */ /* 0x000fe2000a800000 */
[----:B-1----:R-:W-:-:S13]  /*0d50*/  ISETP.NE.AND P1, PT, R0, RZ, PT ;  /* 0x000000ff0000720c */ /* 0x002fda0003f25270 */
[----:B------:R-:W-:Y:S05]  /*0d60*/  @P1 BRA `(.L_x_3) ;  /* 0x0000000000581947 */ /* 0x000fea0003800000 */
[----:B------:R-:W1:Y:S01]  /*0d70*/  S2UR UR5, SR_CgaCtaId ;  /* 0x00000000000579c3 */ /* 0x000e620000008800 */
[----:B------:R-:W-:Y:S01]  /*0d80*/  UMOV UR4, 0x400 ;  /* 0x0000040000047882 */ /* 0x000fe20000000000 */
[----:B------:R-:W-:Y:S01]  /*0d90*/  UMOV UR24, 0x1 ;  /* 0x0000000100187882 */ /* 0x000fe20000000000 */
[----:B------:R-:W-:Y:S01]  /*0da0*/  UMOV UR11, 0x100 ;  /* 0x00000100000b7882 */ /* 0x000fe20000000000 */
[----:B------:R-:W-:-:S04]  /*0db0*/  UIADD3 UR24, -UR24, 0x100000, URZ ;  /* 0x0010000018187890 */ /* 0x000fc8000fffe13f */
[----:B------:R-:W-:Y:S02]  /*0dc0*/  USHF.L.U32 UR25, UR24, 0xb, URZ ;  /* 0x0000000b18197899 */ /* 0x000fe4000800063f */
[----:B------:R-:W-:Y:S01]  /*0dd0*/  USHF.L.U32 UR24, UR24, 0x1, URZ ;  /* 0x0000000118187899 */ /* 0x000fe2000800063f */
[----:B------:R-:W-:Y:S01]  /*0de0*/  ELECT P1, URZ, PT ;  /* 0x00000000003f782f */ /* 0x000fe20003820000 */
[----:B-1----:R-:W-:Y:S02]  /*0df0*/  ULEA UR6, UR5, UR4, 0x18 ;  /* 0x0000000405067291 */ /* 0x002fe4000f8ec03f */
[----:B------:R-:W-:-:S04]  /*0e00*/  UIADD3 UR4, -UR11, 0x100000, URZ ;  /* 0x001000000b047890 */ /* 0x000fc8000fffe13f */
[----:B------:R-:W-:Y:S02]  /*0e10*/  USHF.L.U32 UR5, UR4, 0xb, URZ ;  /* 0x0000000b04057899 */ /* 0x000fe4000800063f */
[----:B------:R-:W-:Y:S01]  /*0e20*/  USHF.L.U32 UR4, UR4, 0x1, URZ ;  /* 0x0000000104047899 */ /* 0x000fe2000800063f */
[----:B------:R-:W1:Y:S03]  /*0e30*/  FENCE.VIEW.ASYNC.S ;  /* 0x00000000000073c6 */ /* 0x000e660000000000 */
[----:B-1----:R1:W1:Y:S08]  /*0e40*/  SYNCS.EXCH.64 URZ, [UR6+0x38480], UR24 ;  /* 0x03848018063f75b2 */ /* 0x0022700008000100 */
        /* <DEDUP_REMOVED lines=8> */
.L_x_3:
[----:B------:R-:W2:Y:S01]  /*0ed0*/  SHFL.IDX PT, R0, R13, RZ, 0x1f ;  /* 0x00001fff0d007589 */ /* 0x000ea200000e0000 */
[----:B------:R-:W-:Y:S01]  /*0ee0*/  UISETP.EQ.AND UP6, UPT, UR55, 0x2, !UP1 ;  /* 0x000000023700788c */ /* 0x000fe2000cfc2270 */
[----:B------:R-:W-:-:S03]  /*0ef0*/  NOP ;  /* 0x0000000000007918 */ /* 0x000fc60000000000 */
[----:B------:R-:W-:-:S04]  /*0f00*/  USEL UR52, URZ, 0x1, !UP6 ;  /* 0x000000013f347887 */ /* 0x000fc8000f000000 */
[----:B------:R-:W-:Y:S01]  /*0f10*/  USEL UR52, UR52, 0x2, UP5 ;  /* 0x0000000234347887 */ /* 0x000fe2000a800000 */
[----:B--2---:R-:W-:-:S13]  /*0f20*/  ISETP.NE.AND P1, PT, R0, RZ, PT ;  /* 0x000000ff0000720c */ /* 0x004fda0003f25270 */
[----:B------:R-:W-:Y:S05]  /*0f30*/  @P1 BRA `(.L_x_4) ;  /* 0x0000000000581947 */ /* 0x000fea0003800000 */
[----:B-1----:R-:W1:Y:S01]  /*0f40*/  S2UR UR5, SR_CgaCtaId ;  /* 0x00000000000579c3 */ /* 0x002e620000008800 */
[----:B------:R-:W-:Y:S01]  /*0f50*/  UMOV UR4, 0x400 ;  /* 0x0000040000047882 */ /* 0x000fe20000000000 */
[----:B------:R-:W-:Y:S01]  /*0f60*/  UMOV UR11, 0x20 ;  /* 0x00000020000b7882 */ /* 0x000fe20000000000 */
[----:B------:R-:W-:Y:S01]  /*0f70*/  UMOV UR24, 0x100 ;  /* 0x0000010000187882 */ /* 0x000fe20000000000 */
[----:B------:R-:W-:Y:S01]  /*0f80*/  ELECT P1, URZ, PT ;  /* 0x00000000003f782f */ /* 0x000fe20003820000 */
        /* <DEDUP_REMOVED lines=8> */
[----:B-1----:R2:W1:Y:S01]  /*1010*/  SYNCS.EXCH.64 URZ, [UR6+0x384c0], UR4 ;  /* 0x0384c004063f75b2 */ /* 0x0024620008000100 */
[----:B------:R2:W1:Y:S01]  /*1020*/  SYNCS.EXCH.64 URZ, [UR6+0x384e0], UR24 ;  /* 0x0384e018063f75b2 */ /* 0x0004620008000100 */
[----:B------:R2:W1:Y:S01]  /*1030*/  SYNCS.EXCH.64 URZ, [UR6+0x384c8], UR4 ;  /* 0x0384c804063f75b2 */ /* 0x0004620008000100 */
[----:B------:R2:W1:Y:S01]  /*1040*/  SYNCS.EXCH.64 URZ, [UR6+0x384e8], UR24 ;  /* 0x0384e818063f75b2 */ /* 0x0004620008000100 */
[----:B------:R2:W1:Y:S01]  /*1050*/  SYNCS.EXCH.64 URZ, [UR6+0x384d0], UR4 ;  /* 0x0384d004063f75b2 */ /* 0x0004620008000100 */
[----:B------:R2:W1:Y:S01]  /*1060*/  SYNCS.EXCH.64 URZ, [UR6+0x384f0], UR24 ;  /* 0x0384f018063f75b2 */ /* 0x0004620008000100 */
[----:B------:R2:W1:Y:S01]  /*1070*/  SYNCS.EXCH.64 URZ, [UR6+0x384d8], UR4 ;  /* 0x0384d804063f75b2 */ /* 0x0004620008000100 */
[----:B------:R2:W1:Y:S02]  /*1080*/  SYNCS.EXCH.64 URZ, [UR6+0x384f8], UR24 ;  /* 0x0384f818063f75b2 */ /* 0x0004640008000100 */
[----:B--2---:R-:W-:Y:S01]  /*1090*/  NOP ;  /* 0x0000000000007918 */ /* 0x004fe20000000000 */
.L_x_4:
[----:B------:R-:W2:Y:S01]  /*10a0*/  SHFL.IDX PT, R0, R13, RZ, 0x1f ;  /* 0x00001fff0d007589 */ /* 0x000ea200000e0000 */
[----:B------:R-:W-:Y:S01]  /*10b0*/  ELECT P1, URZ, PT ;  /* 0x00000000003f782f */ /* 0x000fe20003820000 */
[----:B------:R-:W3:Y:S01]  /*10c0*/  LDC.64 R14, c[0x0][0x8f8] ;  /* 0x00023e00ff0e7b82 */ /* 0x000ee20000000a00 */
[----:B-1----:R-:W-:Y:S01]  /*10d0*/  UMOV UR4, 0x20 ;  /* 0x0000002000047882 */ /* 0x002fe20000000000 */
[----:B------:R-:W-:Y:S01]  /*10e0*/  NOP ;  /* 0x0000000000007918 */ /* 0x000fe20000000000 */
[----:B------:R-:W-:Y:S01]  /*10f0*/  ULDC UR41, c[0x0][0xc] ;  /* 0x0000030000297ab9 */ /* 0x000fe20000000800 */
[----:B------:R-:W-:Y:S02]  /*1100*/  IMAD.MOV.U32 R16, RZ, RZ, -0x1 ;  /* 0xffffffffff107424 */ /* 0x000fe400078e00ff */
[----:B------:R-:W-:Y:S02]  /*1110*/  IMAD.MOV.U32 R17, RZ, RZ, -0x1 ;  /* 0xffffffffff117424 */ /* 0x000fe400078e00ff */
[----:B------:R-:W-:Y:S01]  /*1120*/  IMAD.MOV.U32 R18, RZ, RZ, -0x1 ;  /* 0xffffffffff127424 */ /* 0x000fe200078e00ff */
[----:B--2---:R-:W-:Y:S01]  /*1130*/  ISETP.NE.OR P1, PT, R0, RZ, !P1 ;  /* 0x000000ff0000720c */ /* 0x004fe20004f25670 */
[----:B------:R-:W-:-:S12]  /*1140*/  IMAD.U32 R0, RZ, RZ, UR9 ;  /* 0x00000009ff007e24 */ /* 0x000fd8000f8e00ff */
[----:B------:R-:W-:Y:S01]  /*1150*/  VOTEU.ALL UP5, P1 ;  /* 0x00000000003f7886 */ /* 0x000fe200008a0000 */
[----:B------:R-:W-:-:S04]  /*1160*/  VOTEU.ALL UP6, P1 ;  /* 0x00000000003f7886 */ /* 0x000fc800008c0000 */
[----:B------:R-:W1:Y:S01]  /*1170*/  @!UP5 S2UR UR11, SR_CgaCtaId ;  /* 0x00000000000bd9c3 */ /* 0x000e620000008800 */
[----:B------:R-:W-:Y:S01]  /*1180*/  @!UP5 UMOV UR6, 0x400 ;  /* 0x000004000006d882 */ /* 0x000fe20000000000 */
[----:B------:R-:W-:-:S04]  /*1190*/  @!UP5 UIADD3 UR4, -UR4, 0x100000, URZ ;  /* 0x001000000404d890 */ /* 0x000fc8000fffe13f */
[----:B------:R-:W-:Y:S02]  /*11a0*/  @!UP5 USHF.L.U32 UR5, UR4, 0xb, URZ ;  /* 0x0000000b0405d899 */ /* 0x000fe4000800063f */
[----:B------:R-:W-:Y:S02]  /*11b0*/  @!UP5 USHF.L.U32 UR4, UR4, 0x1, URZ ;  /* 0x000000010404d899 */ /* 0x000fe4000800063f */
[----:B-1----:R-:W-:Y:S01]  /*11c0*/  @!UP5 ULEA UR6, UR11, UR6, 0x18 ;  /* 0x000000060b06d291 */ /* 0x002fe2000f8ec03f */
[----:B------:R-:W-:Y:S01]  /*11d0*/  VOTEU.ALL UP5, P1 ;  /* 0x00000000003f7886 */ /* 0x000fe200008a0000 */
[----:B---3--:R-:W-:Y:S01]  /*11e0*/  ISETP.LE.U32.AND P1, PT, R14, UR10, PT ;  /* 0x0000000a0e007c0c */ /* 0x008fe2000bf23070 */
[----:B------:R-:W-:-:S03]  /*11f0*/  UMOV UR11, URZ ;  /* 0x0000003f000b7c82 */ /* 0x000fc60008000000 */
[----:B------:R-:W-:Y:S01]  /*1200*/  ISETP.GE.U32.AND.EX P1, PT, R0, R15, PT, P1 ;  /* 0x0000000f0000720c */ /* 0x000fe20003f26110 */
[----:B------:R-:W1:Y:S05]  /*1210*/  FENCE.VIEW.ASYNC.S ;  /* 0x00000000000073c6 */ /* 0x000e6a0000000000 */
[----:B-1----:R-:W4:Y:S01]  /*1220*/  @!UP5 SYNCS.EXCH.64 URZ, [UR6+0x38500], UR4 ;  /* 0x03850004063fd5b2 */ /* 0x002f220008000100 */
[----:B------:R1:W4:Y:S01]  /*1230*/  @!UP6 SYNCS.EXCH.64 URZ, [UR6+0x38508], UR4 ;  /* 0x03850804063fe5b2 */ /* 0x0003220008000100 */
[----:B------:R-:W-:Y:S01]  /*1240*/  NOP ;  /* 0x0000000000007918 */ /* 0x000fe20000000000 */
[----:B-1----:R-:W-:Y:S01]  /*1250*/  ULDC.U8 UR4, c[0x0][0x900] ;  /* 0x0002400000047ab9 */ /* 0x002fe20000000000 */
[----:B------:R-:W-:Y:S01]  /*1260*/  UMOV UR6, URZ ;  /* 0x0000003f00067c82 */ /* 0x000fe20008000000 */
[----:B----4-:R-:W-:Y:S01]  /*1270*/  BAR.SYNC.DEFER_BLOCKING 0x0 ;  /* 0x0000000000007b1d */ /* 0x010fe20000010000 */
[----:B------:R-:W-:-:S04]  /*1280*/  ISETP.NE.AND P2, PT, RZ, UR4, PT ;  /* 0x00000004ff007c0c */ /* 0x000fc8000bf45270 */
[----:B------:R-:W-:Y:S01]  /*1290*/  P2R R20, PR, RZ, 0x4 ;  /* 0x00000004ff147803 */ /* 0x000fe20000000000 */
[----:B------:R-:W-:Y:S01]  /*12a0*/  UMOV UR5, URZ ;  /* 0x0000003f00057c82 */ /* 0x000fe20008000000 */
[----:B------:R-:W-:-:S07]  /*12b0*/  UMOV UR4, URZ ;  /* 0x0000003f00047c82 */ /* 0x000fce0008000000 */
[----:B------:R-:W-:Y:S05]  /*12c0*/  @P2 BRA P1, `(.L_x_5) ;  /* 0x0000001400f42947 */ /* 0x000fea0000800000 */
[----:B------:R-:W-:Y:S01]  /*12d0*/  IMAD.U32 R15, RZ, RZ, UR9 ;  /* 0x00000009ff0f7e24 */ /* 0x000fe2000f8e00ff */
[----:B------:R-:W-:Y:S01]  /*12e0*/  ISETP.LE.U32.AND P1, PT, R6, UR10, PT ;  /* 0x0000000a06007c0c */ /* 0x000fe2000bf23070 */
[----:B------:R-:W-:Y:S01]  /*12f0*/  UMOV UR5, URZ ;  /* 0x0000003f00057c82 */ /* 0x000fe20008000000 */
[----:B------:R-:W-:Y:S01]  /*1300*/  UMOV UR4, URZ ;  /* 0x0000003f00047c82 */ /* 0x000fe20008000000 */
[----:B------:R-:W-:Y:S01]  /*1310*/  UMOV UR11, URZ ;  /* 0x0000003f000b7c82 */ /* 0x000fe20008000000 */
[----:B------:R-:W-:Y:S01]  /*1320*/  ISETP.GE.U32.AND.EX P1, PT, R15, R7, PT, P1 ;  /* 0x000000070f00720c */ /* 0x000fe20003f26110 */
[----:B------:R-:W-:-:S12]  /*1330*/  UMOV UR6, URZ ;  /* 0x0000003f00067c82 */ /* 0x000fd80008000000 */
[----:B------:R-:W-:Y:S05]  /*1340*/  @!P1 BRA `(.L_x_6) ;  /* 0x0000001000c09947 */ /* 0x000fea0003800000 */
[----:B------:R-:W-:Y:S01]  /*1350*/  IADD3 R2, R34, 0x20, RZ ;  /* 0x0000002022027810 */ /* 0x000fe20007ffe0ff */
[----:B------:R-:W-:Y:S02]  /*1360*/  IMAD.MOV.U32 R0, RZ, RZ, R34 ;  /* 0x000000ffff007224 */ /* 0x000fe400078e0022 */
[----:B-----5:R-:W-:Y:S01]  /*1370*/  IMAD.MOV.U32 R12, RZ, RZ, R8 ;  /* 0x000000ffff0c7224 */ /* 0x020fe200078e0008 */
[----:B------:R-:W-:Y:S01]  /*1380*/  ISETP.GE.AND P1, PT, R2, R3, PT ;  /* 0x000000030200720c */ /* 0x000fe20003f26270 */
[----:B------:R-:W-:-:S12]  /*1390*/  IMAD.MOV.U32 R17, RZ, RZ, R9 ;  /* 0x000000ffff117224 */ /* 0x000fd800078e0009 */
[----:B------:R-:W1:Y:S01]  /*13a0*/  @!P1 LDC.64 R14, c[0x0][0x918] ;  /* 0x00024600ff0e9b82 */ /* 0x000e620000000a00 */
[----:B------:R-:W-:Y:S01]  /*13b0*/  @!P1 VIADD R7, R0, 0x20 ;  /* 0x0000002000079836 */ /* 0x000fe20000000000 */
[----:B------:R-:W-:Y:S02]  /*13c0*/  UIADD3 UR16, UP5, UR16, -0x1, URZ ;  /* 0xffffffff10107890 */ /* 0x000fe4000ffbe03f */
[----:B------:R-:W-:Y:S01]  /*13d0*/  UIADD3 UR14, UP6, UR14, -0x1, URZ ;  /* 0xffffffff0e0e7890 */ /* 0x000fe2000ffde03f */
[----:B------:R-:W-:Y:S01]  /*13e0*/  BSSY B0, `(.L_x_7) ;  /* 0x000004f000007945 */ /* 0x000fe20003800000 */
[----:B------:R-:W-:Y:S01]  /*13f0*/  UIADD3.X UR17, UR17, -0x1, URZ, UP5, !UPT ;  /* 0xffffffff11117890 */ /* 0x000fe2000affe43f */
[----:B-1----:R-:W-:-:S05]  /*1400*/  @!P1 IMAD.WIDE R14, R7, 0xc, R14 ;  /* 0x0000000c070e9825 */ /* 0x002fca00078e020e */
[----:B------:R1:W5:Y:S04]  /*1410*/  @!P1 LDG.E R8, desc[UR58][R14.64] ;  /* 0x0000003a0e089981 */ /* 0x000368000c1e1900 */
[----:B------:R1:W5:Y:S01]  /*1420*/  @!P1 LDG.E R9, desc[UR58][R14.64+0x4] ;  /* 0x0000043a0e099981 */ /* 0x000362000c1e1900 */
[----:B------:R-:W-:Y:S01]  /*1430*/  ISETP.GE.AND P1, PT, R0, R3, PT ;  /* 0x000000030000720c */ /* 0x000fe20003f26270 */
[----:B------:R-:W-:Y:S01]  /*1440*/  UIADD3.X UR15, UR15, -0x1, URZ, UP6, !UPT ;  /* 0xffffffff0f0f7890 */ /* 0x000fe2000b7fe43f */
[----:B------:R-:W-:Y:S01]  /*1450*/  CS2R R6, SRZ ;  /* 0x0000000000067805 */ /* 0x000fe2000001ff00 */
[----:B------:R-:W-:Y:S01]  /*1460*/  UIADD3 UR4, UR8, -0x1, URZ ;  /* 0xffffffff08047890 */ /* 0x000fe2000fffe03f */
[----:B------:R-:W-:Y:S01]  /*1470*/  IMAD.MOV.U32 R27, RZ, RZ, 0x7fffffff ;  /* 0x7fffffffff1b7424 */ /* 0x000fe200078e00ff */
[----:B------:R-:W-:Y:S01]  /*1480*/  UIADD3 UR5, UR7, -0x1, URZ ;  /* 0xffffffff07057890 */ /* 0x000fe2000fffe03f */
[----:B------:R-:W-:-:S07]  /*1490*/  IMAD.MOV.U32 R29, RZ, RZ, RZ ;  /* 0x000000ffff1d7224 */ /* 0x000fce00078e00ff */
[----:B-1----:R-:W-:Y:S05]  /*14a0*/  @P1 BRA `(.L_x_8) ;  /* 0x0000000400081947 */ /* 0x002fea0003800000 */
[----:B------:R-:W-:Y:S02]  /*14b0*/  PLOP3.LUT P3, PT, PT, PT, UP0, 0x80, 0x0 ;  /* 0x000000000000781c */ /* 0x000fe40003f6f008 */
[C---:B------:R-:W-:Y:S02]  /*14c0*/  IADD3 R21, P2, R17.reuse, UR16, RZ ;  /* 0x0000001011157c10 */ /* 0x040fe4000ff5e0ff */
[C---:B------:R-:W-:Y:S02]  /*14d0*/  IADD3 R23, P1, R12.reuse, UR14, RZ ;  /* 0x0000000e0c177c10 */ /* 0x040fe4000ff3e0ff */
[----:B------:R-:W-:Y:S02]  /*14e0*/  LEA.HI.X.SX32 R22, R17, UR17, 0x1, P2 ;  /* 0x0000001111167c11 */ /* 0x000fe400090f0eff */
[----:B------:R-:W-:-:S05]  /*14f0*/  LEA.HI.X.SX32 R12, R12, UR15, 0x1, P1 ;  /* 0x0000000f0c0c7c11 */ /* 0x000fca00088f0eff */
[----:B------:R-:W-:Y:S05]  /*1500*/  @!P3 BRA `(.L_x_9) ;  /* 0x000000000030b947 */ /* 0x000fea0003800000 */
[----:B------:R-:W-:Y:S02]  /*1510*/  ULDC UR6, c[0x0][0x8dc] ;  /* 0x0002370000067ab9 */ /* 0x000fe40000000800 */
[----:B------:R-:W-:-:S05]  /*1520*/  IADD3 R17, P1, R23, UR6, RZ ;  /* 0x0000000617117c10 */ /* 0x000fca000ff3e0ff */
[----:B------:R-:W-:-:S04]  /*1530*/  IMAD.X R23, RZ, RZ, R12, P1 ;  /* 0x000000ffff177224 */ /* 0x000fc800008e060c */
[----:B------:R-:W-:-:S04]  /*1540*/  IMAD.WIDE.U32 R4, R23, UR20, RZ ;  /* 0x0000001417047c25 */ /* 0x000fc8000f8e00ff */
[----:B------:R-:W-:-:S04]  /*1550*/  IMAD.WIDE.U32 R14, P1, R17, UR21, R4 ;  /* 0x00000015110e7c25 */ /* 0x000fc8000f820004 */
[----:B------:R-:W-:-:S04]  /*1560*/  IMAD.WIDE.U32 R4, R17, UR20, RZ ;  /* 0x0000001411047c25 */ /* 0x000fc8000f8e00ff */
[----:B------:R-:W-:Y:S01]  /*1570*/  IMAD.X R19, RZ, RZ, RZ, P1 ;  /* 0x000000ffff137224 */ /* 0x000fe200008e06ff */
[----:B------:R-:W-:Y:S01]  /*1580*/  IADD3 RZ, P1, R5, R14, RZ ;  /* 0x0000000e05ff7210 */ /* 0x000fe20007f3e0ff */
[----:B------:R-:W-:-:S04]  /*1590*/  IMAD.MOV.U32 R18, RZ, RZ, R15 ;  /* 0x000000ffff127224 */ /* 0x000fc800078e000f */
[----:B------:R-:W-:-:S04]  /*15a0*/  IMAD.WIDE.U32.X R4, R23, UR21, R18, P1 ;  /* 0x0000001517047c25 */ /* 0x000fc800088e0412 */
[----:B------:R-:W-:Y:S01]  /*15b0*/  IMAD.MOV.U32 R23, RZ, RZ, R4 ;  /* 0x000000ffff177224 */ /* 0x000fe200078e0004 */
[----:B------:R-:W-:-:S07]  /*15c0*/  MOV R12, R5 ;  /* 0x00000005000c7202 */ /* 0x000fce0000000f00 */
.L_x_9:
        /* <DEDUP_REMOVED lines=11> */
[----:B------:R-:W-:Y:S02]  /*1680*/  IMAD.MOV.U32 R21, RZ, RZ, R4 ;  /* 0x000000ffff157224 */ /* 0x000fe400078e0004 */
[----:B------:R-:W-:-:S07]  /*1690*/  IMAD.MOV.U32 R22, RZ, RZ, R5 ;  /* 0x000000ffff167224 */ /* 0x000fce00078e0005 */
.L_x_10:
[----:B------:R-:W-:Y:S02]  /*16a0*/  SHF.R.U64 R4, R21, UR28, R22 ;  /* 0x0000001c15047c19 */ /* 0x000fe40008001216 */
[----:B------:R-:W-:-:S03]  /*16b0*/  SHF.R.U64 R5, R23, UR18, R12 ;  /* 0x0000001217057c19 */ /* 0x000fc6000800120c */
[----:B------:R-:W-:Y:S02]  /*16c0*/  VIADD R14, R4, UR5 ;  /* 0x00000005040e7c36 */ /* 0x000fe40008000000 */
[----:B------:R-:W-:-:S03]  /*16d0*/  VIADD R17, R5, UR4 ;  /* 0x0000000405117c36 */ /* 0x000fc60008000000 */
[----:B------:R-:W-:Y:S02]  /*16e0*/  IABS R12, R14 ;  /* 0x0000000e000c7213 */ /* 0x000fe40000000000 */
[----:B------:R-:W-:-:S03]  /*16f0*/  IABS R15, R17 ;  /* 0x00000011000f7213 */ /* 0x000fc60000000000 */
[----:B------:R-:W-:-:S04]  /*1700*/  IMAD.HI.U32 R5, R12, UR19, RZ ;  /* 0x000000130c057c27 */ /* 0x000fc8000f8e00ff */
[----:B------:R-:W-:-:S04]  /*1710*/  IMAD.HI.U32 R4, R15, UR13, RZ ;  /* 0x0000000d0f047c27 */ /* 0x000fc8000f8e00ff */
[----:B------:R-:W-:Y:S02]  /*1720*/  IMAD R5, R5, UR30, R12 ;  /* 0x0000001e05057c24 */ /* 0x000fe4000f8e020c */
[----:B------:R-:W-:Y:S02]  /*1730*/  IMAD R4, R4, UR29, R15 ;  /* 0x0000001d04047c24 */ /* 0x000fe4000f8e020f */
[----:B------:R-:W-:Y:S01]  /*1740*/  IMAD.U32 R15, RZ, RZ, UR31 ;  /* 0x0000001fff0f7e24 */ /* 0x000fe2000f8e00ff */
[----:B------:R-:W-:Y:S01]  /*1750*/  ISETP.LT.U32.AND P2, PT, R5, UR26, PT ;  /* 0x0000001a05007c0c */ /* 0x000fe2000bf41070 */
[----:B------:R-:W-:Y:S01]  /*1760*/  IMAD.U32 R12, RZ, RZ, UR32 ;  /* 0x00000020ff0c7e24 */ /* 0x000fe2000f8e00ff */
[----:B------:R-:W-:-:S11]  /*1770*/  ISETP.LT.U32.AND P1, PT, R4, UR27, PT ;  /* 0x0000001b04007c0c */ /* 0x000fd6000bf21070 */
[----:B------:R-:W-:Y:S01]  /*1780*/  @!P2 VIADD R5, R5, -UR26 ;  /* 0x8000001a0505ac36 */ /* 0x000fe20008000000 */
[----:B------:R-:W-:Y:S01]  /*1790*/  ISETP.GE.AND P2, PT, R17, RZ, PT ;  /* 0x000000ff1100720c */ /* 0x000fe20003f46270 */
[----:B------:R-:W-:Y:S01]  /*17a0*/  @!P1 VIADD R4, R4, -UR27 ;  /* 0x8000001b04049c36 */ /* 0x000fe20008000000 */
[----:B------:R-:W-:Y:S02]  /*17b0*/  ISETP.GE.AND P1, PT, R14, RZ, PT ;  /* 0x000000ff0e00720c */ /* 0x000fe40003f26270 */
[----:B------:R-:W-:Y:S02]  /*17c0*/  ISETP.LT.U32.AND P4, PT, R5, UR26, PT ;  /* 0x0000001a05007c0c */ /* 0x000fe4000bf81070 */
[----:B------:R-:W-:-:S11]  /*17d0*/  ISETP.LT.U32.AND P3, PT, R4, UR27, PT ;  /* 0x0000001b04007c0c */ /* 0x000fd6000bf61070 */
[----:B------:R-:W-:Y:S02]  /*17e0*/  @!P4 IADD3 R5, R5, -UR26, RZ ;  /* 0x8000001a0505cc10 */ /* 0x000fe4000fffe0ff */
[----:B------:R-:W-:Y:S01]  /*17f0*/  @!P3 VIADD R4, R4, -UR27 ;  /* 0x8000001b0404bc36 */ /* 0x000fe20008000000 */
[----:B------:R-:W-:Y:S02]  /*1800*/  PLOP3.LUT P3, PT, PT, PT, UP4, 0x80, 0x0 ;  /* 0x000000000000781c */ /* 0x000fe40003f6f048 */
[----:B------:R-:W-:Y:S01]  /*1810*/  @!P1 IMAD.MOV R5, RZ, RZ, -R5 ;  /* 0x000000ffff059224 */ /* 0x000fe200078e0a05 */
[----:B------:R-:W-:Y:S01]  /*1820*/  PLOP3.LUT P4, PT, PT, PT, UP2, 0x80, 0x0 ;  /* 0x000000000000781c */ /* 0x000fe20003f8f028 */
[----:B------:R-:W-:Y:S01]  /*1830*/  @!P2 IMAD.MOV R4, RZ, RZ, -R4 ;  /* 0x000000ffff04a224 */ /* 0x000fe200078e0a04 */
[----:B------:R-:W-:Y:S02]  /*1840*/  PLOP3.LUT P1, PT, PT, PT, UP3, 0x80, 0x0 ;  /* 0x000000000000781c */ /* 0x000fe40003f2f038 */
[----:B------:R-:W-:-:S02]  /*1850*/  SEL R5, R12, R5, !P4 ;  /* 0x000000050c057207 */ /* 0x000fc40006000000 */
[----:B------:R-:W-:-:S03]  /*1860*/  SEL R4, R15, R4, !P3 ;  /* 0x000000040f047207 */ /* 0x000fc60005800000 */
[----:B------:R-:W-:Y:S02]  /*1870*/  IMAD.IADD R5, R14, 0x1, -R5 ;  /* 0x000000010e057824 */ /* 0x000fe400078e0a05 */
[----:B------:R-:W-:-:S04]  /*1880*/  IMAD.IADD R12, R17, 0x1, -R4 ;  /* 0x00000001110c7824 */ /* 0x000fc800078e0a04 */
[----:B------:R-:W-:Y:S01]  /*1890*/  IMAD R27, R12, R5, RZ ;  /* 0x000000050c1b7224 */ /* 0x000fe200078e02ff */
[----:B------:R-:W-:-:S04]  /*18a0*/  SEL R4, R5, R12, !P1 ;  /* 0x0000000c05047207 */ /* 0x000fc80004800000 */
[----:B------:R-:W-:Y:S02]  /*18b0*/  SHF.R.S32.HI R5, RZ, 0x1f, R4 ;  /* 0x0000001fff057819 */ /* 0x000fe40000011404 */
[----:B------:R-:W-:-:S07]  /*18c0*/  SHF.R.S32.HI R29, RZ, 0x1f, R27 ;  /* 0x0000001fff1d7819 */ /* 0x000fce000001141b */
.L_x_8:
[----:B------:R-:W-:Y:S05]  /*18d0*/  BSYNC B0 ;  /* 0x0000000000007941 */ /* 0x000fea0003800000 */
.L_x_7:
[----:B------:R-:W1:Y:S01]  /*18e0*/  SHFL.UP PT, R14, R27, 0x1, RZ ;  /* 0x042000001b0e7989 */ /* 0x000e6200000e00ff */
[C---:B------:R-:W-:Y:S02]  /*18f0*/  ISETP.NE.AND P2, PT, R34.reuse, RZ, PT ;  /* 0x000000ff2200720c */ /* 0x040fe40003f45270 */
[C---:B------:R-:W-:Y:S01]  /*1900*/  ISETP.GE.U32.AND P3, PT, R34.reuse, 0x2, PT ;  /* 0x000000022200780c */ /* 0x040fe20003f66070 */
[----:B------:R-:W2:Y:S01]  /*1910*/  SHFL.UP PT, R12, R29, 0x1, RZ ;  /* 0x042000001d0c7989 */ /* 0x000ea200000e00ff */
[C---:B------:R-:W-:Y:S02]  /*1920*/  ISETP.GE.U32.AND P4, PT, R34.reuse, 0x4, PT ;  /* 0x000000042200780c */ /* 0x040fe40003f86070 */
[C---:B------:R-:W-:Y:S02]  /*1930*/  ISETP.GE.U32.AND P5, PT, R34.reuse, 0x8, PT ;  /* 0x000000082200780c */ /* 0x040fe40003fa6070 */
[----:B------:R-:W-:Y:S02]  /*1940*/  ISETP.GE.U32.AND P6, PT, R34, 0x10, PT ;  /* 0x000000102200780c */ /* 0x000fe40003fc6070 */
[----:B-1----:R-:W-:-:S02]  /*1950*/  SEL R14, R14, RZ, P2 ;  /* 0x000000ff0e0e7207 */ /* 0x002fc40001000000 */
[----:B--2---:R-:W-:Y:S02]  /*1960*/  SEL R12, R12, RZ, P2 ;  /* 0x000000ff0c0c7207 */ /* 0x004fe40001000000 */
[----:B------:R-:W-:-:S05]  /*1970*/  IADD3 R19, P1, R14, R27, RZ ;  /* 0x0000001b0e137210 */ /* 0x000fca0007f3e0ff */
[----:B------:R-:W-:Y:S01]  /*1980*/  IMAD.X R21, R12, 0x1, R29, P1 ;  /* 0x000000010c157824 */ /* 0x000fe200008e061d */
[----:B------:R-:W1:Y:S04]  /*1990*/  SHFL.UP PT, R14, R19, 0x2, RZ ;  /* 0x04400000130e7989 */ /* 0x000e6800000e00ff */
[----:B------:R-:W2:Y:S01]  /*19a0*/  SHFL.UP PT, R12, R21, 0x2, RZ ;  /* 0x04400000150c7989 */ /* 0x000ea200000e00ff */
[----:B-1----:R-:W-:-:S04]  /*19b0*/  SEL R14, R14, RZ, P3 ;  /* 0x000000ff0e0e7207 */ /* 0x002fc80001800000 */
[----:B------:R-:W-:Y:S02]  /*19c0*/  IADD3 R15, P1, R14, R19, RZ ;  /* 0x000000130e0f7210 */ /* 0x000fe40007f3e0ff */
[----:B--2---:R-:W-:-:S03]  /*19d0*/  SEL R12, R12, RZ, P3 ;  /* 0x000000ff0c0c7207 */ /* 0x004fc60001800000 */
[----:B------:R-:W1:Y:S02]  /*19e0*/  SHFL.UP PT, R14, R15, 0x4, RZ ;  /* 0x048000000f0e7989 */ /* 0x000e6400000e00ff */
[----:B------:R-:W-:-:S05]  /*19f0*/  IMAD.X R17, R12, 0x1, R21, P1 ;  /* 0x000000010c117824 */ /* 0x000fca00008e0615 */
        /* <DEDUP_REMOVED lines=15> */
[----:B--2---:R-:W-:-:S04]  /*1af0*/  SEL R12, R12, RZ, P6 ;  /* 0x000000ff0c0c7207 */ /* 0x004fc80003000000 */
[----:B------:R-:W-:Y:S02]  /*1b00*/  IADD3.X R19, R12, R17, RZ, P1, !PT ;  /* 0x000000110c137210 */ /* 0x000fe40000ffe4ff */
[----:B------:R-:W-:-:S04]  /*1b10*/  ISETP.GT.U32.AND P1, PT, R18, UR10, PT ;  /* 0x0000000a12007c0c */ /* 0x000fc8000bf24070 */
[----:B------:R-:W-:-:S13]  /*1b20*/  ISETP.GT.U32.AND.EX P1, PT, R19, UR9, PT, P1 ;  /* 0x0000000913007c0c */ /* 0x000fda000bf24110 */
[----:B------:R-:W-:-:S04]  /*1b30*/  VOTE.ANY R12, PT, P1 ;  /* 0x00000000000c7806 */ /* 0x000fc800008e0100 */
[----:B------:R-:W-:-:S13]  /*1b40*/  ISETP.NE.AND P1, PT, R12, RZ, PT ;  /* 0x000000ff0c00720c */ /* 0x000fda0003f25270 */
[----:B------:R-:W-:Y:S05]  /*1b50*/  @P1 BRA `(.L_x_11) ;  /* 0x00000008006c1947 */ /* 0x000fea0003800000 */
[----:B------:R-:W1:Y:S01]  /*1b60*/  LDC R3, c[0x0][0x910] ;  /* 0x00024400ff037b82 */ /* 0x000e620000000800 */
[----:B------:R-:W-:Y:S01]  /*1b70*/  ULDC UR13, c[0x0][0x8f4] ;  /* 0x00023d00000d7ab9 */ /* 0x000fe20000000800 */
[----:B------:R-:W-:Y:S01]  /*1b80*/  ULDC UR6, c[0x0][0x8dc] ;  /* 0x0002370000067ab9 */ /* 0x000fe20000000800 */
[----:B------:R-:W-:Y:S01]  /*1b90*/  ULDC UR22, c[0x0][0x8d8] ;  /* 0x0002360000167ab9 */ /* 0x000fe20000000800 */
[----:B------:R-:W-:Y:S01]  /*1ba0*/  ULDC UR23, c[0x0][0x8f0] ;  /* 0x00023c0000177ab9 */ /* 0x000fe20000000800 */
[----:B------:R-:W-:Y:S01]  /*1bb0*/  ULDC.64 UR18, c[0x0][0x8d0] ;  /* 0x0002340000127ab9 */ /* 0x000fe20000000a00 */
[----:B------:R-:W-:-:S05]  /*1bc0*/  ULDC.64 UR20, c[0x0][0x8e8] ;  /* 0x00023a0000147ab9 */ /* 0x000fca0000000a00 */
.L_x_16:
[----:B------:R-:W-:Y:S02]  /*1bd0*/  IMAD.MOV.U32 R0, RZ, RZ, R2 ;  /* 0x000000ffff007224 */ /* 0x000fe400078e0002 */
[----:B------:R-:W-:Y:S02]  /*1be0*/  VIADD R2, R2, 0x20 ;  /* 0x0000002002027836 */ /* 0x000fe40000000000 */
[----:B-----5:R-:W-:Y:S02]  /*1bf0*/  IMAD.MOV.U32 R12, RZ, RZ, R8 ;  /* 0x000000ffff0c7224 */ /* 0x020fe400078e0008 */
[----:B------:R-:W-:Y:S01]  /*1c00*/  IMAD.MOV.U32 R17, RZ, RZ, R9 ;  /* 0x000000ffff117224 */ /* 0x000fe200078e0009 */
[----:B-1----:R-:W-:-:S13]  /*1c10*/  ISETP.GE.AND P1, PT, R2, R3, PT ;  /* 0x000000030200720c */ /* 0x002fda0003f26270 */
[----:B------:R-:W1:Y:S01]  /*1c20*/  @!P1 LDC.64 R6, c[0x0][0x918] ;  /* 0x00024600ff069b82 */ /* 0x000e620000000a00 */
[----:B------:R-:W-:Y:S01]  /*1c30*/  @!P1 VIADD R15, R0, 0x20 ;  /* 0x00000020000f9836 */ /* 0x000fe20000000000 */
[----:B------:R-:W-:Y:S01]  /*1c40*/  BSSY B0, `(.L_x_12) ;  /* 0x0000065000007945 */ /* 0x000fe20003800000 */
[----:B------:R-:W-:Y:S02]  /*1c50*/  IMAD.MOV.U32 R27, RZ, RZ, 0x7fffffff ;  /* 0x7fffffffff1b7424 */ /* 0x000fe400078e00ff */
[----:B-1----:R-:W-:-:S05]  /*1c60*/  @!P1 IMAD.WIDE R14, R15, 0xc, R6 ;  /* 0x0000000c0f0e9825 */ /* 0x002fca00078e0206 */
[----:B------:R1:W5:Y:S04]  /*1c70*/  @!P1 LDG.E R8, desc[UR58][R14.64] ;  /* 0x0000003a0e089981 */ /* 0x000368000c1e1900 */
[----:B------:R1:W5:Y:S01]  /*1c80*/  @!P1 LDG.E R9, desc[UR58][R14.64+0x4] ;  /* 0x0000043a0e099981 */ /* 0x000362000c1e1900 */
[----:B------:R-:W-:Y:S01]  /*1c90*/  ISETP.GE.AND P1, PT, R0, R3, PT ;  /* 0x000000030000720c */ /* 0x000fe20003f26270 */
[----:B------:R-:W-:Y:S02]  /*1ca0*/  IMAD.MOV.U32 R29, RZ, RZ, RZ ;  /* 0x000000ffff1d7224 */ /* 0x000fe400078e00ff */
[----:B------:R1:W2:Y:S04]  /*1cb0*/  SHFL.IDX PT, R6, R19, 0x1f, 0x1f ;  /* 0x03e01f0013067f89 */ /* 0x0002a800000e0000 */
[----:B------:R1:W3:Y:S06]  /*1cc0*/  SHFL.IDX PT, R7, R18, 0x1f, 0x1f ;  /* 0x03e01f0012077f89 */ /* 0x0002ec00000e0000 */
[----:B------:R-:W-:Y:S05]  /*1cd0*/  @P1 BRA `(.L_x_13) ;  /* 0x00000004006c1947 */ /* 0x000fea0003800000 */
[----:B------:R-:W-:Y:S02]  /*1ce0*/  IABS R25, R11 ;  /* 0x0000000b00197213 */ /* 0x000fe40000000000 */
[C---:B------:R-:W-:Y:S02]  /*1cf0*/  IADD3 R21, P1, R12.reuse, UR14, RZ ;  /* 0x0000000e0c157c10 */ /* 0x040fe4000ff3e0ff */
[----:B------:R-:W4:Y:S02]  /*1d00*/  I2F.RP R4, R25 ;  /* 0x0000001900047306 */ /* 0x000f240000209400 */
[----:B------:R-:W-:Y:S02]  /*1d10*/  LEA.HI.X.SX32 R22, R12, UR15, 0x1, P1 ;  /* 0x0000000f0c167c11 */ /* 0x000fe400088f0eff */
[----:B------:R-:W-:-:S04]  /*1d20*/  IADD3 R12, P1, R17, UR16, RZ ;  /* 0x00000010110c7c10 */ /* 0x000fc8000ff3e0ff */
[----:B------:R-:W-:Y:S02]  /*1d30*/  LEA.HI.X.SX32 R17, R17, UR17, 0x1, P1 ;  /* 0x0000001111117c11 */ /* 0x000fe400088f0eff */
[----:B------:R-:W-:Y:S01]  /*1d40*/  PLOP3.LUT P1, PT, PT, PT, UP0, 0x80, 0x0 ;  /* 0x000000000000781c */ /* 0x000fe20003f2f008 */
[----:B----4-:R-:W4:Y:S02]  /*1d50*/  MUFU.RCP R4, R4 ;  /* 0x0000000400047308 */ /* 0x010f240000001000 */
[----:B----4-:R-:W-:-:S06]  /*1d60*/  VIADD R5, R4, 0xffffffe ;  /* 0x0ffffffe04057836 */ /* 0x010fcc0000000000 */
[----:B------:R-:W4:Y:S02]  /*1d70*/  F2I.FTZ.U32.TRUNC.NTZ R27, R5 ;  /* 0x00000005001b7305 */ /* 0x000f24000021f000 */
[----:B----4-:R-:W-:Y:S02]  /*1d80*/  IMAD.MOV R24, RZ, RZ, -R27 ;  /* 0x000000ffff187224 */ /* 0x010fe400078e0a1b */
[----:B------:R-:W-:Y:S05]  /*1d90*/  @!P1 BRA `(.L_x_14) ;  /* 0x00000000002c9947 */ /* 0x000fea0003800000 */
[----:B------:R-:W-:-:S05]  /*1da0*/  IADD3 R21, P1, R21, UR6, RZ ;  /* 0x0000000615157c10 */ /* 0x000fca000ff3e0ff */
[----:B------:R-:W-:-:S04]  /*1db0*/  IMAD.X R23, RZ, RZ, R22, P1 ;  /* 0x000000ffff177224 */ /* 0x000fc800008e0616 */
[----:B------:R-:W-:-:S04]  /*1dc0*/  IMAD.WIDE.U32 R4, R23, UR18, RZ ;  /* 0x0000001217047c25 */ /* 0x000fc8000f8e00ff */
[----:B-1----:R-:W-:-:S04]  /*1dd0*/  IMAD.WIDE.U32 R14, P1, R21, UR19, R4 ;  /* 0x00000013150e7c25 */ /* 0x002fc8000f820004 */
[----:B------:R-:W-:Y:S01]  /*1de0*/  IMAD.WIDE.U32 R4, R21, UR18, RZ ;  /* 0x0000001215047c25 */ /* 0x000fe2000f8e00ff */
[----:B------:R-:W-:-:S03]  /*1df0*/  IADD3.X R19, RZ, RZ, RZ, P1, !PT ;  /* 0x000000ffff137210 */ /* 0x000fc60000ffe4ff */
[----:B------:R-:W-:Y:S01]  /*1e00*/  IMAD.MOV.U32 R18, RZ, RZ, R15 ;  /* 0x000000ffff127224 */ /* 0x000fe200078e000f */
[----:B------:R-:W-:-:S05]  /*1e10*/  IADD3 RZ, P1, R5, R14, RZ ;  /* 0x0000000e05ff7210 */ /* 0x000fca0007f3e0ff */
[----:B------:R-:W-:-:S04]  /*1e20*/  IMAD.WIDE.U32.X R4, R23, UR19, R18, P1 ;  /* 0x0000001317047c25 */ /* 0x000fc800088e0412 */
[----:B------:R-:W-:Y:S02]  /*1e30*/  IMAD.MOV.U32 R21, RZ, RZ, R4 ;  /* 0x000000ffff157224 */ /* 0x000fe400078e0004 */
[----:B------:R-:W-:-:S07]  /*1e40*/  IMAD.MOV.U32 R22, RZ, RZ, R5 ;  /* 0x000000ffff167224 */ /* 0x000fce00078e0005 */
.L_x_14:
[----:B------:R-:W-:Y:S05]  /*1e50*/  @!P0 BRA `(.L_x_15) ;  /* 0x00000000002c8947 */ /* 0x000fea0003800000 */
[----:B------:R-:W-:-:S05]  /*1e60*/  IADD3 R23, P1, R12, UR13, RZ ;  /* 0x0000000d0c177c10 */ /* 0x000fca000ff3e0ff */
[----:B------:R-:W-:-:S04]  /*1e70*/  IMAD.X R17, RZ, RZ, R17, P1 ;  /* 0x000000ffff117224 */ /* 0x000fc800008e0611 */
[----:B------:R-:W-:-:S04]  /*1e80*/  IMAD.WIDE.U32 R4, R17, UR20, RZ ;  /* 0x0000001411047c25 */ /* 0x000fc8000f8e00ff */
[----:B-1----:R-:W-:-:S04]  /*1e90*/  IMAD.WIDE.U32 R14, P1, R23, UR21, R4 ;  /* 0x00000015170e7c25 */ /* 0x002fc8000f820004 */
[----:B------:R-:W-:-:S04]  /*1ea0*/  IMAD.WIDE.U32 R4, R23, UR20, RZ ;  /* 0x0000001417047c25 */ /* 0x000fc8000f8e00ff */
[----:B------:R-:W-:Y:S01]  /*1eb0*/  IMAD.X R19, RZ, RZ, RZ, P1 ;  /* 0x000000ffff137224 */ /* 0x000fe200008e06ff */
[----:B------:R-:W-:Y:S01]  /*1ec0*/  IADD3 RZ, P1, R5, R14, RZ ;  /* 0x0000000e05ff7210 */ /* 0x000fe20007f3e0ff */
[----:B------:R-:W-:-:S04]  /*1ed0*/  IMAD.MOV.U32 R18, RZ, RZ, R15 ;  /* 0x000000ffff127224 */ /* 0x000fc800078e000f */
[----:B------:R-:W-:-:S04]  /*1ee0*/  IMAD.WIDE.U32.X R4, R17, UR21, R18, P1 ;  /* 0x0000001511047c25 */ /* 0x000fc800088e0412 */
[----:B------:R-:W-:Y:S02]  /*1ef0*/  IMAD.MOV.U32 R12, RZ, RZ, R4 ;  /* 0x000000ffff0c7224 */ /* 0x000fe400078e0004 */
[----:B------:R-:W-:-:S07]  /*1f00*/  IMAD.MOV.U32 R17, RZ, RZ, R5 ;  /* 0x000000ffff117224 */ /* 0x000fce00078e0005 */
.L_x_15:
[----:B------:R-:W-:Y:S01]  /*1f10*/  SHF.R.U64 R12, R12, UR23, R17 ;  /* 0x000000170c0c7c19 */ /* 0x000fe20008001211 */
[----:B------:R-:W-:Y:S01]  /*1f20*/  IMAD.MOV.U32 R4, RZ, RZ, R24 ;  /* 0x000000ffff047224 */ /* 0x000fe200078e0018 */
[----:B------:R-:W-:Y:S02]  /*1f30*/  IABS R5, R11 ;  /* 0x0000000b00057213 */ /* 0x000fe40000000000 */
[-C--:B-1----:R-:W-:Y:S01]  /*1f40*/  IABS R18, R10.reuse ;  /* 0x0000000a00127213 */ /* 0x082fe20000000000 */
[----:B------:R-:W-:Y:S01]  /*1f50*/  VIADD R15, R12, UR5 ;  /* 0x000000050c0f7c36 */ /* 0x000fe20008000000 */
[----:B------:R-:W-:Y:S01]  /*1f60*/  IADD3 R17, RZ, -R5, RZ ;  /* 0x80000005ff117210 */ /* 0x000fe20007ffe0ff */
[----:B------:R-:W-:Y:S01]  /*1f70*/  IMAD R12, R4, R25, RZ ;  /* 0x00000019040c7224 */ /* 0x000fe200078e02ff */
[----:B------:R-:W-:Y:S01]  /*1f80*/  SHF.R.U64 R21, R21, UR22, R22 ;  /* 0x0000001615157c19 */ /* 0x000fe20008001216 */
[----:B------:R-:W-:Y:S01]  /*1f90*/  IMAD.MOV.U32 R4, RZ, RZ, RZ ;  /* 0x000000ffff047224 */ /* 0x000fe200078e00ff */
[----:B------:R-:W-:Y:S01]  /*1fa0*/  IABS R14, R15 ;  /* 0x0000000f000e7213 */ /* 0x000fe20000000000 */
[----:B------:R-:W-:Y:S01]  /*1fb0*/  IMAD.MOV.U32 R5, RZ, RZ, R27 ;  /* 0x000000ffff057224 */ /* 0x000fe200078e001b */
[----:B------:R-:W-:Y:S01]  /*1fc0*/  IABS R23, R10 ;  /* 0x0000000a00177213 */ /* 0x000fe20000000000 */
[----:B------:R-:W-:-:S04]  /*1fd0*/  IMAD.HI.U32 R4, R27, R12, R4 ;  /* 0x0000000c1b047227 */ /* 0x000fc800078e0004 */
[----:B------:R-:W-:Y:S02]  /*1fe0*/  IMAD.MOV.U32 R12, RZ, RZ, R17 ;  /* 0x000000ffff0c7224 */ /* 0x000fe400078e0011 */
[----:B------:R-:W1:Y:S01]  /*1ff0*/  I2F.RP R17, R18 ;  /* 0x0000001200117306 */ /* 0x000e620000209400 */
[----:B------:R-:W-:Y:S02]  /*2000*/  IMAD.MOV.U32 R5, RZ, RZ, R14 ;  /* 0x000000ffff057224 */ /* 0x000fe400078e000e */
[----:B------:R-:W-:Y:S02]  /*2010*/  VIADD R14, R21, UR4 ;  /* 0x00000004150e7c36 */ /* 0x000fe40008000000 */
[----:B------:R-:W-:-:S03]  /*2020*/  IMAD.HI.U32 R4, R4, R5, RZ ;  /* 0x0000000504047227 */ /* 0x000fc600078e00ff */
[----:B------:R-:W-:Y:S01]  /*2030*/  IABS R21, R14 ;  /* 0x0000000e00157213 */ /* 0x000fe20000000000 */
[----:B------:R-:W-:-:S05]  /*2040*/  IMAD R12, R4, R12, R5 ;  /* 0x0000000c040c7224 */ /* 0x000fca00078e0205 */
[----:B------:R-:W-:Y:S01]  /*2050*/  ISETP.GT.U32.AND P1, PT, R25, R12, PT ;  /* 0x0000000c1900720c */ /* 0x000fe20003f24070 */
[----:B-1----:R-:W1:-:S12]  /*2060*/  MUFU.RCP R17, R17 ;  /* 0x0000001100117308 */ /* 0x002e580000001000 */
[----:B------:R-:W-:Y:S02]  /*2070*/  @!P1 IMAD.IADD R12, R12, 0x1, -R25 ;  /* 0x000000010c0c9824 */ /* 0x000fe400078e0a19 */
[----:B-1----:R-:W-:Y:S02]  /*2080*/  VIADD R4, R17, 0xffffffe ;  /* 0x0ffffffe11047836 */ /* 0x002fe40000000000 */
[----:B------:R-:W-:Y:S02]  /*2090*/  IMAD.MOV R17, RZ, RZ, -R23 ;  /* 0x000000ffff117224 */ /* 0x000fe400078e0a17 */
[----:B------:R1:W4:Y:S02]  /*20a0*/  F2I.FTZ.U32.TRUNC.NTZ R5, R4 ;  /* 0x0000000400057305 */ /* 0x000324000021f000 */
[----:B-1----:R-:W-:Y:S02]  /*20b0*/  IMAD.MOV.U32 R4, RZ, RZ, RZ ;  /* 0x000000ffff047224 */ /* 0x002fe400078e00ff */
[----:B----4-:R-:W-:-:S04]  /*20c0*/  IMAD.MOV R19, RZ, RZ, -R5 ;  /* 0x000000ffff137224 */ /* 0x010fc800078e0a05 */
[----:B------:R-:W-:-:S04]  /*20d0*/  IMAD R19, R19, R18, RZ ;  /* 0x0000001213137224 */ /* 0x000fc800078e02ff */
[----:B------:R-:W-:Y:S01]  /*20e0*/  IMAD.HI.U32 R22, R5, R19, R4 ;  /* 0x0000001305167227 */ /* 0x000fe200078e0004 */
[----:B------:R-:W-:-:S05]  /*20f0*/  MOV R5, R21 ;  /* 0x0000001500057202 */ /* 0x000fca0000000f00 */
[----:B------:R-:W-:-:S04]  /*2100*/  IMAD.HI.U32 R4, R22, R5, RZ ;  /* 0x0000000516047227 */ /* 0x000fc800078e00ff */
[----:B------:R-:W-:-:S05]  /*2110*/  IMAD R5, R4, R17, R5 ;  /* 0x0000001104057224 */ /* 0x000fca00078e0205 */
[----:B------:R-:W-:-:S13]  /*2120*/  ISETP.GT.U32.AND P1, PT, R18, R5, PT ;  /* 0x000000051200720c */ /* 0x000fda0003f24070 */
[----:B------:R-:W-:Y:S01]  /*2130*/  @!P1 IMAD.IADD R5, R5, 0x1, -R18 ;  /* 0x0000000105059824 */ /* 0x000fe200078e0a12 */
[----:B------:R-:W-:-:S13]  /*2140*/  ISETP.GT.U32.AND P1, PT, R25, R12, PT ;  /* 0x0000000c1900720c */ /* 0x000fda0003f24070 */
[----:B------:R-:W-:Y:S01]  /*2150*/  @!P1 IMAD.IADD R12, R12, 0x1, -R25 ;  /* 0x000000010c0c9824 */ /* 0x000fe200078e0a19 */
[----:B------:R-:W-:-:S03]  /*2160*/  ISETP.GT.U32.AND P1, PT, R18, R5, PT ;  /* 0x000000051200720c */ /* 0x000fc60003f24070 */
[----:B------:R-:W-:-:S10]  /*2170*/  IMAD.MOV.U32 R4, RZ, RZ, R12 ;  /* 0x000000ffff047224 */ /* 0x000fd400078e000c */
[----:B------:R-:W-:Y:S01]  /*2180*/  @!P1 IMAD.IADD R5, R5, 0x1, -R18 ;  /* 0x0000000105059824 */ /* 0x000fe200078e0a12 */
[----:B------:R-:W-:-:S13]  /*2190*/  ISETP.GE.AND P1, PT, R15, RZ, PT ;  /* 0x000000ff0f00720c */ /* 0x000fda0003f26270 */
[----:B------:R-:W-:Y:S01]  /*21a0*/  @!P1 IMAD.MOV R4, RZ, RZ, -R4 ;  /* 0x000000ffff049224 */ /* 0x000fe200078e0a04 */
[----:B------:R-:W-:-:S13]  /*21b0*/  ISETP.GE.AND P1, PT, R14, RZ, PT ;  /* 0x000000ff0e00720c */ /* 0x000fda0003f26270 */
[----:B------:R-:W-:Y:S01]  /*21c0*/  @!P1 IMAD.MOV R5, RZ, RZ, -R5 ;  /* 0x000000ffff059224 */ /* 0x000fe200078e0a05 */
[----:B------:R-:W-:-:S13]  /*21d0*/  ISETP.NE.AND P1, PT, RZ, UR7, PT ;  /* 0x00000007ff007c0c */ /* 0x000fda000bf25270 */
[----:B------:R-:W-:Y:S02]  /*21e0*/  @!P1 LOP3.LUT R4, RZ, UR7, RZ, 0x33, !PT ;  /* 0x00000007ff049c12 */ /* 0x000fe4000f8e33ff */
[----:B------:R-:W-:-:S03]  /*21f0*/  ISETP.NE.AND P1, PT, RZ, UR8, PT ;  /* 0x00000008ff007c0c */ /* 0x000fc6000bf25270 */
[----:B------:R-:W-:-:S10]  /*2200*/  IMAD.IADD R4, R15, 0x1, -R4 ;  /* 0x000000010f047824 */ /* 0x000fd400078e0a04 */
[----:B------:R-:W-:Y:S02]  /*2210*/  @!P1 LOP3.LUT R5, RZ, UR8, RZ, 0x33, !PT ;  /* 0x00000008ff059c12 */ /* 0x000fe4000f8e33ff */
[----:B------:R-:W-:-:S03]  /*2220*/  PLOP3.LUT P1, PT, PT, PT, UP3, 0x80, 0x0 ;  /* 0x000000000000781c */ /* 0x000fc60003f2f038 */
[----:B------:R-:W-:-:S04]  /*2230*/  IMAD.IADD R5, R14, 0x1, -R5 ;  /* 0x000000010e057824 */ /* 0x000fc800078e0a05 */
[CC--:B------:R-:W-:Y:S01]  /*2240*/  IMAD R27, R4.reuse, R5.reuse, RZ ;  /* 0x00000005041b7224 */ /* 0x0c0fe200078e02ff */
[----:B------:R-:W-:-:S04]  /*2250*/  SEL R15, R4, R5, !P1 ;  /* 0x00000005040f7207 */ /* 0x000fc80004800000 */
[--C-:B------:R-:W-:Y:S01]  /*2260*/  SHF.R.S32.HI R5, RZ, 0x1f, R15.reuse ;  /* 0x0000001fff057819 */ /* 0x100fe2000001140f */
[----:B------:R-:W-:Y:S01]  /*2270*/  IMAD.MOV.U32 R4, RZ, RZ, R15 ;  /* 0x000000ffff047224 */ /* 0x000fe200078e000f */
[----:B------:R-:W-:-:S07]  /*2280*/  SHF.R.S32.HI R29, RZ, 0x1f, R27 ;  /* 0x0000001fff1d7819 */ /* 0x000fce000001141b */
.L_x_13:
[----:B------:R-:W-:Y:S05]  /*2290*/  BSYNC B0 ;  /* 0x0000000000007941 */ /* 0x000fea0003800000 */
.L_x_12:
[----:B-1----:R-:W1:Y:S04]  /*22a0*/  SHFL.UP PT, R14, R27, 0x1, RZ ;  /* 0x042000001b0e7989 */ /* 0x002e6800000e00ff */
[----:B------:R-:W4:Y:S01]  /*22b0*/  SHFL.UP PT, R12, R29, 0x1, RZ ;  /* 0x042000001d0c7989 */ /* 0x000f2200000e00ff */
[----:B-1----:R-:W-:Y:S02]  /*22c0*/  SEL R14, R14, RZ, P2 ;  /* 0x000000ff0e0e7207 */ /* 0x002fe40001000000 */
[----:B----4-:R-:W-:Y:S02]  /*22d0*/  SEL R12, R12, RZ, P2 ;  /* 0x000000ff0c0c7207 */ /* 0x010fe40001000000 */
[----:B------:R-:W-:-:S05]  /*22e0*/  IADD3 R17, P1, R14, R27, RZ ;  /* 0x0000001b0e117210 */ /* 0x000fca0007f3e0ff */
[----:B------:R-:W-:Y:S01]  /*22f0*/  IMAD.X R25, R12, 0x1, R29, P1 ;  /* 0x000000010c197824 */ /* 0x000fe200008e061d */
[----:B------:R-:W1:Y:S04]  /*2300*/  SHFL.UP PT, R14, R17, 0x2, RZ ;  /* 0x04400000110e7989 */ /* 0x000e6800000e00ff */
[----:B------:R-:W4:Y:S01]  /*2310*/  SHFL.UP PT, R12, R25, 0x2, RZ ;  /* 0x04400000190c7989 */ /* 0x000f2200000e00ff */
[----:B-1----:R-:W-:Y:S02]  /*2320*/  SEL R14, R14, RZ, P3 ;  /* 0x000000ff0e0e7207 */ /* 0x002fe40001800000 */
[----:B----4-:R-:W-:Y:S02]  /*2330*/  SEL R12, R12, RZ, P3 ;  /* 0x000000ff0c0c7207 */ /* 0x010fe40001800000 */
[----:B------:R-:W-:-:S04]  /*2340*/  IADD3 R19, P1, R14, R17, RZ ;  /* 0x000000110e137210 */ /* 0x000fc80007f3e0ff */
[----:B------:R-:W-:Y:S01]  /*2350*/  IADD3.X R23, R12, R25, RZ, P1, !PT ;  /* 0x000000190c177210 */ /* 0x000fe20000ffe4ff */
[----:B------:R-:W1:Y:S04]  /*2360*/  SHFL.UP PT, R14, R19, 0x4, RZ ;  /* 0x04800000130e7989 */ /* 0x000e6800000e00ff */
        /* <DEDUP_REMOVED lines=17> */
[----:B---3--:R-:W-:-:S05]  /*2480*/  IADD3 R18, P1, R14, R7, RZ ;  /* 0x000000070e127210 */ /* 0x008fca0007f3e0ff */
[----:B--2---:R-:W-:Y:S01]  /*2490*/  IMAD.X R19, R15, 0x1, R6, P1 ;  /* 0x000000010f137824 */ /* 0x004fe200008e0606 */
[----:B------:R-:W-:-:S04]  /*24a0*/  ISETP.GT.U32.AND P1, PT, R18, UR10, PT ;  /* 0x0000000a12007c0c */ /* 0x000fc8000bf24070 */
[----:B------:R-:W-:-:S13]  /*24b0*/  ISETP.GT.U32.AND.EX P1, PT, R19, UR9, PT, P1 ;  /* 0x0000000913007c0c */ /* 0x000fda000bf24110 */
[----:B------:R-:W-:-:S04]  /*24c0*/  VOTE.ANY R12, PT, P1 ;  /* 0x00000000000c7806 */ /* 0x000fc800008e0100 */
[----:B------:R-:W-:-:S13]  /*24d0*/  ISETP.NE.AND P1, PT, R12, RZ, PT ;  /* 0x000000ff0c00720c */ /* 0x000fda0003f25270 */
[----:B------:R-:W-:Y:S05]  /*24e0*/  @!P1 BRA `(.L_x_16) ;  /* 0xfffffff400b89947 */ /* 0x000fea000383ffff */
[----:B------:R-:W-:Y:S02]  /*24f0*/  IMAD.MOV.U32 R18, RZ, RZ, R14 ;  /* 0x000000ffff127224 */ /* 0x000fe400078e000e */
[----:B------:R-:W-:-:S07]  /*2500*/  IMAD.MOV.U32 R19, RZ, RZ, R15 ;  /* 0x000000ffff137224 */ /* 0x000fce00078e000f */
.L_x_11:
[----:B------:R-:W1:Y:S08]  /*2510*/  BREV R12, R12 ;  /* 0x0000000c000c7301 */ /* 0x000e700000000000 */
[----:B-1----:R-:W1:Y:S02]  /*2520*/  FLO.U32.SH R17, R12 ;  /* 0x0000000c00117300 */ /* 0x002e6400000e0400 */
[----:B-1----:R-:W1:Y:S02]  /*2530*/  SHFL.IDX PT, R0, R0, R17, 0x1f ;  /* 0x00001f1100007589 */ /* 0x002e6400000e0000 */
[----:B-1----:R-:W-:-:S13]  /*2540*/  R2UR UR6, R0 ;  /* 0x00000000000672ca */ /* 0x002fda00000e0000 */
[----:B------:R-:W-:-:S05]  /*2550*/  VIADD R2, R34, UR6 ;  /* 0x0000000622027c36 */ /* 0x000fca0008000000 */
[----:B------:R-:W-:-:S13]  /*2560*/  ISETP.GE.AND P1, PT, R2, R3, PT ;  /* 0x000000030200720c */ /* 0x000fda0003f26270 */
[----:B------:R-:W1:Y:S02]  /*2570*/  @!P1 LDC.64 R14, c[0x0][0x918] ;  /* 0x00024600ff0e9b82 */ /* 0x000e640000000a00 */
[----:B-1----:R-:W-:-:S05]  /*2580*/  @!P1 IMAD.WIDE R14, R2, 0xc, R14 ;  /* 0x0000000c020e9825 */ /* 0x002fca00078e020e */
[----:B-----5:R1:W5:Y:S04]  /*2590*/  @!P1 LDG.E R8, desc[UR58][R14.64] ;  /* 0x0000003a0e089981 */ /* 0x020368000c1e1900 */
[----:B------:R1:W5:Y:S01]  /*25a0*/  @!P1 LDG.E R9, desc[UR58][R14.64+0x4] ;  /* 0x0000043a0e099981 */ /* 0x000362000c1e1900 */
[----:B------:R-:W-:-:S03]  /*25b0*/  IADD3 R2, P1, P2, R18, R7, -R27 ;  /* 0x0000000712027210 */ /* 0x000fc60007a3e81b */
[----:B------:R-:W-:Y:S01]  /*25c0*/  SHFL.IDX PT, R7, R29, R17, 0x1f ;  /* 0x00001f111d077589 */ /* 0x000fe200000e0000 */
[----:B------:R-:W-:-:S03]  /*25d0*/  IADD3.X R18, R19, R6, ~R29, P1, P2 ;  /* 0x0000000613127210 */ /* 0x000fc60000fe4c1d */
[----:B------:R-:W2:Y:S04]  /*25e0*/  SHFL.IDX PT, R2, R2, R17, 0x1f ;  /* 0x00001f1102027589 */ /* 0x000ea800000e0000 */
[----:B------:R-:W3:Y:S04]  /*25f0*/  SHFL.IDX PT, R18, R18, R17, 0x1f ;  /* 0x00001f1112127589 */ /* 0x000ee800000e0000 */
[----:B------:R1:W4:Y:S04]  /*2600*/  SHFL.IDX PT, R6, R27, R17, 0x1f ;  /* 0x00001f111b067589 */ /* 0x00032800000e0000 */
[----:B------:R1:W1:Y:S04]  /*2610*/  SHFL.IDX PT, R5, R5, R17, 0x1f ;  /* 0x00001f1105057589 */ /* 0x00026800000e0000 */
[----:B------:R1:W1:Y:S01]  /*2620*/  SHFL.IDX PT, R4, R4, R17, 0x1f ;  /* 0x00001f1104047589 */ /* 0x00026200000e0000 */
[----:B--2---:R-:W-:-:S02]  /*2630*/  R2UR UR5, R2 ;  /* 0x00000000020572ca */ /* 0x004fc400000e0000 */
[----:B---3--:R-:W-:-:S15]  /*2640*/  R2UR UR4, R18 ;  /* 0x00000000120472ca */ /* 0x008fde00000e0000 */
.L_x_6:
[----:B------:R-:W-:Y:S01]  /*2650*/  ISETP.LE.AND P1, PT, R3, UR6, PT ;  /* 0x0000000603007c0c */ /* 0x000fe2000bf23270 */
[----:B-1----:R-:W-:Y:S02]  /*2660*/  IMAD.MOV.U32 R17, RZ, RZ, -0x1 ;  /* 0xffffffffff117424 */ /* 0x002fe400078e00ff */
[----:B------:R-:W-:-:S10]  /*2670*/  IMAD.MOV.U32 R18, RZ, RZ, -0x1 ;  /* 0xffffffffff127424 */ /* 0x000fd400078e00ff */
[----:B------:R-:W-:Y:S05]  /*2680*/  @P1 BRA `(.L_x_5) ;  /* 0x0000000400041947 */ /* 0x000fea0003800000 */
[----:B------:R-:W-:Y:S01]  /*2690*/  UIADD3 UR15, UP2, -UR5, UR10, URZ ;  /* 0x0000000a050f7290 */ /* 0x000fe2000ff5e13f */
[----:B------:R-:W1:Y:S01]  /*26a0*/  S2UR UR18, SR_CTAID.Y ;  /* 0x00000000001279c3 */ /* 0x000e620000002600 */
[----:B------:R-:W-:Y:S01]  /*26b0*/  ULDC UR17, c[0x0][0x8c0] ;  /* 0x0002300000117ab9 */ /* 0x000fe20000000800 */
[----:B------:R-:W-:Y:S01]  /*26c0*/  ULDC UR20, c[0x0][0x8b0] ;  /* 0x00022c0000147ab9 */ /* 0x000fe20000000800 */
[----:B------:R-:W-:Y:S01]  /*26d0*/  UIADD3.X UR11, ~UR4, UR9, URZ, UP2, !UPT ;  /* 0x00000009040b7290 */ /* 0x000fe200097fe53f */
[--C-:B------:R-:W-:Y:S01]  /*26e0*/  SHF.R.U32.HI R23, RZ, UR20, R5.reuse ;  /* 0x00000014ff177c19 */ /* 0x100fe20008011605 */
[----:B------:R-:W-:Y:S01]  /*26f0*/  ULDC UR19, c[0x0][0x904] ;  /* 0x0002410000137ab9 */ /* 0x000fe20000000800 */
[----:B------:R-:W-:Y:S01]  /*2700*/  ULDC UR13, c[0x0][0x8a8] ;  /* 0x00022a00000d7ab9 */ /* 0x000fe20000000800 */
[----:B------:R-:W-:Y:S01]  /*2710*/  USHF.R.U32.HI UR16, URZ, UR17, UR11 ;  /* 0x000000113f107299 */ /* 0x000fe2000801160b */
[----:B------:R-:W-:Y:S01]  /*2720*/  SHF.R.U64 R16, R4, UR20, R5 ;  /* 0x0000001404107c19 */ /* 0x000fe20008001205 */
[----:B------:R-:W-:-:S02]  /*2730*/  USHF.R.U64 UR15, UR15, UR17, UR11 ;  /* 0x000000110f0f7299 */ /* 0x000fc4000800120b */
[----:B------:R-:W-:Y:S02]  /*2740*/  USHF.R.U32.HI UR14, URZ, UR20, UR16 ;  /* 0x000000143f0e7299 */ /* 0x000fe40008011610 */
[----:B------:R-:W-:Y:S02]  /*2750*/  UIADD3 UR13, UR13, -0x1, URZ ;  /* 0xffffffff0d0d7890 */ /* 0x000fe4000fffe03f */
[----:B------:R-:W-:Y:S02]  /*2760*/  USHF.R.U32.HI UR21, URZ, UR19, UR14 ;  /* 0x000000133f157299 */ /* 0x000fe4000801160e */
[----:B------:R-:W-:Y:S02]  /*2770*/  USHF.R.U64 UR16, UR15, UR20, UR16 ;  /* 0x000000140f107299 */ /* 0x000fe40008001210 */
[----:B------:R-:W-:Y:S02]  /*2780*/  ULOP3.LUT UR15, UR15, UR13, URZ, 0xc0, !UPT ;  /* 0x0000000d0f0f7292 */ /* 0x000fe4000f8ec03f */
[----:B------:R-:W-:Y:S01]  /*2790*/  LOP3.LUT R0, R23, UR21, RZ, 0xfc, !PT ;  /* 0x0000001517007c12 */ /* 0x000fe2000f8efcff */
[----:B------:R-:W-:-:S02]  /*27a0*/  USHF.R.U64 UR14, UR16, UR19, UR14 ;  /* 0x00000013100e7299 */ /* 0x000fc4000800120e */
[----:B-1----:R-:W-:Y:S01]  /*27b0*/  USEL UR11, UR40, UR18, !UP3 ;  /* 0x00000012280b7287 */ /* 0x002fe2000d800000 */
[----:B------:R-:W-:-:S13]  /*27c0*/  ISETP.NE.U32.AND P1, PT, R0, RZ, PT ;  /* 0x000000ff0000720c */ /* 0x000fda0003f25070 */
[----:B------:R-:W-:Y:S05]  /*27d0*/  @!P1 BRA `(.L_x_17) ;  /* 0x0000000000149947 */ /* 0x000fea0003800000 */
[----:B------:R-:W-:-:S07]  /*27e0*/  MOV R12, 0x2800 ;  /* 0x00002800000c7802 */ /* 0x000fce0000000f00 */
[----:B----45:R-:W-:Y:S05]  /*27f0*/  CALL.REL.NOINC `($__internal_0_$__cuda_sm20_div_u64) ;  /* 0x000000c800847944 */ /* 0x030fea0003c00000 */
[----:B------:R-:W-:-:S04]  /*2800*/  IMAD.MOV R12, RZ, RZ, -R0 ;  /* 0x000000ffff0c7224 */ /* 0x000fc800078e0a00 */
[----:B------:R-:W-:Y:S01]  /*2810*/  IMAD R12, R16, R12, UR14 ;  /* 0x0000000e100c7e24 */ /* 0x000fe2000f8e020c */
[----:B------:R-:W-:Y:S06]  /*2820*/  BRA `(.L_x_18) ;  /* 0x0000000000507947 */ /* 0x000fec0003800000 */
.L_x_17:
[----:B------:R-:W1:Y:S01]  /*2830*/  I2F.U32.RP R0, R16 ;  /* 0x0000001000007306 */ /* 0x000e620000209000 */
[----:B------:R-:W-:-:S07]  /*2840*/  ISETP.NE.U32.AND P3, PT, R16, RZ, PT ;  /* 0x000000ff1000720c */ /* 0x000fce0003f65070 */
[----:B-1----:R-:W1:Y:S02]  /*2850*/  MUFU.RCP R0, R0 ;  /* 0x0000000000007308 */ /* 0x002e640000001000 */
[----:B-1----:R-:W-:-:S06]  /*2860*/  IADD3 R2, R0, 0xffffffe, RZ ;  /* 0x0ffffffe00027810 */ /* 0x002fcc0007ffe0ff */
[----:B------:R1:W2:Y:S02]  /*2870*/  F2I.FTZ.U32.TRUNC.NTZ R3, R2 ;  /* 0x0000000200037305 */ /* 0x0002a4000021f000 */
[----:B-1----:R-:W-:Y:S02]  /*2880*/  IMAD.MOV.U32 R2, RZ, RZ, RZ ;  /* 0x000000ffff027224 */ /* 0x002fe400078e00ff */
[----:B--2---:R-:W-:-:S04]  /*2890*/  IMAD.MOV R15, RZ, RZ, -R3 ;  /* 0x000000ffff0f7224 */ /* 0x004fc800078e0a03 */
[----:B------:R-:W-:-:S04]  /*28a0*/  IMAD R15, R15, R16, RZ ;  /* 0x000000100f0f7224 */ /* 0x000fc800078e02ff */
[----:B------:R-:W-:-:S06]  /*28b0*/  IMAD.HI.U32 R3, R3, R15, R2 ;  /* 0x0000000f03037227 */ /* 0x000fcc00078e0002 */
[----:B------:R-:W-:-:S04]  /*28c0*/  IMAD.HI.U32 R0, R3, UR14, RZ ;  /* 0x0000000e03007c27 */ /* 0x000fc8000f8e00ff */
[----:B------:R-:W-:-:S04]  /*28d0*/  IMAD.MOV R3, RZ, RZ, -R0 ;  /* 0x000000ffff037224 */ /* 0x000fc800078e0a00 */
[----:B------:R-:W-:-:S05]  /*28e0*/  IMAD R3, R16, R3, UR14 ;  /* 0x0000000e10037e24 */ /* 0x000fca000f8e0203 */
[----:B------:R-:W-:-:S13]  /*28f0*/  ISETP.GE.U32.AND P1, PT, R3, R16, PT ;  /* 0x000000100300720c */ /* 0x000fda0003f26070 */
[----:B------:R-:W-:Y:S02]  /*2900*/  @P1 IMAD.IADD R3, R3, 0x1, -R16 ;  /* 0x0000000103031824 */ /* 0x000fe400078e0a10 */
[----:B------:R-:W-:-:S03]  /*2910*/  @P1 VIADD R0, R0, 0x1 ;  /* 0x0000000100001836 */ /* 0x000fc60000000000 */
[----:B------:R-:W-:-:S13]  /*2920*/  ISETP.GE.U32.AND P2, PT, R3, R16, PT ;  /* 0x000000100300720c */ /* 0x000fda0003f46070 */
[----:B------:R-:W-:Y:S01]  /*2930*/  @P2 VIADD R0, R0, 0x1 ;  /* 0x0000000100002836 */ /* 0x000fe20000000000 */
[----:B------:R-:W-:-:S05]  /*2940*/  @!P3 LOP3.LUT R0, RZ, R16, RZ, 0x33, !PT ;  /* 0x00000010ff00b212 */ /* 0x000fca00078e33ff */
[----:B------:R-:W-:-:S04]  /*2950*/  IMAD.MOV R12, RZ, RZ, -R0 ;  /* 0x000000ffff0c7224 */ /* 0x000fc800078e0a00 */
[----:B------:R-:W-:-:S07]  /*2960*/  IMAD R12, R16, R12, UR14 ;  /* 0x0000000e100c7e24 */ /* 0x000fce000f8e020c */
.L_x_18:
[----:B------:R-:W1:Y:S01]  /*2970*/  LDC R15, c[0x0][0x8a8] ;  /* 0x00022a00ff0f7b82 */ /* 0x000e620000000800 */
[----:B------:R-:W-:Y:S01]  /*2980*/  ULDC UR14, c[0x0][0x904] ;  /* 0x00024100000e7ab9 */ /* 0x000fe20000000800 */
[----:B------:R-:W-:Y:S01]  /*2990*/  UMOV UR13, 0xffffffff ;  /* 0xffffffff000d7882 */ /* 0x000fe20000000000 */
[----:B------:R-:W-:Y:S01]  /*29a0*/  PLOP3.LUT P1, PT, PT, PT, UP3, 0x80, 0x0 ;  /* 0x000000000000781c */ /* 0x000fe20003f2f038 */
[----:B------:R-:W-:-:S04]  /*29b0*/  USHF.L.U32 UR13, UR13, UR14, URZ ;  /* 0x0000000e0d0d7299 */ /* 0x000fc8000800063f */
[----:B------:R-:W2:Y:S02]  /*29c0*/  LDC R17, c[0x0][0x8b8] ;  /* 0x00022e00ff117b82 */ /* 0x000ea40000000800 */
[----:B------:R-:W-:Y:S01]  /*29d0*/  LOP3.LUT R2, RZ, UR13, RZ, 0x33, !PT ;  /* 0x0000000dff027c12 */ /* 0x000fe2000f8e33ff */
[----:B------:R-:W-:Y:S02]  /*29e0*/  UMOV UR13, 0x1 ;  /* 0x00000001000d7882 */ /* 0x000fe40000000000 */
[----:B------:R-:W-:Y:S01]  /*29f0*/  USHF.L.U32 UR13, UR13, UR14, URZ ;  /* 0x0000000e0d0d7299 */ /* 0x000fe2000800063f */
[----:B------:R-:W-:Y:S02]  /*2a00*/  LOP3.LUT R3, R2, UR16, RZ, 0xc0, !PT ;  /* 0x0000001002037c12 */ /* 0x000fe4000f8ec0ff */
[----:B------:R-:W-:Y:S02]  /*2a10*/  @P1 IMAD.U32 R18, RZ, RZ, UR6 ;  /* 0x00000006ff121e24 */ /* 0x000fe4000f8e00ff */
[----:B------:R-:W-:-:S02]  /*2a20*/  @!P1 IMAD.U32 R18, RZ, RZ, UR6 ;  /* 0x00000006ff129e24 */ /* 0x000fc4000f8e00ff */
[----:B------:R-:W-:Y:S02]  /*2a30*/  IMAD R0, R0, UR13, R3 ;  /* 0x0000000d00007c24 */ /* 0x000fe4000f8e0203 */
[----:B-1----:R-:W-:-:S04]  /*2a40*/  IMAD R12, R12, R15, UR15 ;  /* 0x0000000f0c0c7e24 */ /* 0x002fc8000f8e020f */
[----:B------:R-:W-:Y:S02]  /*2a50*/  @P1 IMAD.MOV.U32 R16, RZ, RZ, R12 ;  /* 0x000000ffff101224 */ /* 0x000fe400078e000c */
[----:B--2---:R-:W-:Y:S01]  /*2a60*/  IMAD R17, R0, R17, UR11 ;  /* 0x0000000b00117e24 */ /* 0x004fe2000f8e0211 */
[----:B------:R-:W-:-:S04]  /*2a70*/  UMOV UR11, 0x1 ;  /* 0x00000001000b7882 */ /* 0x000fc80000000000 */
[----:B------:R-:W-:Y:S01]  /*2a80*/  @!P1 MOV R16, R17 ;  /* 0x0000001100109202 */ /* 0x000fe20000000f00 */
[----:B------:R-:W-:-:S07]  /*2a90*/  @!P1 IMAD.MOV.U32 R17, RZ, RZ, R12 ;  /* 0x000000ffff119224 */ /* 0x000fce00078e000c */
.L_x_5:
[----:B------:R-:W-:-:S13]  /*2aa0*/  ISETP.NE.AND P1, PT, RZ, UR11, PT ;  /* 0x0000000bff007c0c */ /* 0x000fda000bf25270 */
[----:B------:R-:W-:Y:S05]  /*2ab0*/  @!P1 EXIT ;  /* 0x000000000000994d */ /* 0x000fea0003800000 */
[----:B------:R-:W1:Y:S02]  /*2ac0*/  LDC.64 R14, c[0x0][0x290] ;  /* 0x0000a400ff0e7b82 */ /* 0x000e640000000a00 */
[----:B-1----:R-:W-:-:S05]  /*2ad0*/  IMAD.WIDE R14, R18, 0xc, R14 ;  /* 0x0000000c120e7825 */ /* 0x002fca00078e020e */
[----:B------:R1:W5:Y:S04]  /*2ae0*/  LDG.E R2, desc[UR58][R14.64] ;  /* 0x0000003a0e027981 */ /* 0x000368000c1e1900 */
[----:B------:R1:W5:Y:S04]  /*2af0*/  LDG.E R0, desc[UR58][R14.64+0x4] ;  /* 0x0000043a0e007981 */ /* 0x000368000c1e1900 */
[----:B------:R1:W5:Y:S01]  /*2b00*/  LDG.E R19, desc[UR58][R14.64+0x8] ;  /* 0x0000083a0e137981 */ /* 0x000362000c1e1900 */
[----:B------:R-:W-:Y:S01]  /*2b10*/  PLOP3.LUT P1, PT, PT, PT, UP1, 0x80, 0x0 ;  /* 0x000000000000781c */ /* 0x000fe20003f2f018 */
[----:B------:R-:W2:Y:S01]  /*2b20*/  S2UR UR42, SR_CgaCtaId ;  /* 0x00000000002a79c3 */ /* 0x000ea20000008800 */
[----:B------:R-:W-:-:S11]  /*2b30*/  SHF.R.S32.HI R3, RZ, 0x1f, R18 ;  /* 0x0000001fff037819 */ /* 0x000fd60000011412 */
[----:B-1----:R-:W-:Y:S05]  /*2b40*/  @!P1 BRA `(.L_x_19) ;  /* 0x0000005800309947 */ /* 0x002fea0003800000 */
[----:B------:R-:W-:-:S06]  /*2b50*/  UISETP.GT.U32.AND UP0, UPT, UR33, 0x1, UPT ;  /* 0x000000012100788c */ /* 0x000fcc000bf04070 */
[----:B------:R-:W-:-:S13]  /*2b60*/  PLOP3.LUT P0, PT, PT, PT, UP0, 0x80, 0x0 ;  /* 0x000000000000781c */ /* 0x000fda0003f0f008 */
[----:B--2---:R-:W-:Y:S05]  /*2b70*/  @P0 EXIT ;  /* 0x000000000000094d */ /* 0x004fea0003800000 */
.L_x_20:
[----:B------:R-:W-:-:S08]  /*2b80*/  NOP ;  /* 0x0000000000007918 */ /* 0x000fd00000000000 */
[----:B------:R-:W1:Y:S02]  /*2b90*/  USETMAXREG.TRY_ALLOC.CTAPOOL UP0, 0xe8 ;  /* 0x000000e8000079c8 */ /* 0x000e640008000600 */
[----:B-1----:R-:W-:-:S13]  /*2ba0*/  PLOP3.LUT P0, PT, PT, PT, UP0, 0x80, 0x0 ;  /* 0x000000000000781c */ /* 0x002fda0003f0f008 */
[----:B------:R-:W-:Y:S05]  /*2bb0*/  @!P0 BRA `(.L_x_20) ;  /* 0xfffffffc00f08947 */ /* 0x000fea000383ffff */
[----:B------:R-:W1:Y:S01]  /*2bc0*/  SHFL.IDX PT, R13, R13, RZ, 0x1f ;  /* 0x00001fff0d0d7589 */ /* 0x000e6200000e0000 */
[----:B------:R-:W2:Y:S01]  /*2bd0*/  S2UR UR4, SR_CTAID.Y ;  /* 0x00000000000479c3 */ /* 0x000ea20000002600 */
[----:B------:R-:W-:Y:S01]  /*2be0*/  UMOV UR60, URZ ;  /* 0x0000003f003c7c82 */ /* 0x000fe20008000000 */
[----:B------:R-:W-:Y:S01]  /*2bf0*/  UMOV UR61, URZ ;  /* 0x0000003f003d7c82 */ /* 0x000fe20008000000 */
[----:B-1----:R-:W-:Y:S01]  /*2c00*/  LOP3.LUT P0, RZ, R13, 0x3, RZ, 0xc0, !PT ;  /* 0x000000030dff7812 */ /* 0x002fe2000780c0ff */
[----:B--2---:R-:W-:-:S12]  /*2c10*/  UIMAD UR4, UR4, UR41, UR40 ;  /* 0x00000029040472a4 */ /* 0x004fd8000f8e0228 */
[----:B------:R-:W-:Y:S05]  /*2c20*/  @P0 BRA `(.L_x_21) ;  /* 0x0000000000a40947 */ /* 0x000fea0003800000 */
[----:B------:R-:W-:Y:S01]  /*2c30*/  ELECT P0, URZ, PT ;  /* 0x00000000003f782f */ /* 0x000fe20003800000 */
[----:B------:R-:W-:-:S12]  /*2c40*/  BSSY B0, `(.L_x_22) ;  /* 0x0000020000007945 */ /* 0x000fd80003800000 */
[----:B------:R-:W-:Y:S05]  /*2c50*/  @!P0 BRA `(.L_x_23) ;  /* 0x0000000000788947 */ /* 0x000fea0003800000 */
[----:B------:R-:W1:Y:S01]  /*2c60*/  S2UR UR6, SR_CgaCtaId ;  /* 0x00000000000679c3 */ /* 0x000e620000008800 */
[----:B------:R-:W-:Y:S01]  /*2c70*/  UISETP.NE.AND UP0, UPT, UR12, 0x1, UPT ;  /* 0x000000010c00788c */ /* 0x000fe2000bf05270 */
[----:B------:R-:W-:-:S06]  /*2c80*/  UMOV UR5, 0x400 ;  /* 0x0000040000057882 */ /* 0x000fcc0000000000 */
[----:B------:R-:W2:Y:S08]  /*2c90*/  LDC.64 R4, c[0x0][0x700] ;  /* 0x0001c000ff047b82 */ /* 0x000eb00000000a00 */
[----:B----4-:R-:W2:Y:S08]  /*2ca0*/  LDC.64 R6, c[0x0][0x708] ;  /* 0x0001c200ff067b82 */ /* 0x010eb00000000a00 */
[----:B-----5:R-:W3:Y:S01]  /*2cb0*/  LDC.64 R8, c[0x0][0x710] ;  /* 0x0001c400ff087b82 */ /* 0x020ee20000000a00 */
[----:B-1----:R-:W-:-:S04]  /*2cc0*/  ULEA UR5, UR6, UR5, 0x18 ;  /* 0x0000000506057291 */ /* 0x002fc8000f8ec03f */
[----:B------:R-:W-:Y:S02]  /*2cd0*/  UIADD3 UR6, UR5, 0x80, URZ ;  /* 0x0000008005067890 */ /* 0x000fe4000fffe03f */
[----:B------:R-:W-:Y:S01]  /*2ce0*/  @!UP0 UIADD3 UR6, UR5, URZ, URZ ;  /* 0x0000003f05068290 */ /* 0x000fe2000fffe03f */
[----:B------:R-:W3:Y:S08]  /*2cf0*/  LDC.64 R10, c[0x0][0x718] ;  /* 0x0001c600ff0a7b82 */ /* 0x000ef00000000a00 */
[----:B------:R-:W1:Y:S01]  /*2d00*/  LDC.64 R12, c[0x0][0x720] ;  /* 0x0001c800ff0c7b82 */ /* 0x000e620000000a00 */
[----:B--2---:R2:W-:Y:S07]  /*2d10*/  STS.128 [UR6+0x38780], R4 ;  /* 0x03878004ff007988 */ /* 0x0045ee0008000c06 */
[----:B------:R-:W1:Y:S08]  /*2d20*/  LDC.64 R14, c[0x0][0x728] ;  /* 0x0001ca00ff0e7b82 */ /* 0x000e700000000a00 */
[----:B------:R-:W4:Y:S01]  /*2d30*/  LDC.64 R20, c[0x0][0x730] ;  /* 0x0001cc00ff147b82 */ /* 0x000f220000000a00 */
[----:B---3--:R2:W-:Y:S07]  /*2d40*/  STS.128 [UR6+0x38790], R8 ;  /* 0x03879008ff007988 */ /* 0x0085ee0008000c06 */
[----:B------:R-:W4:Y:S08]  /*2d50*/  LDC.64 R22, c[0x0][0x738] ;  /* 0x0001ce00ff167b82 */ /* 0x000f300000000a00 */
[----:B------:R-:W3:Y:S01]  /*2d60*/  LDC.64 R24, c[0x0][0x740] ;  /* 0x0001d000ff187b82 */ /* 0x000ee20000000a00 */
[----:B-1----:R2:W-:Y:S07]  /*2d70*/  STS.128 [UR6+0x387a0], R12 ;  /* 0x0387a00cff007988 */ /* 0x0025ee0008000c06 */
[----:B------:R-:W3:Y:S08]  /*2d80*/  LDC.64 R26, c[0x0][0x748] ;  /* 0x0001d200ff1a7b82 */ /* 0x000ef00000000a00 */
[----:B------:R-:W1:Y:S01]  /*2d90*/  LDC.64 R28, c[0x0][0x750] ;  /* 0x0001d400ff1c7b82 */ /* 0x000e620000000a00 */
[----:B----4-:R2:W-:Y:S07]  /*2da0*/  STS.128 [UR6+0x387b0], R20 ;  /* 0x0387b014ff007988 */ /* 0x0105ee0008000c06 */
[----:B------:R-:W1:Y:S08]  /*2db0*/  LDC.64 R30, c[0x0][0x758] ;  /* 0x0001d600ff1e7b82 */ /* 0x000e700000000a00 */
[----:B------:R-:W4:Y:S01]  /*2dc0*/  LDC.64 R36, c[0x0][0x760] ;  /* 0x0001d800ff247b82 */ /* 0x000f220000000a00 */
[----:B---3--:R2:W-:Y:S07]  /*2dd0*/  STS.128 [UR6+0x387c0], R24 ;  /* 0x0387c018ff007988 */ /* 0x0085ee0008000c06 */
[----:B------:R-:W4:Y:S08]  /*2de0*/  LDC.64 R38, c[0x0][0x768] ;  /* 0x0001da00ff267b82 */ /* 0x000f300000000a00 */
[----:B------:R-:W3:Y:S01]  /*2df0*/  LDC.64 R40, c[0x0][0x770] ;  /* 0x0001dc00ff287b82 */ /* 0x000ee20000000a00 */
[----:B-1----:R2:W-:Y:S07]  /*2e00*/  STS.128 [UR6+0x387d0], R28 ;  /* 0x0387d01cff007988 */ /* 0x0025ee0008000c06 */
[----:B------:R-:W3:Y:S01]  /*2e10*/  LDC.64 R42, c[0x0][0x778] ;  /* 0x0001de00ff2a7b82 */ /* 0x000ee20000000a00 */
[----:B----4-:R2:W-:Y:S04]  /*2e20*/  STS.128 [UR6+0x387e0], R36 ;  /* 0x0387e024ff007988 */ /* 0x0105e80008000c06 */
[----:B---3--:R2:W-:Y:S02]  /*2e30*/  STS.128 [UR6+0x387f0], R40 ;  /* 0x0387f028ff007988 */ /* 0x0085e40008000c06 */
.L_x_23:
[----:B------:R-:W-:Y:S05]  /*2e40*/  BSYNC B0 ;  /* 0x0000000000007941 */ /* 0x000fea0003800000 */
.L_x_22:
[----:B------:R-:W-:Y:S01]  /*2e50*/  UISETP.NE.AND UP0, UPT, UR12, 0x1, UPT ;  /* 0x000000010c00788c */ /* 0x000fe2000bf05270 */
[----:B------:R-:W-:Y:S01]  /*2e60*/  NOP ;  /* 0x0000000000007918 */ /* 0x000fe20000000000 */
[----:B------:R-:W-:Y:S01]  /*2e70*/  ULDC UR5, c[0x0][0x884] ;  /* 0x0002210000057ab9 */ /* 0x000fe20000000800 */
[----:B------:R-:W-:Y:S01]  /*2e80*/  ULDC.64 UR60, c[0x0][0x800] ;  /* 0x00020000003c7ab9 */ /* 0x000fe20000000a00 */
[----:B------:R-:W-:-:S04]  /*2e90*/  USEL UR5, UR5, URZ, UP0 ;  /* 0x0000003f05057287 */ /* 0x000fc80008000000 */
[----:B------:R-:W-:-:S04]  /*2ea0*/  UIADD3 UR5, UR4, UR5, URZ ;  /* 0x0000000504057290 */ /* 0x000fc8000fffe03f */
[----:B------:R-:W-:-:S12]  /*2eb0*/  UIMAD.WIDE UR60, UR5, 0x80, UR60 ;  /* 0x00000080053c78a5 */ /* 0x000fd8000f8e023c */
.L_x_21:
[----:B------:R-:W-:-:S13]  /*2ec0*/  ISETP.NE.AND P0, PT, RZ, UR55, PT ;  /* 0x00000037ff007c0c */ /* 0x000fda000bf05270 */
[----:B------:R-:W-:Y:S05]  /*2ed0*/  @P0 BRA `(.L_x_24) ;  /* 0x00000004001c0947 */ /* 0x000fea0003800000 */
[----:B------:R-:W-:Y:S01]  /*2ee0*/  ELECT P0, URZ, PT ;  /* 0x00000000003f782f */ /* 0x000fe20003800000 */
[----:B------:R-:W-:-:S12]  /*2ef0*/  BSSY B0, `(.L_x_25) ;  /* 0x0000030000007945 */ /* 0x000fd80003800000 */
[----:B------:R-:W-:Y:S05]  /*2f00*/  @!P0 BRA `(.L_x_26) ;  /* 0x0000000000b88947 */ /* 0x000fea0003800000 */
[C---:B--2---:R-:W-:Y:S01]  /*2f10*/  IMAD.SHL.U32 R4, R18.reuse, 0x8, RZ ;  /* 0x0000000812047824 */ /* 0x044fe200078e00ff */
[----:B------:R-:W-:Y:S01]  /*2f20*/  ULDC.64 UR4, c[0x0][0x820] ;  /* 0x0002080000047ab9 */ /* 0x000fe20000000a00 */
[----:B------:R-:W-:-:S03]  /*2f30*/  SHF.L.U64.HI R3, R18, 0x3, R3 ;  /* 0x0000000312037819 */ /* 0x000fc60000010203 */
[----:B----4-:R-:W-:-:S04]  /*2f40*/  IADD3 R6, P0, R4, UR4, RZ ;  /* 0x0000000404067c10 */ /* 0x010fc8000ff1e0ff */
[----:B------:R-:W-:Y:S01]  /*2f50*/  IADD3.X R7, R3, UR5, RZ, P0, !PT ;  /* 0x0000000503077c10 */ /* 0x000fe200087fe4ff */
[----:B------:R-:W-:-:S05]  /*2f60*/  ULDC.64 UR4, c[0x0][0x818] ;  /* 0x0002060000047ab9 */ /* 0x000fca0000000a00 */
[----:B------:R-:W2:Y:S01]  /*2f70*/  LDG.E.64 R6, desc[UR58][R6.64] ;  /* 0x0000003a06067981 */ /* 0x000ea2000c1e1b00 */
[----:B------:R-:W-:-:S04]  /*2f80*/  IADD3 R4, P0, R4, UR4, RZ ;  /* 0x0000000404047c10 */ /* 0x000fc8000ff1e0ff */
[----:B------:R-:W-:-:S06]  /*2f90*/  IADD3.X R5, R3, UR5, RZ, P0, !PT ;  /* 0x0000000503057c10 */ /* 0x000fcc00087fe4ff */
[----:B------:R-:W3:Y:S01]  /*2fa0*/  LDG.E.64 R4, desc[UR58][R4.64] ;  /* 0x0000003a04047981 */ /* 0x000ee2000c1e1b00 */
[----:B------:R-:W1:Y:S01]  /*2fb0*/  S2UR UR5, SR_CgaCtaId ;  /* 0x00000000000579c3 */ /* 0x000e620000008800 */
[----:B------:R-:W-:Y:S01]  /*2fc0*/  UISETP.NE.AND UP0, UPT, UR12, 0x1, UPT ;  /* 0x000000010c00788c */ /* 0x000fe2000bf05270 */
[----:B-----5:R-:W-:Y:S01]  /*2fd0*/  VIADD R9, R0, 0xffffffff ;  /* 0xffffffff00097836 */ /* 0x020fe20000000000 */
[----:B------:R-:W-:Y:S01]  /*2fe0*/  UMOV UR4, 0x400 ;  /* 0x0000040000047882 */ /* 0x000fe20000000000 */
[----:B------:R-:W-:Y:S01]  /*2ff0*/  CS2R R10, SRZ ;  /* 0x00000000000a7805 */ /* 0x000fe2000001ff00 */
[----:B-1----:R-:W-:-:S04]  /*3000*/  ULEA UR4, UR5, UR4, 0x18 ;  /* 0x0000000405047291 */ /* 0x002fc8000f8ec03f */
[----:B------:R-:W-:-:S03]  /*3010*/  UIADD3 UR5, UR4, 0x80, URZ ;  /* 0x0000008004057890 */ /* 0x000fc6000fffe03f */
[----:B------:R-:W-:-:S04]  /*3020*/  @!UP0 UIADD3 UR5, UR4, URZ, URZ ;  /* 0x0000003f04058290 */ /* 0x000fc8000fffe03f */
[----:B------:R-:W-:-:S05]  /*3030*/  UIADD3 UR4, UR5, 0x38780, URZ ;  /* 0x0003878005047890 */ /* 0x000fca000fffe03f */
[----:B------:R-:W1:Y:S01]  /*3040*/  LDS R3, [UR5+0x3879c] ;  /* 0x03879c05ff037984 */ /* 0x000e620008000800 */
[----:B------:R-:W-:-:S03]  /*3050*/  IMAD.U32 R14, RZ, RZ, UR4 ;  /* 0x00000004ff0e7e24 */ /* 0x000fc6000f8e00ff */
[----:B------:R-:W-:Y:S02]  /*3060*/  STS [UR5+0x387b0], RZ ;  /* 0x0387b0ffff007988 */ /* 0x000fe40008000805 */
[----:B------:R-:W-:-:S05]  /*3070*/  SHF.R.U64 R14, R14, 0x4, RZ ;  /* 0x000000040e0e7819 */ /* 0x000fca00000012ff */
[----:B------:R-:W-:Y:S04]  /*3080*/  STS [UR5+0x38790], R14 ;  /* 0x0387900eff007988 */ /* 0x000fe80008000805 */
[----:B------:R-:W-:Y:S01]  /*3090*/  STS [UR5+0x38794], R14 ;  /* 0x0387940eff007988 */ /* 0x000fe20008000805 */
[C---:B--2---:R-:W-:Y:S01]  /*30a0*/  SHF.L.U64.HI R13, R6.reuse, 0x1, R7 ;  /* 0x00000001060d7819 */ /* 0x044fe20000010207 */
[----:B------:R-:W-:-:S03]  /*30b0*/  IMAD.SHL.U32 R6, R6, 0x2, RZ ;  /* 0x0000000206067824 */ /* 0x000fc600078e00ff */
[----:B------:R-:W-:Y:S02]  /*30c0*/  LOP3.LUT R13, R13, 0x1fffffff, RZ, 0xc0, !PT ;  /* 0x1fffffff0d0d7812 */ /* 0x000fe400078ec0ff */
[----:B------:R-:W-:Y:S02]  /*30d0*/  LOP3.LUT R0, R6, 0xfffffffe, RZ, 0xc0, !PT ;  /* 0xfffffffe06007812 */ /* 0x000fe400078ec0ff */
[--C-:B------:R-:W-:Y:S02]  /*30e0*/  SHF.R.U32.HI R8, RZ, 0x4, R13.reuse ;  /* 0x00000004ff087819 */ /* 0x100fe4000001160d */
[----:B------:R-:W-:Y:S01]  /*30f0*/  SHF.R.U64 R0, R0, 0x4, R13 ;  /* 0x0000000400007819 */ /* 0x000fe2000000120d */
[----:B---3--:R-:W-:Y:S01]  /*3100*/  STS.64 [UR5+0x38780], R4 ;  /* 0x03878004ff007988 */ /* 0x008fe20008000a05 */
[----:B-1----:R-:W-:-:S03]  /*3110*/  LOP3.LUT R3, R3, 0xf, R8, 0xb8, !PT ;  /* 0x0000000f03037812 */ /* 0x002fc600078eb808 */
[----:B------:R-:W-:Y:S04]  /*3120*/  STS [UR5+0x3878c], R0 ;  /* 0x03878c00ff007988 */ /* 0x000fe80008000805 */
[----:B------:R-:W-:Y:S04]  /*3130*/  STS [UR5+0x3879c], R3 ;  /* 0x03879c03ff007988 */ /* 0x000fe80008000805 */
[----:B------:R-:W1:Y:S02]  /*3140*/  LDS R7, [UR5+0x3879c] ;  /* 0x03879c05ff077984 */ /* 0x000e640008000800 */
[----:B-1----:R-:W-:-:S05]  /*3150*/  LOP3.LUT R7, R7, 0xf0, RZ, 0xb8, !PT ;  /* 0x000000f007077812 */ /* 0x002fca00078eb8ff */
[----:B------:R-:W-:Y:S04]  /*3160*/  STS [UR5+0x3879c], R7 ;  /* 0x03879c07ff007988 */ /* 0x000fe80008000805 */
[----:B------:R-:W1:Y:S02]  /*3170*/  LDS R8, [UR5+0x3879c] ;  /* 0x03879c05ff087984 */ /* 0x000e640008000800 */
[----:B-1----:R-:W-:Y:S01]  /*3180*/  LOP3.LUT R15, R8, 0xf00, RZ, 0xb8, !PT ;  /* 0x00000f00080f7812 */ /* 0x002fe200078eb8ff */
[----:B------:R-:W-:-:S04]  /*3190*/  VIADD R8, R2, 0xffffffff ;  /* 0xffffffff02087836 */ /* 0x000fc80000000000 */
[----:B------:R-:W-:Y:S04]  /*31a0*/  STS.64 [UR5+0x38798], R14 ;  /* 0x0387980eff007988 */ /* 0x000fe80008000a05 */
[----:B------:R-:W1:Y:S04]  /*31b0*/  LDS R12, [UR5+0x3879c] ;  /* 0x03879c05ff0c7984 */ /* 0x000e680008000800 */
[----:B------:R3:W-:Y:S01]  /*31c0*/  STS.128 [UR5+0x387a0], R8 ;  /* 0x0387a008ff007988 */ /* 0x0007e20008000c05 */
[----:B-1----:R-:W-:-:S05]  /*31d0*/  LOP3.LUT R12, R12, 0xf000, RZ, 0xb8, !PT ;  /* 0x0000f0000c0c7812 */ /* 0x002fca00078eb8ff */
[----:B------:R3:W-:Y:S02]  /*31e0*/  STS [UR5+0x3879c], R12 ;  /* 0x03879c0cff007988 */ /* 0x0007e40008000805 */
.L_x_26:
[----:B------:R-:W-:Y:S05]  /*31f0*/  BSYNC B0 ;  /* 0x0000000000007941 */ /* 0x000fea0003800000 */
.L_x_25:
[----:B------:R-:W-:Y:S01]  /*3200*/  ELECT P0, URZ, PT ;  /* 0x00000000003f782f */ /* 0x000fe20003800000 */
[----:B------:R-:W-:Y:S01]  /*3210*/  NOP ;  /* 0x0000000000007918 */ /* 0x000fe20000000000 */
[----:B------:R-:W-:Y:S11]  /*3220*/  BSSY B0, `(.L_x_27) ;  /* 0x0000004000007945 */ /* 0x000ff60003800000 */
[----:B------:R-:W-:Y:S05]  /*3230*/  @!P0 BRA `(.L_x_28) ;  /* 0x0000000000088947 */ /* 0x000fea0003800000 */
[----:B------:R0:W-:Y:S01]  /*3240*/  UTMACMDFLUSH ;  /* 0x00000000000079b7 */ /* 0x0001e20000000000 */
[----:B------:R-:W-:-:S04]  /*3250*/  DEPBAR.LE SB0, 0x0 ;  /* 0x000080000000791a */ /* 0x000fc80000000000 */
.L_x_28:
[----:B------:R-:W-:Y:S05]  /*3260*/  BSYNC B0 ;  /* 0x0000000000007941 */ /* 0x000fea0003800000 */
.L_x_27:
[----:B------:R-:W1:Y:S01]  /*3270*/  S2UR UR5, SR_CgaCtaId ;  /* 0x00000000000579c3 */ /* 0x000e620000008800 */
[----:B-----5:R-:W2:Y:S01]  /*3280*/  S2R R0, SR_LANEID ;  /* 0x0000000000007919 */ /* 0x020ea20000000000 */
[----:B------:R-:W-:Y:S01]  /*3290*/  UISETP.NE.AND UP0, UPT, UR12, 0x1, UPT ;  /* 0x000000010c00788c */ /* 0x000fe2000bf05270 */
[----:B------:R-:W-:Y:S02]  /*32a0*/  UMOV UR4, 0x400 ;  /* 0x0000040000047882 */ /* 0x000fe40000000000 */
[----:B-1----:R-:W-:-:S04]  /*32b0*/  ULEA UR4, UR5, UR4, 0x18 ;  /* 0x0000000405047291 */ /* 0x002fc8000f8ec03f */
[----:B------:R-:W-:-:S04]  /*32c0*/  UIADD3 UR5, UR4, 0x80, URZ ;  /* 0x0000008004057890 */ /* 0x000fc8000fffe03f */
[----:B------:R-:W-:Y:S01]  /*32d0*/  @!UP0 UIADD3 UR5, UR4, URZ, URZ ;  /* 0x0000003f04058290 */ /* 0x000fe2000fffe03f */
[----:B--2---:R-:W-:-:S05]  /*32e0*/  IMAD.SHL.U32 R0, R0, 0x4, RZ ;  /* 0x0000000400007824 */ /* 0x004fca00078e00ff */
[----:B------:R-:W-:Y:S01]  /*32f0*/  IMAD.U32 R3, RZ, RZ, UR5 ;  /* 0x00000005ff037e24 */ /* 0x000fe2000f8e00ff */
[----:B------:R-:W-:-:S04]  /*3300*/  IADD3 R2, P0, R0, UR60, RZ ;  /* 0x0000003c00027c10 */ /* 0x000fc8000ff1e0ff */
[----:B------:R-:W-:Y:S01]  /*3310*/  IADD3 R4, R0, 0x38780, R3 ;  /* 0x0003878000047810 */ /* 0x000fe20007ffe003 */
[----:B------:R-:W-:-:S04]  /*3320*/  IMAD.X R3, RZ, RZ, UR61, P0 ;  /* 0x0000003dff037e24 */ /* 0x000fc800080e06ff */
[----:B------:R-:W1:Y:S04]  /*3330*/  LDS R5, [R4] ;  /* 0x0000000004057984 */ /* 0x000e680000000800 */
[----:B-1----:R1:W5:Y:S02]  /*3340*/  ATOMG.E.EXCH.STRONG.GPU PT, RZ, [R2], R5 ;  /* 0x0000000502ff73a8 */ /* 0x00236400041ee100 */
.L_x_24:
[----:B-----5:R-:W-:Y:S01]  /*3350*/  SHF.R.S32.HI R0, RZ, 0x1f, R33 ;  /* 0x0000001fff007819 */ /* 0x020fe20000011421 */
[----:B------:R-:W3:Y:S01]  /*3360*/  S2UR UR43, SR_CgaCtaId ;  /* 0x00000000002b79c3 */ /* 0x000ee20000008800 */
[----:B------:R-:W-:Y:S01]  /*3370*/  UISETP.NE.AND UP0, UPT, UR12, 0x1, UPT ;  /* 0x000000010c00788c */ /* 0x000fe2000bf05270 */
[----:B------:R-:W-:Y:S01]  /*3380*/  IMAD.MOV.U32 R154, RZ, RZ, RZ ;  /* 0x000000ffff9a7224 */ /* 0x000fe200078e00ff */
[----:B------:R-:W-:Y:S01]  /*3390*/  LEA.HI R0, R0, R33, RZ, 0x8 ;  /* 0x0000002100007211 */ /* 0x000fe200078f40ff */
[----:B------:R-:W-:Y:S01]  /*33a0*/  UMOV UR47, 0x400 ;  /* 0x00000400002f7882 */ /* 0x000fe20000000000 */
[----:B------:R-:W-:Y:S02]  /*33b0*/  ULOP3.LUT UR51, UR53, 0x1, URZ, 0xfc, !UPT ;  /* 0x0000000135337892 */ /* 0x000fe4000f8efc3f */
[----:B------:R-:W-:Y:S01]  /*33c0*/  LOP3.LUT R0, R0, 0xffffff00, RZ, 0xc0, !PT ;  /* 0xffffff0000007812 */ /* 0x000fe200078ec0ff */
[----:B------:R-:W-:Y:S02]  /*33d0*/  ULOP3.LUT UR50, UR54, 0x1, URZ, 0xfc, !UPT ;  /* 0x0000000136327892 */ /* 0x000fe4000f8efc3f */
[----:B------:R-:W-:-:S02]  /*33e0*/  ULOP3.LUT UR48, UR52, 0x1, URZ, 0xfc, !UPT ;  /* 0x0000000134307892 */ /* 0x000fc4000f8efc3f */
[----:B------:R-:W-:Y:S01]  /*33f0*/  IMAD.IADD R0, R33, 0x1, -R0 ;  /* 0x0000000121007824 */ /* 0x000fe200078e0a00 */
[----:B------:R-:W-:Y:S01]  /*3400*/  UMOV UR36, URZ ;  /* 0x0000003f00247c82 */ /* 0x000fe20008000000 */
[----:B------:R-:W-:Y:S01]  /*3410*/  UMOV UR56, URZ ;  /* 0x0000003f00387c82 */ /* 0x000fe20008000000 */
[----:B------:R-:W-:Y:S01]  /*3420*/  UMOV UR37, URZ ;  /* 0x0000003f00257c82 */ /* 0x000fe20008000000 */
[C---:B------:R-:W-:Y:S01]  /*3430*/  VIADD R152, R0.reuse, 0x1f ;  /* 0x0000001f00987836 */ /* 0x040fe20000000000 */
[----:B-1----:R-:W-:Y:S01]  /*3440*/  SHF.R.S32.HI R3, RZ, 0x1f, R0 ;  /* 0x0000001fff037819 */ /* 0x002fe20000011400 */
[----:B------:R-:W-:Y:S01]  /*3450*/  UMOV UR38, URZ ;  /* 0x0000003f00267c82 */ /* 0x000fe20008000000 */
[-C--:B------:R-:W-:Y:S01]  /*3460*/  LEA.HI R2, R0, R0.reuse, RZ, 0x1 ;  /* 0x0000000000027211 */ /* 0x080fe200078f08ff */
[----:B------:R-:W-:Y:S01]  /*3470*/  UMOV UR39, URZ ;  /* 0x0000003f00277c82 */ /* 0x000fe20008000000 */
[----:B--2---:R-:W-:Y:S02]  /*3480*/  LEA.HI R4, R3, R0, RZ, 0x5 ;  /* 0x0000000003047211 */ /* 0x004fe400078f28ff */
[----:B------:R-:W-:Y:S01]  /*3490*/  SHF.R.S32.HI R2, RZ, 0x1, R2 ;  /* 0x00000001ff027819 */ /* 0x000fe20000011402 */
[----:B---3--:R-:W-:Y:S01]  /*34a0*/  ULEA UR47, UR43, UR47, 0x18 ;  /* 0x0000002f2b2f7291 */ /* 0x008fe2000f8ec03f */
[----:B------:R-:W-:-:S02]  /*34b0*/  SHF.R.S32.HI R4, RZ, 0x5, R4 ;  /* 0x00000005ff047819 */ /* 0x000fc40000011404 */
[----:B------:R-:W-:Y:S01]  /*34c0*/  LEA.HI R7, R3, R0, RZ, 0x4 ;  /* 0x0000000003077211 */ /* 0x000fe200078f20ff */
[----:B------:R-:W-:Y:S01]  /*34d0*/  UIADD3 UR49, UR47, 0x80, URZ ;  /* 0x000000802f317890 */ /* 0x000fe2000fffe03f */
[----:B------:R-:W-:Y:S01]  /*34e0*/  SHF.L.U32 R5, R0, 0x6, RZ ;  /* 0x0000000600057819 */ /* 0x000fe200000006ff */
[----:B----4-:R-:W-:Y:S01]  /*34f0*/  IMAD.SHL.U32 R6, R4, 0x10, RZ ;  /* 0x0000001004067824 */ /* 0x010fe200078e00ff */
[----:B------:R-:W-:Y:S01]  /*3500*/  SHF.R.S32.HI R8, RZ, 0x4, R7 ;  /* 0x00000004ff087819 */ /* 0x000fe20000011407 */
[----:B------:R-:W-:Y:S01]  /*3510*/  IMAD.SHL.U32 R4, R2, 0x80, RZ ;  /* 0x0000008002047824 */ /* 0x000fe200078e00ff */
[----:B------:R-:W-:Y:S01]  /*3520*/  LOP3.LUT R5, R5, 0x40, RZ, 0xc0, !PT ;  /* 0x0000004005057812 */ /* 0x000fe200078ec0ff */
[----:B------:R-:W-:Y:S01]  /*3530*/  @!UP0 UIADD3 UR49, UR47, URZ, URZ ;  /* 0x0000003f2f318290 */ /* 0x000fe2000fffe03f */
[----:B------:R-:W-:Y:S02]  /*3540*/  LEA.HI R9, R7, R8, RZ, 0x1 ;  /* 0x0000000807097211 */ /* 0x000fe400078f08ff */
[----:B------:R-:W-:Y:S01]  /*3550*/  LOP3.LUT R4, R4, 0x180, RZ, 0xc0, !PT ;  /* 0x0000018004047812 */ /* 0x000fe200078ec0ff */
[----:B------:R-:W-:Y:S01]  /*3560*/  UIADD3 UR49, UR49, 0x38780, URZ ;  /* 0x0003878031317890 */ /* 0x000fe2000fffe03f */
[----:B------:R-:W-:-:S02]  /*3570*/  LOP3.LUT R7, R5, 0x30, R6, 0xf8, !PT ;  /* 0x0000003005077812 */ /* 0x000fc400078ef806 */
[-C--:B------:R-:W-:Y:S02]  /*3580*/  LEA.HI R2, R3, R0.reuse, RZ, 0x3 ;  /* 0x0000000003027211 */ /* 0x080fe400078f18ff */
[----:B------:R-:W-:Y:S02]  /*3590*/  LOP3.LUT R9, R9, 0x7ffffe, RZ, 0xc0, !PT ;  /* 0x007ffffe09097812 */ /* 0x000fe400078ec0ff */
[----:B------:R-:W-:Y:S02]  /*35a0*/  LOP3.LUT R5, R4, R5, RZ, 0xfc, !PT ;  /* 0x0000000504057212 */ /* 0x000fe400078efcff */
[----:B------:R-:W-:Y:S01]  /*35b0*/  LEA.HI R22, R3, R0, RZ, 0x7 ;  /* 0x0000000003167211 */ /* 0x000fe200078f38ff */
[----:B------:R-:W-:Y:S01]  /*35c0*/  IMAD.IADD R9, R8, 0x1, -R9 ;  /* 0x0000000108097824 */ /* 0x000fe200078e0a09 */
[----:B------:R-:W-:Y:S02]  /*35d0*/  LOP3.LUT R7, R7, 0x8, R2, 0xf8, !PT ;  /* 0x0000000807077812 */ /* 0x000fe400078ef802 */
[----:B------:R-:W-:-:S02]  /*35e0*/  SHF.R.U32.HI R5, RZ, 0x3, R5 ;  /* 0x00000003ff057819 */ /* 0x000fc40000011605 */
[----:B------:R-:W-:Y:S02]  /*35f0*/  SHF.R.S32.HI R22, RZ, 0x7, R22 ;  /* 0x00000007ff167819 */ /* 0x000fe40000011416 */
[----:B------:R-:W-:Y:S01]  /*3600*/  LOP3.LUT R5, R5, R7, R4, 0x1e, !PT ;  /* 0x0000000705057212 */ /* 0x000fe200078e1e04 */
[----:B------:R-:W-:Y:S02]  /*3610*/  IMAD.MOV.U32 R4, RZ, RZ, 0x1 ;  /* 0x00000001ff047424 */ /* 0x000fe400078e00ff */
[----:B------:R-:W-:-:S04]  /*3620*/  IMAD R2, R22, 0x4, R9 ;  /* 0x0000000416027824 */ /* 0x000fc800078e0209 */
[----:B------:R-:W-:-:S07]  /*3630*/  IMAD.U32 R23, R2, 0x200, R5 ;  /* 0x0000020002177824 */ /* 0x000fce00078e0005 */
.L_x_109:
[----:B--23--:R-:W1:Y:S02]  /*3640*/  LDC.64 R2, c[0x0][0x290] ;  /* 0x0000a400ff027b82 */ /* 0x00ce640000000a00 */
[----:B-1----:R-:W-:-:S05]  /*3650*/  IMAD.WIDE R2, R18, 0xc, R2 ;  /* 0x0000000c12027825 */ /* 0x002fca00078e0202 */
[----:B------:R-:W2:Y:S01]  /*3660*/  LDG.E R153, desc[UR58][R2.64+0x8] ;  /* 0x0000083a02997981 */ /* 0x000ea2000c1e1900 */
[----:B------:R-:W-:Y:S01]  /*3670*/  UMOV UR8, URZ ;  /* 0x0000003f00087c82 */ /* 0x000fe20008000000 */
[----:B------:R-:W-:Y:S01]  /*3680*/  UMOV UR10, UR37 ;  /* 0x00000025000a7c82 */ /* 0x000fe20008000000 */
[--C-:B------:R-:W-:Y:S01]  /*3690*/  IMAD.MOV.U32 R155, RZ, RZ, R18.reuse ;  /* 0x000000ffff9b7224 */ /* 0x100fe200078e0012 */
[----:B-----5:R-:W1:Y:S01]  /*36a0*/  SHFL.IDX PT, R0, R22, RZ, 0x1f ;  /* 0x00001fff16007589 */ /* 0x020e6200000e0000 */
[----:B------:R-:W-:Y:S02]  /*36b0*/  SHF.R.S32.HI R19, RZ, 0x1f, R18 ;  /* 0x0000001fff137819 */ /* 0x000fe40000011412 */
[----:B------:R-:W-:Y:S02]  /*36c0*/  CS2R R150, SRZ ;  /* 0x0000000000967805 */ /* 0x000fe4000001ff00 */
[----:B------:R-:W-:Y:S02]  /*36d0*/  CS2R R24, SRZ ;  /* 0x0000000000187805 */ /* 0x000fe4000001ff00 */
[----:B------:R-:W-:-:S02]  /*36e0*/  CS2R R26, SRZ ;  /* 0x00000000001a7805 */ /* 0x000fc4000001ff00 */
[----:B------:R-:W-:Y:S02]  /*36f0*/  CS2R R28, SRZ ;  /* 0x00000000001c7805 */ /* 0x000fe4000001ff00 */
[----:B------:R-:W-:Y:S02]  /*3700*/  CS2R R30, SRZ ;  /* 0x00000000001e7805 */ /* 0x000fe4000001ff00 */
[----:B------:R-:W-:Y:S02]  /*3710*/  CS2R R32, SRZ ;  /* 0x0000000000207805 */ /* 0x000fe4000001ff00 */
        /* <DEDUP_REMOVED lines=16> */
[----:B-1----:R-:W-:Y:S01]  /*3820*/  R2UR UR4, R0 ;  /* 0x00000000000472ca */ /* 0x002fe200000e0000 */
[----:B------:R-:W-:Y:S01]  /*3830*/  IMAD.U32 R0, RZ, RZ, UR38 ;  /* 0x00000026ff007e24 */ /* 0x000fe2000f8e00ff */
        /* <DEDUP_REMOVED lines=10> */
[----:B------:R-:W-:Y:S01]  /*38e0*/  CS2R R86, SRZ ;  /* 0x0000000000567805 */ /* 0x000fe2000001ff00 */
[----:B------:R-:W-:Y:S01]  /*38f0*/  ULEA.HI UR5, UR4, UR4, URZ, 0x1 ;  /* 0x0000000404057291 */ /* 0x000fe2000f8f083f */
[----:B------:R-:W-:Y:S02]  /*3900*/  CS2R R88, SRZ ;  /* 0x0000000000587805 */ /* 0x000fe4000001ff00 */
[----:B------:R-:W-:Y:S02]  /*3910*/  CS2R R90, SRZ ;  /* 0x00000000005a7805 */ /* 0x000fe4000001ff00 */
[----:B------:R-:W-:Y:S01]  /*3920*/  CS2R R92, SRZ ;  /* 0x00000000005c7805 */ /* 0x000fe2000001ff00 */
[----:B------:R-:W-:Y:S01]  /*3930*/  ULOP3.LUT UR5, UR5, 0x1e, URZ, 0xc0, !UPT ;  /* 0x0000001e05057892 */ /* 0x000fe2000f8ec03f */
[----:B------:R-:W-:Y:S02]  /*3940*/  CS2R R94, SRZ ;  /* 0x00000000005e7805 */ /* 0x000fe4000001ff00 */
[----:B------:R-:W-:-:S02]  /*3950*/  CS2R R96, SRZ ;  /* 0x0000000000607805 */ /* 0x000fc4000001ff00 */
[----:B------:R-:W-:Y:S01]  /*3960*/  CS2R R98, SRZ ;  /* 0x0000000000627805 */ /* 0x000fe2000001ff00 */
[----:B------:R-:W-:Y:S01]  /*3970*/  UIADD3 UR5, UR4, -UR5, URZ ;  /* 0x8000000504057290 */ /* 0x000fe2000fffe03f */
[----:B------:R-:W-:Y:S02]  /*3980*/  CS2R R100, SRZ ;  /* 0x0000000000647805 */ /* 0x000fe4000001ff00 */
[----:B------:R-:W-:Y:S02]  /*3990*/  CS2R R102, SRZ ;  /* 0x0000000000667805 */ /* 0x000fe4000001ff00 */
[----:B------:R-:W-:Y:S01]  /*39a0*/  CS2R R104, SRZ ;  /* 0x0000000000687805 */ /* 0x000fe2000001ff00 */
[----:B------:R-:W-:Y:S01]  /*39b0*/  ULEA UR5, UR5, UR47, 0xd ;  /* 0x0000002f05057291 */ /* 0x000fe2000f8e683f */
[----:B------:R-:W-:Y:S02]  /*39c0*/  CS2R R106, SRZ ;  /* 0x00000000006a7805 */ /* 0x000fe4000001ff00 */
[----:B------:R-:W-:-:S02]  /*39d0*/  CS2R R108, SRZ ;  /* 0x00000000006c7805 */ /* 0x000fc4000001ff00 */
[----:B------:R-:W-:Y:S01]  /*39e0*/  CS2R R110, SRZ ;  /* 0x00000000006e7805 */ /* 0x000fe2000001ff00 */
[----:B------:R-:W-:Y:S01]  /*39f0*/  USHF.R.U32.HI UR5, URZ, 0x4, UR5 ;  /* 0x000000043f057899 */ /* 0x000fe20008011605 */
[----:B------:R-:W-:Y:S02]  /*3a00*/  CS2R R112, SRZ ;  /* 0x0000000000707805 */ /* 0x000fe4000001ff00 */
[----:B------:R-:W-:Y:S02]  /*3a10*/  CS2R R114, SRZ ;  /* 0x0000000000727805 */ /* 0x000fe4000001ff00 */
[----:B------:R-:W-:Y:S01]  /*3a20*/  CS2R R116, SRZ ;  /* 0x0000000000747805 */ /* 0x000fe2000001ff00 */
[----:B------:R-:W-:Y:S01]  /*3a30*/  ULOP3.LUT UR9, UR5, 0x3fff, URZ, 0xc0, !UPT ;  /* 0x00003fff05097892 */ /* 0x000fe2000f8ec03f */
        /* <DEDUP_REMOVED lines=16> */
[----:B--2---:R-:W-:-:S13]  /*3b40*/  ISETP.GE.AND P0, PT, R153, 0x1, PT ;  /* 0x000000019900780c */ /* 0x004fda0003f06270 */
[----:B------:R-:W-:Y:S05]  /*3b50*/  @!P0 BRA `(.L_x_29) ;  /* 0x0000000000e48947 */ /* 0x000fea0003800000 */
[----:B------:R-:W-:-:S06]  /*3b60*/  UISETP.NE.AND UP0, UPT, UR51, 0x3, UPT ;  /* 0x000000033300788c */ /* 0x000fcc000bf05270 */
[----:B------:R-:W-:-:S13]  /*3b70*/  PLOP3.LUT P1, PT, PT, PT, UP0, 0x80, 0x0 ;  /* 0x000000000000781c */ /* 0x000fda0003f2f008 */
[----:B------:R-:W-:Y:S05]  /*3b80*/  @!P1 BRA `(.L_x_30) ;  /* 0x0000000000049947 */ /* 0x000fea0003800000 */
[----:B------:R-:W-:Y:S01]  /*3b90*/  BPT.TRAP 0x1 ;  /* 0x000000040000795c */ /* 0x000fe20000300000 */
.L_x_30:
[----:B------:R-:W-:Y:S01]  /*3ba0*/  ULEA UR4, UR37, UR47, 0x3 ;  /* 0x0000002f25047291 */ /* 0x000fe2000f8e183f */
[----:B------:R-:W-:-:S04]  /*3bb0*/  MOV R0, UR38 ;  /* 0x0000002600007c02 */ /* 0x000fc80008000f00 */
[----:B------:R-:W-:-:S04]  /*3bc0*/  SHF.L.U32 R0, R0, 0x1f, RZ ;  /* 0x0000001f00007819 */ /* 0x000fc800000006ff */
[----:B------:R1:W2:Y:S01]  /*3bd0*/  SYNCS.PHASECHK.TRANS64.TRYWAIT P0, [UR4+0x38480], R0 ;  /* 0x03848000ff0075a7 */ /* 0x0002a20008000144 */
[----:B------:R-:W-:Y:S05]  /*3be0*/  @!P1 BRA `(.L_x_31) ;  /* 0x0000000000049947 */ /* 0x000fea0003800000 */
[----:B------:R-:W-:Y:S01]  /*3bf0*/  BPT.TRAP 0x1 ;  /* 0x000000040000795c */ /* 0x000fe20000300000 */
.L_x_31:
[----:B--2---:R-:W-:Y:S05]  /*3c00*/  @P0 BRA `(.L_x_32) ;  /* 0x0000000000080947 */ /* 0x004fea0003800000 */
[----:B------:R-:W2:Y:S02]  /*3c10*/  SYNCS.PHASECHK.TRANS64.TRYWAIT P0, [UR4+0x38480], R0 ;  /* 0x03848000ff0075a7 */ /* 0x000ea40008000144 */
[----:B--2---:R-:W-:Y:S05]  /*3c20*/  @!P0 BRA `(.L_x_33) ;  /* 0x000000a4008c8947 */ /* 0x004fea0003800000 */
.L_x_32:
[----:B------:R-:W-:Y:S01]  /*3c30*/  UIADD3 UR4, UR47, 0x10000, URZ ;  /* 0x000100002f047890 */ /* 0x000fe2000fffe03f */
[----:B------:R-:W-:Y:S01]  /*3c40*/  WARPGROUP.ARRIVE ;  /* 0x00000000000079c5 */ /* 0x000fe20000000000 */
[----:B------:R-:W-:Y:S02]  /*3c50*/  ULOP3.LUT UR8, UR9, 0x10000, URZ, 0xfc, !UPT ;  /* 0x0001000009087892 */ /* 0x000fe4000f8efc3f */
[----:B------:R-:W-:Y:S02]  /*3c60*/  USHF.R.U32.HI UR4, URZ, 0x4, UR4 ;  /* 0x000000043f047899 */ /* 0x000fe40008011604 */
[----:B------:R-:W-:Y:S02]  /*3c70*/  ULEA UR8, UR37, UR8, 0xa ;  /* 0x0000000825087291 */ /* 0x000fe4000f8e503f */
[----:B------:R-:W-:Y:S01]  /*3c80*/  ULOP3.LUT UR4, UR4, 0x3fff, URZ, 0xc0, !UPT ;  /* 0x00003fff04047892 */ /* 0x000fe2000f8ec03f */
[----:B------:R-:W-:Y:S01]  /*3c90*/  UMOV UR5, 0x40000040 ;  /* 0x4000004000057882 */ /* 0x000fe20000000000 */
[----:B------:R-:W-:-:S02]  /*3ca0*/  UMOV UR7, 0x40000040 ;  /* 0x4000004000077882 */ /* 0x000fc40000000000 */
[----:B------:R-:W-:-:S04]  /*3cb0*/  ULOP3.LUT UR4, UR4, 0x10000, URZ, 0xfc, !UPT ;  /* 0x0001000004047892 */ /* 0x000fc8000f8efc3f */
[----:B------:R-:W-:-:S03]  /*3cc0*/  ULEA UR10, UR37, UR4, 0xb ;  /* 0x00000004250a7291 */ /* 0x000fc6000f8e583f */
[----:B------:R-:W-:-:S04]  /*3cd0*/  UMOV UR4, UR8 ;  /* 0x0000000800047c82 */ /* 0x000fc80008000000 */
[----:B------:R-:W-:Y:S02]  /*3ce0*/  UMOV UR6, UR10 ;  /* 0x0000000a00067c82 */ /* 0x000fe40008000000 */
[----:B------:R-:W-:Y:S01]  /*3cf0*/  HGMMA.64x256x16.F32.BF16 R24, gdesc[UR4], RZ, !UPT, gsb0 ;  /* 0x03e00000041879f0 */ /* 0x000fe2000c0018ff */
[----:B------:R-:W-:Y:S02]  /*3d00*/  UIADD3 UR4, UR8, 0x2, URZ ;  /* 0x0000000208047890 */ /* 0x000fe4000fffe03f */
[----:B------:R-:W-:Y:S01]  /*3d10*/  UIADD3 UR6, UR10, 0x2, URZ ;  /* 0x000000020a067890 */ /* 0x000fe2000fffe03f */
[----:B------:R-:W-:Y:S01]  /*3d20*/  UMOV UR5, 0x40000040 ;  /* 0x4000004000057882 */ /* 0x000fe20000000000 */
[----:B------:R-:W-:Y:S01]  /*3d30*/  UMOV UR7, 0x40000040 ;  /* 0x4000004000077882 */ /* 0x000fe20000000000 */
[----:B------:R-:W-:Y:S02]  /*3d40*/  WARPGROUP.DEPBAR.LE gsb0, 0x0 ;  /* 0x00008000000079c5 */ /* 0x000fe40000010000 */
[----:B------:R-:W-:-:S15]  /*3d50*/  WARPGROUP.ARRIVE ;  /* 0x00000000000079c5 */ /* 0x000fde0000000000 */
[----:B------:R-:W-:-:S05]  /*3d60*/  NOP ;  /* 0x0000000000007918 */ /* 0x000fca0000000000 */
[----:B------:R-:W-:Y:S01]  /*3d70*/  HGMMA.64x256x16.F32.BF16 R24, gdesc[UR4], R24, gsb0 ;  /* 0x03e00000041879f0 */ /* 0x000fe20008001818 */
        /* <DEDUP_REMOVED lines=12> */
[----:B------:R-:W-:Y:S01]  /*3e40*/  UIADD3 UR10, UR37, 0x1, URZ ;  /* 0x00000001250a7890 */ /* 0x000fe2000fffe03f */
[----:B------:R-:W-:-:S03]  /*3e50*/  UMOV UR8, 0x1 ;  /* 0x0000000100087882 */ /* 0x000fc60000000000 */
[----:B------:R-:W-:-:S04]  /*3e60*/  UISETP.NE.AND UP0, UPT, UR10, 0x4, UPT ;  /* 0x000000040a00788c */ /* 0x000fc8000bf05270 */
[----:B------:R-:W-:Y:S01]  /*3e70*/  USEL UR10, UR10, URZ, UP0 ;  /* 0x0000003f0a0a7287 */ /* 0x000fe20008000000 */
[----:B------:R-:W-:Y:S02]  /*3e80*/  WARPGROUP.DEPBAR.LE gsb0, 0x0 ;  /* 0x00008000000079c5 */ /* 0x000fe40000010000 */
[----:B------:R-:W-:-:S11]  /*3e90*/  WARPGROUP.ARRIVE ;  /* 0x00000000000079c5 */ /* 0x000fd60000000000 */
[----:B------:R-:W-:Y:S01]  /*3ea0*/  HGMMA.64x256x16.F32.BF16 R24, gdesc[UR4], R24, gsb0 ;  /* 0x03e00000041879f0 */ /* 0x000fe20008001818 */
[----:B------:R-:W-:-:S04]  /*3eb0*/  USEL UR4, URZ, 0x1, UP0 ;  /* 0x000000013f047887 */ /* 0x000fc80008000000 */
[----:B------:R-:W-:-:S06]  /*3ec0*/  ULOP3.LUT UR4, UR38, UR4, URZ, 0x3c, !UPT ;  /* 0x0000000426047292 */ /* 0x000fcc000f8e3c3f */
[----:B-12---:R-:W-:Y:S01]  /*3ed0*/  IMAD.U32 R0, RZ, RZ, UR4 ;  /* 0x00000004ff007e24 */ /* 0x006fe2000f8e00ff */
[----:B------:R-:W-:-:S06]  /*3ee0*/  WARPGROUP.DEPBAR.LE gsb0, 0x0 ;  /* 0x00008000000079c5 */ /* 0x000fcc0000010000 */
.L_x_29:
[----:B------:R-:W-:-:S13]  /*3ef0*/  R2UR UR4, R153 ;  /* 0x00000000990472ca */ /* 0x000fda00000e0000 */
[----:B------:R-:W-:-:S04]  /*3f00*/  UIADD3 UR4, UR4, 0x3f, URZ ;  /* 0x0000003f04047890 */ /* 0x000fc8000fffe03f */
[----:B------:R-:W-:-:S04]  /*3f10*/  USHF.R.S32.HI UR5, URZ, 0x1f, UR4 ;  /* 0x0000001f3f057899 */ /* 0x000fc80008011404 */
[----:B------:R-:W-:-:S04]  /*3f20*/  ULEA.HI UR5, UR5, UR4, URZ, 0x6 ;  /* 0x0000000405057291 */ /* 0x000fc8000f8f303f */
[----:B------:R-:W-:-:S04]  /*3f30*/  USHF.R.S32.HI UR5, URZ, 0x6, UR5 ;  /* 0x000000063f057899 */ /* 0x000fc80008011405 */
[----:B------:R-:W-:-:S04]  /*3f40*/  UISETP.LT.AND UP0, UPT, UR5, 0x1, UPT ;  /* 0x000000010500788c */ /* 0x000fc8000bf01270 */
[----:B------:R-:W-:-:S04]  /*3f50*/  USEL UR11, UR5, 0x1, UP0 ;  /* 0x00000001050b7887 */ /* 0x000fc80008000000 */
[----:B------:R-:W-:-:S04]  /*3f60*/  UIADD3 UR11, UR5, -UR11, URZ ;  /* 0x8000000b050b7290 */ /* 0x000fc8000fffe03f */
[----:B------:R-:W-:-:S06]  /*3f70*/  UISETP.GE.AND UP0, UPT, UR11, 0x1, UPT ;  /* 0x000000010b00788c */ /* 0x000fcc000bf06270 */
[----:B------:R-:W-:-:S13]  /*3f80*/  PLOP3.LUT P0, PT, PT, PT, UP0, 0x80, 0x0 ;  /* 0x000000000000781c */ /* 0x000fda0003f0f008 */
[----:B------:R-:W-:Y:S05]  /*3f90*/  @!P0 BRA `(.L_x_34) ;  /* 0x0000000400288947 */ /* 0x000fea0003800000 */
[----:B------:R-:W-:Y:S01]  /*3fa0*/  IMAD.U32 R2, RZ, RZ, UR11 ;  /* 0x0000000bff027e24 */ /* 0x000fe2000f8e00ff */
[----:B------:R-:W-:-:S06]  /*3fb0*/  UMOV UR12, UR37 ;  /* 0x00000025000c7c82 */ /* 0x000fcc0008000000 */
.L_x_41:
[----:B------:R-:W-:-:S06]  /*3fc0*/  UISETP.NE.AND UP0, UPT, UR51, 0x3, UPT ;  /* 0x000000033300788c */ /* 0x000fcc000bf05270 */
[----:B------:R-:W-:-:S13]  /*3fd0*/  PLOP3.LUT P1, PT, PT, PT, UP0, 0x80, 0x0 ;  /* 0x000000000000781c */ /* 0x000fda0003f2f008 */
[----:B-12---:R-:W-:Y:S05]  /*3fe0*/  @!P1 BRA `(.L_x_35) ;  /* 0x0000000000049947 */ /* 0x006fea0003800000 */
[----:B------:R-:W-:Y:S01]  /*3ff0*/  BPT.TRAP 0x1 ;  /* 0x000000040000795c */ /* 0x000fe20000300000 */
.L_x_35:
[----:B------:R-:W-:Y:S01]  /*4000*/  ULEA UR4, UR10, UR47, 0x3 ;  /* 0x0000002f0a047291 */ /* 0x000fe2000f8e183f */
[----:B------:R-:W-:-:S08]  /*4010*/  SHF.L.U32 R3, R0, 0x1f, RZ ;  /* 0x0000001f00037819 */ /* 0x000fd000000006ff */
[----:B------:R1:W2:Y:S01]  /*4020*/  SYNCS.PHASECHK.TRANS64.TRYWAIT P0, [UR4+0x38480], R3 ;  /* 0x03848003ff0075a7 */ /* 0x0002a20008000144 */
[----:B------:R-:W-:Y:S05]  /*4030*/  @!P1 BRA `(.L_x_36) ;  /* 0x0000000000049947 */ /* 0x000fea0003800000 */
[----:B------:R-:W-:Y:S01]  /*4040*/  BPT.TRAP 0x1 ;  /* 0x000000040000795c */ /* 0x000fe20000300000 */
.L_x_36:
[----:B--2---:R-:W-:Y:S05]  /*4050*/  @P0 BRA `(.L_x_37) ;  /* 0x0000000000080947 */ /* 0x004fea0003800000 */
[----:B------:R-:W2:Y:S02]  /*4060*/  SYNCS.PHASECHK.TRANS64.TRYWAIT P0, [UR4+0x38480], R3 ;  /* 0x03848003ff0075a7 */ /* 0x000ea40008000144 */
[----:B--2---:R-:W-:Y:S05]  /*4070*/  @!P0 BRA `(.L_x_38) ;  /* 0x000000a000908947 */ /* 0x004fea0003800000 */
.L_x_37:
[----:B------:R-:W-:Y:S01]  /*4080*/  UIADD3 UR4, UR47, 0x10000, URZ ;  /* 0x000100002f047890 */ /* 0x000fe2000fffe03f */
[----:B------:R-:W-:Y:S01]  /*4090*/  WARPGROUP.ARRIVE ;  /* 0x00000000000079c5 */ /* 0x000fe20000000000 */
[----:B------:R-:W-:Y:S02]  /*40a0*/  ULOP3.LUT UR13, UR9, 0x10000, URZ, 0xfc, !UPT ;  /* 0x00010000090d7892 */ /* 0x000fe4000f8efc3f */
[----:B------:R-:W-:Y:S02]  /*40b0*/  USHF.R.U32.HI UR4, URZ, 0x4, UR4 ;  /* 0x000000043f047899 */ /* 0x000fe40008011604 */
[----:B------:R-:W-:Y:S02]  /*40c0*/  UISETP.NE.U32.AND UP0, UPT, UR8, URZ, UPT ;  /* 0x0000003f0800728c */ /* 0x000fe4000bf05070 */
[----:B------:R-:W-:Y:S02]  /*40d0*/  ULOP3.LUT UR4, UR4, 0x3fff, URZ, 0xc0, !UPT ;  /* 0x00003fff04047892 */ /* 0x000fe4000f8ec03f */
[----:B------:R-:W-:-:S02]  /*40e0*/  ULEA UR13, UR10, UR13, 0xa ;  /* 0x0000000d0a0d7291 */ /* 0x000fc4000f8e503f */
[----:B------:R-:W-:Y:S01]  /*40f0*/  ULOP3.LUT UR4, UR4, 0x10000, URZ, 0xfc, !UPT ;  /* 0x0001000004047892 */ /* 0x000fe2000f8efc3f */
[----:B------:R-:W-:Y:S01]  /*4100*/  UMOV UR5, 0x40000040 ;  /* 0x4000004000057882 */ /* 0x000fe20000000000 */
[----:B------:R-:W-:Y:S02]  /*4110*/  UMOV UR7, 0x40000040 ;  /* 0x4000004000077882 */ /* 0x000fe40000000000 */
[----:B------:R-:W-:-:S03]  /*4120*/  ULEA UR14, UR10, UR4, 0xb ;  /* 0x000000040a0e7291 */ /* 0x000fc6000f8e583f */
[----:B------:R-:W-:-:S04]  /*4130*/  UMOV UR4, UR13 ;  /* 0x0000000d00047c82 */ /* 0x000fc80008000000 */
[----:B------:R-:W-:Y:S02]  /*4140*/  UMOV UR6, UR14 ;  /* 0x0000000e00067c82 */ /* 0x000fe40008000000 */
[----:B------:R-:W-:Y:S01]  /*4150*/  HGMMA.64x256x16.F32.BF16 R24, gdesc[UR4], R24, UP0, gsb0 ;  /* 0x03e00000041879f0 */ /* 0x000fe2000b801818 */
[----:B------:R-:W-:Y:S02]  /*4160*/  UIADD3 UR4, UR13, 0x2, URZ ;  /* 0x000000020d047890 */ /* 0x000fe4000fffe03f */
[----:B------:R-:W-:Y:S01]  /*4170*/  UIADD3 UR6, UR14, 0x2, URZ ;  /* 0x000000020e067890 */ /* 0x000fe2000fffe03f */
[----:B------:R-:W-:Y:S01]  /*4180*/  UMOV UR5, 0x40000040 ;  /* 0x4000004000057882 */ /* 0x000fe20000000000 */
[----:B------:R-:W-:Y:S01]  /*4190*/  UMOV UR7, 0x40000040 ;  /* 0x4000004000077882 */ /* 0x000fe20000000000 */
[----:B------:R-:W-:Y:S02]  /*41a0*/  WARPGROUP.DEPBAR.LE gsb0, 0x0 ;  /* 0x00008000000079c5 */ /* 0x000fe40000010000 */
[----:B------:R-:W-:-:S15]  /*41b0*/  WARPGROUP.ARRIVE ;  /* 0x00000000000079c5 */ /* 0x000fde0000000000 */
[----:B------:R-:W-:-:S05]  /*41c0*/  NOP ;  /* 0x0000000000007918 */ /* 0x000fca0000000000 */
        /* <DEDUP_REMOVED lines=16> */
[----:B------:R-:W-:Y:S03]  /*42d0*/  HGMMA.64x256x16.F32.BF16 R24, gdesc[UR4], R24, UP0, gsb0 ;  /* 0x03e00000041879f0 */ /* 0x000fe6000b801818 */
[----:B------:R-:W-:Y:S02]  /*42e0*/  WARPGROUP.DEPBAR.LE gsb0, 0x0 ;  /* 0x00008000000079c5 */ /* 0x000fe40000010000 */
[----:B------:R-:W-:Y:S05]  /*42f0*/  @!P1 BRA `(.L_x_39) ;  /* 0x0000000000049947 */ /* 0x000fea0003800000 */
[----:B------:R-:W-:Y:S01]  /*4300*/  BPT.TRAP 0x1 ;  /* 0x000000040000795c */ /* 0x000fe20000300000 */
.L_x_39:
[----:B------:R-:W-:Y:S02]  /*4310*/  UISETP.GT.U32.AND UP0, UPT, UR53, 0x1, UPT ;  /* 0x000000013500788c */ /* 0x000fe4000bf04070 */
[----:B------:R-:W-:-:S04]  /*4320*/  ULEA UR4, UR12, UR47, 0x3 ;  /* 0x0000002f0c047291 */ /* 0x000fc8000f8e183f */
[----:B------:R-:W-:Y:S01]  /*4330*/  UIADD3 UR4, UR4, 0x384a0, URZ ;  /* 0x000384a004047890 */ /* 0x000fe2000fffe03f */
[----:B------:R-:W-:-:S03]  /*4340*/  PLOP3.LUT P0, PT, PT, PT, UP0, 0x80, 0x0 ;  /* 0x000000000000781c */ /* 0x000fc60003f0f008 */
[----:B------:R-:W-:-:S09]  /*4350*/  UPRMT UR4, URZ, 0x654, UR4 ;  /* 0x000006543f047896 */ /* 0x000fd20008000004 */
[----:B------:R-:W-:Y:S01]  /*4360*/  SYNCS.ARRIVE.TRANS64.RED.A1T0 RZ, [UR4], RZ ;  /* 0x000000ffffff79a7 */ /* 0x000fe20008100404 */
[----:B------:R-:W-:Y:S05]  /*4370*/  @P0 BRA `(.L_x_40) ;  /* 0x0000000000040947 */ /* 0x000fea0003800000 */
[----:B------:R-:W-:Y:S01]  /*4380*/  BPT.TRAP 0x1 ;  /* 0x000000040000795c */ /* 0x000fe20000300000 */
.L_x_40:
[----:B------:R-:W-:Y:S01]  /*4390*/  UIADD3 UR10, UR10, 0x1, URZ ;  /* 0x000000010a0a7890 */ /* 0x000fe2000fffe03f */
[C---:B------:R-:W-:Y:S01]  /*43a0*/  ISETP.GT.AND P0, PT, R2.reuse, 0x1, PT ;  /* 0x000000010200780c */ /* 0x040fe20003f04270 */
[----:B------:R-:W-:Y:S01]  /*43b0*/  UIADD3 UR12, UR12, 0x1, URZ ;  /* 0x000000010c0c7890 */ /* 0x000fe2000fffe03f */
[----:B------:R-:W-:Y:S01]  /*43c0*/  VIADD R2, R2, 0xffffffff ;  /* 0xffffffff02027836 */ /* 0x000fe20000000000 */
[----:B------:R-:W-:Y:S02]  /*43d0*/  UISETP.NE.AND UP0, UPT, UR10, 0x4, UPT ;  /* 0x000000040a00788c */ /* 0x000fe4000bf05270 */
[----:B------:R-:W-:Y:S02]  /*43e0*/  UISETP.NE.AND UP1, UPT, UR12, 0x4, UPT ;  /* 0x000000040c00788c */ /* 0x000fe4000bf25270 */
[----:B------:R-:W-:Y:S02]  /*43f0*/  USEL UR4, URZ, 0x1, UP0 ;  /* 0x000000013f047887 */ /* 0x000fe40008000000 */
[----:B------:R-:W-:-:S02]  /*4400*/  USEL UR10, UR10, URZ, UP0 ;  /* 0x0000003f0a0a7287 */ /* 0x000fc40008000000 */
[----:B------:R-:W-:Y:S02]  /*4410*/  USEL UR12, UR12, URZ, UP1 ;  /* 0x0000003f0c0c7287 */ /* 0x000fe40008800000 */
[----:B------:R-:W-:Y:S01]  /*4420*/  LOP3.LUT R0, R0, UR4, RZ, 0x3c, !PT ;  /* 0x0000000400007c12 */ /* 0x000fe2000f8e3cff */
[----:B------:R-:W-:Y:S09]  /*4430*/  @P0 BRA `(.L_x_41) ;  /* 0xfffffff800e00947 */ /* 0x000ff2000383ffff */
.L_x_34:
[----:B------:R-:W-:-:S13]  /*4440*/  ISETP.GE.AND P0, PT, R153, 0x1, PT ;  /* 0x000000019900780c */ /* 0x000fda0003f06270 */
[----:B------:R-:W-:Y:S05]  /*4450*/  @!P0 BRA `(.L_x_42) ;  /* 0x0000000000388947 */ /* 0x000fea0003800000 */
[----:B------:R-:W-:-:S06]  /*4460*/  UISETP.NE.AND UP0, UPT, UR51, 0x3, UPT ;  /* 0x000000033300788c */ /* 0x000fcc000bf05270 */
[----:B------:R-:W-:-:S13]  /*4470*/  PLOP3.LUT P0, PT, PT, PT, UP0, 0x80, 0x0 ;  /* 0x000000000000781c */ /* 0x000fda0003f0f008 */
[----:B------:R-:W-:Y:S05]  /*4480*/  @!P0 BRA `(.L_x_43) ;  /* 0x0000000000048947 */ /* 0x000fea0003800000 */
[----:B------:R-:W-:Y:S01]  /*4490*/  BPT.TRAP 0x1 ;  /* 0x000000040000795c */ /* 0x000fe20000300000 */
.L_x_43:
[----:B------:R-:W-:Y:S02]  /*44a0*/  UIADD3 UR11, UR11, UR37, URZ ;  /* 0x000000250b0b7290 */ /* 0x000fe4000fffe03f */
[----:B------:R-:W-:Y:S02]  /*44b0*/  UISETP.GT.U32.AND UP0, UPT, UR53, 0x1, UPT ;  /* 0x000000013500788c */ /* 0x000fe4000bf04070 */
[----:B------:R-:W-:-:S04]  /*44c0*/  USHF.L.U32 UR11, UR11, 0x3, URZ ;  /* 0x000000030b0b7899 */ /* 0x000fc8000800063f */
[----:B------:R-:W-:Y:S01]  /*44d0*/  ULOP3.LUT UR11, UR11, 0x18, URZ, 0xc0, !UPT ;  /* 0x000000180b0b7892 */ /* 0x000fe2000f8ec03f */
[----:B------:R-:W-:-:S03]  /*44e0*/  PLOP3.LUT P0, PT, PT, PT, UP0, 0x80, 0x0 ;  /* 0x000000000000781c */ /* 0x000fc60003f0f008 */
[----:B------:R-:W-:-:S04]  /*44f0*/  UIADD3 UR11, UR47, 0x384a0, UR11 ;  /* 0x000384a02f0b7890 */ /* 0x000fc8000fffe00b */
[----:B------:R-:W-:-:S09]  /*4500*/  UPRMT UR11, URZ, 0x654, UR11 ;  /* 0x000006543f0b7896 */ /* 0x000fd2000800000b */
[----:B------:R-:W-:Y:S01]  /*4510*/  SYNCS.ARRIVE.TRANS64.RED.A1T0 RZ, [UR11], RZ ;  /* 0x000000ffffff79a7 */ /* 0x000fe2000810040b */
[----:B------:R-:W-:Y:S05]  /*4520*/  @P0 BRA `(.L_x_42) ;  /* 0x0000000000040947 */ /* 0x000fea0003800000 */
[----:B------:R-:W-:Y:S01]  /*4530*/  BPT.TRAP 0x1 ;  /* 0x000000040000795c */ /* 0x000fe20000300000 */
.L_x_42:
[----:B------:R-:W-:Y:S01]  /*4540*/  R2UR UR45, R16 ;  /* 0x00000000102d72ca */ /* 0x000fe200000e0000 */
[----:B------:R-:W-:Y:S01]  /*4550*/  UIADD3 UR4, UR47, 0x30000, URZ ;  /* 0x000300002f047890 */ /* 0x000fe2000fffe03f */
[----:B------:R-:W-:Y:S02]  /*4560*/  R2UR UR46, R17 ;  /* 0x00000000112e72ca */ /* 0x000fe400000e0000 */
[----:B------:R-:W-:Y:S01]  /*4570*/  LOP3.LUT P0, RZ, R4, 0xff, RZ, 0xc0, !PT ;  /* 0x000000ff04ff7812 */ /* 0x000fe2000780c0ff */
[----:B------:R-:W-:-:S06]  /*4580*/  ULOP3.LUT UP0, URZ, UR4, 0x3ff, URZ, 0xc0, !UPT ;  /* 0x000003ff043f7892 */ /* 0x000fcc000f80c03f */
[----:B------:R-:W-:Y:S02]  /*4590*/  PLOP3.LUT P1, PT, PT, PT, UP0, 0x80, 0x0 ;  /* 0x000000000000781c */ /* 0x000fe40003f2f008 */
[----:B------:R-:W-:Y:S02]  /*45a0*/  USHF.L.U32 UR45, UR45, 0x7, URZ ;  /* 0x000000072d2d7899 */ /* 0x000fe4000800063f */
[----:B------:R-:W-:Y:S02]  /*45b0*/  USHF.L.U32 UR46, UR46, 0x8, URZ ;  /* 0x000000082e2e7899 */ /* 0x000fe4000800063f */
[----:B------:R-:W-:Y:S10]  /*45c0*/  @!P0 BRA `(.L_x_44) ;  /* 0x00000000000c8947 */ /* 0x000ff40003800000 */
[----:B------:R-:W-:-:S04]  /*45d0*/  DEPBAR {5,4,3,2,1,0} ;  /* 0x0000003f0000791a */ /* 0x000fc80000000000 */
[----:B------:R3:W-:Y:S02]  /*45e0*/  UTMACCTL.IV [UR60] ;  /* 0x000000003c0079b9 */ /* 0x0007e40008000000 */
[----:B---3--:R-:W-:Y:S01]  /*45f0*/  NOP ;  /* 0x0000000000007918 */ /* 0x008fe20000000000 */
.L_x_44:
[----:B------:R-:W-:Y:S05]  /*4600*/  @!P1 BRA `(.L_x_45) ;  /* 0x00000000007c9947 */ /* 0x000fea0003800000 */
[----:B------:R-:W-:Y:S01]  /*4610*/  MOV R2, 0x0 ;  /* 0x0000000000027802 */ /* 0x000fe20000000f00 */
[----:B------:R-:W-:Y:S01]  /*4620*/  ULDC.64 UR4, c[0x4][0x68] ;  /* 0x01001a0000047ab9 */ /* 0x000fe20000000a00 */
[----:B------:R-:W-:Y:S01]  /*4630*/  ULDC.64 UR6, c[0x4][0x8] ;  /* 0x0100020000067ab9 */ /* 0x000fe20000000a00 */
[----:B------:R-:W-:Y:S01]  /*4640*/  IMAD.U32 R4, RZ, RZ, UR4 ;  /* 0x00000004ff047e24 */ /* 0x000fe2000f8e00ff */
[----:B------:R3:W4:Y:S01]  /*4650*/  LDC.64 R14, c[0x4][R2] ;  /* 0x01000000020e7b82 */ /* 0x0007220000000a00 */
[----:B------:R-:W-:Y:S01]  /*4660*/  IMAD.U32 R5, RZ, RZ, UR5 ;  /* 0x00000005ff057e24 */ /* 0x000fe2000f8e00ff */
[----:B------:R-:W-:Y:S01]  /*4670*/  ULDC.64 UR4, c[0x4][0x70] ;  /* 0x01001c0000047ab9 */ /* 0x000fe20000000a00 */
[----:B------:R-:W-:Y:S01]  /*4680*/  IMAD.U32 R10, RZ, RZ, UR6 ;  /* 0x00000006ff0a7e24 */ /* 0x000fe2000f8e00ff */
[----:B------:R-:W-:Y:S01]  /*4690*/  MOV R12, 0x1 ;  /* 0x00000001000c7802 */ /* 0x000fe20000000f00 */
[----:B--2---:R-:W-:Y:S02]  /*46a0*/  IMAD.U32 R6, RZ, RZ, UR4 ;  /* 0x00000004ff067e24 */ /* 0x004fe4000f8e00ff */
[----:B------:R-:W-:-:S02]  /*46b0*/  IMAD.U32 R7, RZ, RZ, UR5 ;  /* 0x00000005ff077e24 */ /* 0x000fc4000f8e00ff */
[----:B------:R-:W-:Y:S02]  /*46c0*/  IMAD.U32 R11, RZ, RZ, UR7 ;  /* 0x00000007ff0b7e24 */ /* 0x000fe4000f8e00ff */
[----:B------:R-:W-:Y:S02]  /*46d0*/  IMAD.MOV.U32 R8, RZ, RZ, 0x70 ;  /* 0x00000070ff087424 */ /* 0x000fe400078e00ff */
[----:B---3--:R-:W-:-:S07]  /*46e0*/  IMAD.MOV.U32 R13, RZ, RZ, RZ ;  /* 0x000000ffff0d7224 */ /* 0x008fce00078e00ff */
[----:B------:R-:W-:-:S07]  /*46f0*/  LEPC R20, `(.L_x_46) ;  /* 0x000000001014794e */ /* 0x000fce0000000000 */
[----:B-1--4-:R-:W-:Y:S05]  /*4700*/  CALL.ABS.NOINC R14 ;  /* 0x000000000e007343 */ /* 0x012fea0003c00000 */
.L_x_46:
[----:B------:R-:W1:Y:S01]  /*4710*/  LDC.64 R2, c[0x4][R2] ;  /* 0x0100000002027b82 */ /* 0x000e620000000a00 */
[----:B------:R-:W-:Y:S01]  /*4720*/  ULDC.64 UR4, c[0x4][0x68] ;  /* 0x01001a0000047ab9 */ /* 0x000fe20000000a00 */
[----:B------:R-:W-:Y:S01]  /*4730*/  ULDC.64 UR6, c[0x4][0x8] ;  /* 0x0100020000067ab9 */ /* 0x000fe20000000a00 */
[----:B------:R-:W-:Y:S02]  /*4740*/  IMAD.U32 R4, RZ, RZ, UR4 ;  /* 0x00000004ff047e24 */ /* 0x000fe4000f8e00ff */
[----:B------:R-:W-:Y:S01]  /*4750*/  IMAD.U32 R5, RZ, RZ, UR5 ;  /* 0x00000005ff057e24 */ /* 0x000fe2000f8e00ff */
[----:B------:R-:W-:Y:S01]  /*4760*/  ULDC.64 UR4, c[0x4][0x70] ;  /* 0x01001c0000047ab9 */ /* 0x000fe20000000a00 */
[----:B------:R-:W-:Y:S02]  /*4770*/  IMAD.U32 R10, RZ, RZ, UR6 ;  /* 0x00000006ff0a7e24 */ /* 0x000fe4000f8e00ff */
[----:B------:R-:W-:Y:S02]  /*4780*/  IMAD.U32 R6, RZ, RZ, UR4 ;  /* 0x00000004ff067e24 */ /* 0x000fe4000f8e00ff */
[----:B------:R-:W-:-:S02]  /*4790*/  IMAD.U32 R7, RZ, RZ, UR5 ;  /* 0x00000005ff077e24 */ /* 0x000fc4000f8e00ff */
[----:B------:R-:W-:Y:S02]  /*47a0*/  IMAD.U32 R11, RZ, RZ, UR7 ;  /* 0x00000007ff0b7e24 */ /* 0x000fe4000f8e00ff */
[----:B------:R-:W-:Y:S02]  /*47b0*/  IMAD.MOV.U32 R8, RZ, RZ, 0x70 ;  /* 0x00000070ff087424 */ /* 0x000fe400078e00ff */
[----:B------:R-:W-:Y:S02]  /*47c0*/  IMAD.MOV.U32 R12, RZ, RZ, 0x1 ;  /* 0x00000001ff0c7424 */ /* 0x000fe400078e00ff */
[----:B------:R-:W-:-:S07]  /*47d0*/  IMAD.MOV.U32 R13, RZ, RZ, RZ ;  /* 0x000000ffff0d7224 */ /* 0x000fce00078e00ff */
[----:B------:R-:W-:-:S07]  /*47e0*/  LEPC R20, `(.L_x_45) ;  /* 0x000000001014794e */ /* 0x000fce0000000000 */
[----:B-1----:R-:W-:Y:S05]  /*47f0*/  CALL.ABS.NOINC R2 ;  /* 0x0000000002007343 */ /* 0x002fea0003c00000 */
.L_x_45:
[----:B------:R-:W-:Y:S02]  /*4800*/  ULDC.64 UR4, c[0x0][0x590] ;  /* 0x0001640000047ab9 */ /* 0x000fe40000000a00 */
[----:B------:R-:W-:-:S04]  /*4810*/  ISETP.NE.U32.AND P0, PT, RZ, UR4, PT ;  /* 0x00000004ff007c0c */ /* 0x000fc8000bf05070 */
[----:B------:R-:W-:-:S13]  /*4820*/  ISETP.NE.AND.EX P0, PT, RZ, UR5, PT, P0 ;  /* 0x00000005ff007c0c */ /* 0x000fda000bf05300 */
[----:B------:R-:W-:Y:S05]  /*4830*/  @!P0 BRA `(.L_x_47) ;  /* 0x0000000000148947 */ /* 0x000fea0003800000 */
[----:B------:R-:W-:-:S04]  /*4840*/  LEA R2, P0, R18, UR4, 0x3 ;  /* 0x0000000412027c11 */ /* 0x000fc8000f8018ff */
[----:B-12---:R-:W-:-:S06]  /*4850*/  LEA.HI.X R3, R18, UR5, R19, 0x3, P0 ;  /* 0x0000000512037c11 */ /* 0x006fcc00080f1c13 */
[----:B------:R-:W2:Y:S04]  /*4860*/  LDG.E.64 R2, desc[UR58][R2.64] ;  /* 0x0000003a02027981 */ /* 0x000ea8000c1e1b00 */
[----:B--2---:R1:W5:Y:S01]  /*4870*/  LD.E R0, desc[UR58][R2.64] ;  /* 0x0000003a02007980 */ /* 0x004362000c101900 */
[----:B------:R-:W-:Y:S05]  /*4880*/  BRA `(.L_x_48) ;  /* 0x0000000000307947 */ /* 0x000fea0003800000 */
.L_x_47:
[----:B------:R-:W-:Y:S02]  /*4890*/  ULDC.64 UR4, c[0x0][0x588] ;  /* 0x0001620000047ab9 */ /* 0x000fe40000000a00 */
[----:B------:R-:W-:-:S04]  /*48a0*/  ISETP.NE.U32.AND P0, PT, RZ, UR4, PT ;  /* 0x00000004ff007c0c */ /* 0x000fc8000bf05070 */
[----:B------:R-:W-:-:S13]  /*48b0*/  ISETP.NE.AND.EX P0, PT, RZ, UR5, PT, P0 ;  /* 0x00000005ff007c0c */ /* 0x000fda000bf05300 */
[----:B------:R-:W-:Y:S05]  /*48c0*/  @!P0 BRA `(.L_x_49) ;  /* 0x0000000000188947 */ /* 0x000fea0003800000 */
[----:B-12---:R-:W1:Y:S01]  /*48d0*/  LDC.64 R2, c[0x0][0x588] ;  /* 0x00016200ff027b82 */ /* 0x006e620000000a00 */
[----:B------:R-:W-:Y:S02]  /*48e0*/  ULDC UR4, c[0x0][0x598] ;  /* 0x0001660000047ab9 */ /* 0x000fe40000000800 */
[----:B------:R-:W-:-:S04]  /*48f0*/  IMAD R5, R18, UR4, RZ ;  /* 0x0000000412057c24 */ /* 0x000fc8000f8e02ff */
[----:B-1----:R-:W-:-:S05]  /*4900*/  IMAD.WIDE R2, R5, 0x4, R2 ;  /* 0x0000000405027825 */ /* 0x002fca00078e0202 */
[----:B------:R2:W5:Y:S01]  /*4910*/  LDG.E R0, desc[UR58][R2.64] ;  /* 0x0000003a02007981 */ /* 0x000562000c1e1900 */
[----:B------:R-:W-:Y:S05]  /*4920*/  BRA `(.L_x_48) ;  /* 0x0000000000087947 */ /* 0x000fea0003800000 */
.L_x_49:
[----:B------:R-:W-:Y:S02]  /*4930*/  ULDC UR4, c[0x0][0x580] ;  /* 0x0001600000047ab9 */ /* 0x000fe40000000800 */
[----:B------:R-:W-:-:S07]  /*4940*/  MOV R0, UR4 ;  /* 0x0000000400007c02 */ /* 0x000fce0008000f00 */
.L_x_48:
[----:B------:R-:W-:Y:S02]  /*4950*/  ULDC.64 UR4, c[0x0][0x5b8] ;  /* 0x00016e0000047ab9 */ /* 0x000fe40000000a00 */
[----:B------:R-:W-:-:S04]  /*4960*/  ISETP.NE.U32.AND P0, PT, RZ, UR4, PT ;  /* 0x00000004ff007c0c */ /* 0x000fc8000bf05070 */
[----:B------:R-:W-:-:S13]  /*4970*/  ISETP.NE.AND.EX P0, PT, RZ, UR5, PT, P0 ;  /* 0x00000005ff007c0c */ /* 0x000fda000bf05300 */
[----:B------:R-:W-:Y:S05]  /*4980*/  @!P0 BRA `(.L_x_50) ;  /* 0x0000000000148947 */ /* 0x000fea0003800000 */
[----:B------:R-:W-:-:S04]  /*4990*/  LEA R4, P0, R18, UR4, 0x3 ;  /* 0x0000000412047c11 */ /* 0x000fc8000f8018ff */
[----:B------:R-:W-:-:S05]  /*49a0*/  LEA.HI.X R5, R18, UR5, R19, 0x3, P0 ;  /* 0x0000000512057c11 */ /* 0x000fca00080f1c13 */
[----:B-12---:R-:W2:Y:S04]  /*49b0*/  LDG.E.64 R2, desc[UR58][R4.64] ;  /* 0x0000003a04027981 */ /* 0x006ea8000c1e1b00 */
[----:B--2---:R2:W5:Y:S01]  /*49c0*/  LD.E R2, desc[UR58][R2.64] ;  /* 0x0000003a02027980 */ /* 0x004562000c101900 */
[----:B------:R-:W-:Y:S05]  /*49d0*/  BRA `(.L_x_51) ;  /* 0x0000000000307947 */ /* 0x000fea0003800000 */
.L_x_50:
[----:B------:R-:W-:Y:S02]  /*49e0*/  ULDC.64 UR4, c[0x0][0x5b0] ;  /* 0x00016c0000047ab9 */ /* 0x000fe40000000a00 */
[----:B------:R-:W-:-:S04]  /*49f0*/  ISETP.NE.U32.AND P0, PT, RZ, UR4, PT ;  /* 0x00000004ff007c0c */ /* 0x000fc8000bf05070 */
[----:B------:R-:W-:-:S13]  /*4a00*/  ISETP.NE.AND.EX P0, PT, RZ, UR5, PT, P0 ;  /* 0x00000005ff007c0c */ /* 0x000fda000bf05300 */
[----:B------:R-:W-:Y:S05]  /*4a10*/  @!P0 BRA `(.L_x_52) ;  /* 0x0000000000188947 */ /* 0x000fea0003800000 */
[----:B-12---:R-:W1:Y:S01]  /*4a20*/  LDC.64 R2, c[0x0][0x5b0] ;  /* 0x00016c00ff027b82 */ /* 0x006e620000000a00 */
[----:B------:R-:W-:Y:S02]  /*4a30*/  ULDC UR4, c[0x0][0x5c0] ;  /* 0x0001700000047ab9 */ /* 0x000fe40000000800 */
[----:B------:R-:W-:-:S04]  /*4a40*/  IMAD R5, R18, UR4, RZ ;  /* 0x0000000412057c24 */ /* 0x000fc8000f8e02ff */
[----:B-1----:R-:W-:-:S06]  /*4a50*/  IMAD.WIDE R2, R5, 0x4, R2 ;  /* 0x0000000405027825 */ /* 0x002fcc00078e0202 */
[----:B------:R1:W5:Y:S01]  /*4a60*/  LDG.E R2, desc[UR58][R2.64] ;  /* 0x0000003a02027981 */ /* 0x000362000c1e1900 */
[----:B------:R-:W-:Y:S05]  /*4a70*/  BRA `(.L_x_51) ;  /* 0x0000000000087947 */ /* 0x000fea0003800000 */
.L_x_52:
[----:B------:R-:W-:Y:S02]  /*4a80*/  ULDC UR4, c[0x0][0x5a8] ;  /* 0x00016a0000047ab9 */ /* 0x000fe40000000800 */
[----:B-12---:R-:W-:-:S07]  /*4a90*/  IMAD.U32 R2, RZ, RZ, UR4 ;  /* 0x00000004ff027e24 */ /* 0x006fce000f8e00ff */
.L_x_51:
[----:B------:R-:W-:Y:S01]  /*4aa0*/  ISETP.GT.U32.AND P0, PT, R152, 0x3e, PT ;  /* 0x0000003e9800780c */ /* 0x000fe20003f04070 */
[----:B------:R-:W-:Y:S01]  /*4ab0*/  BSSY B0, `(.L_x_53) ;  /* 0x0000007000007945 */ /* 0x000fe20003800000 */
[----:B------:R-:W-:-:S11]  /*4ac0*/  PRMT R8, RZ, 0x7610, R8 ;  /* 0x00007610ff087816 */ /* 0x000fd60000000008 */
[----:B------:R-:W-:Y:S05]  /*4ad0*/  @P0 BRA `(.L_x_54) ;  /* 0x0000000000100947 */ /* 0x000fea0003800000 */
[----:B------:R-:W-:-:S03]  /*4ae0*/  UMOV UR4, 0xffffffff ;  /* 0xffffffff00047882 */ /* 0x000fc60000000000 */
[----:B------:R-:W-:Y:S05]  /*4af0*/  BRA.DIV UR4, `(.L_x_55) ;  /* 0x0000009a04087947 */ /* 0x000fea000b800000 */
[----:B------:R-:W-:-:S13]  /*4b00*/  ELECT P6, URZ, PT ;  /* 0x00000000003f782f */ /* 0x000fda00038c0000 */
.L_x_265:
[----:B------:R-:W-:-:S07]  /*4b10*/  SEL R8, RZ, 0x1, !P6 ;  /* 0x00000001ff087807 */ /* 0x000fce0007000000 */
.L_x_54:
[----:B------:R-:W-:Y:S05]  /*4b20*/  BSYNC B0 ;  /* 0x0000000000007941 */ /* 0x000fea0003800000 */
.L_x_53:
[----:B-12---:R-:W-:-:S05]  /*4b30*/  IMAD.U32 R3, RZ, RZ, UR48 ;  /* 0x00000030ff037e24 */ /* 0x006fca000f8e00ff */
[----:B------:R-:W-:-:S13]  /*4b40*/  ISETP.NE.AND P1, PT, R3, 0x3, PT ;  /* 0x000000030300780c */ /* 0x000fda0003f25270 */
[----:B------:R-:W-:Y:S05]  /*4b50*/  @!P1 BRA `(.L_x_56) ;  /* 0x0000000000049947 */ /* 0x000fea0003800000 */
[----:B------:R-:W-:Y:S01]  /*4b60*/  BPT.TRAP 0x1 ;  /* 0x000000040000795c */ /* 0x000fe20000300000 */
.L_x_56:
[----:B------:R-:W-:Y:S01]  /*4b70*/  SHF.L.U32 R3, RZ, 0x1f, RZ ;  /* 0x0000001fff037819 */ /* 0x000fe200000006ff */
[----:B------:R-:W-:Y:S01]  /*4b80*/  IMAD.MOV.U32 R4, RZ, RZ, RZ ;  /* 0x000000ffff047224 */ /* 0x000fe200078e00ff */
[----:B-----5:R-:W-:Y:S02]  /*4b90*/  FSETP.NEU.AND P0, PT, R0, RZ, PT ;  /* 0x000000ff0000720b */ /* 0x020fe40003f0d000 */
[----:B------:R-:W1:Y:S11]  /*4ba0*/  SYNCS.PHASECHK.TRANS64.TRYWAIT P2, [UR47+0x384c0], R3 ;  /* 0x0384c003ff0075a7 */ /* 0x000e76000804016f */
[----:B------:R-:W-:Y:S01]  /*4bb0*/  @P0 LEA R12, R23, UR47, 0x1 ;  /* 0x0000002f170c0c11 */ /* 0x000fe2000f8e08ff */
[----:B-1----:R-:W-:Y:S06]  /*4bc0*/  @!P2 BRA `(.L_x_57) ;  /* 0x0000009400eca947 */ /* 0x002fec0003800000 */
.L_x_266:
[----:B------:R-:W-:Y:S05]  /*4bd0*/  @P0 WARPSYNC.ALL ;  /* 0x0000000000000948 */ /* 0x000fea0003800000 */
[----:B-1----:R-:W1:Y:S01]  /*4be0*/  @P0 LDSM.16.MT88.4 R4, [R12+0x30000] ;  /* 0x030000000c04083b */ /* 0x002e620000004200 */
[----:B------:R-:W-:Y:S01]  /*4bf0*/  PRMT R8, R8, 0x9910, RZ ;  /* 0x0000991008087816 */ /* 0x000fe200000000ff */
[----:B------:R-:W-:Y:S01]  /*4c00*/  BSSY B0, `(.L_x_58) ;  /* 0x000000d000007945 */ /* 0x000fe20003800000 */
[-C--:B------:R-:W-:Y:S01]  /*4c10*/  FMUL R24, R24, R2.reuse ;  /* 0x0000000218187220 */ /* 0x080fe20000400000 */
[-C--:B------:R-:W-:Y:S01]  /*4c20*/  FMUL R14, R25, R2.reuse ;  /* 0x00000002190e7220 */ /* 0x080fe20000400000 */
[----:B------:R-:W-:Y:S01]  /*4c30*/  ISETP.NE.AND P2, PT, R8, RZ, PT ;  /* 0x000000ff0800720c */ /* 0x000fe20003f45270 */
[----:B------:R-:W-:Y:S01]  /*4c40*/  FMUL R26, R26, R2 ;  /* 0x000000021a1a7220 */ /* 0x000fe20000400000 */
[----:B------:R2:W3:Y:S01]  /*4c50*/  @P0 LDSM.16.MT88.4 R8, [R12+0x30800] ;  /* 0x030800000c08083b */ /* 0x0004e20000004200 */
[----:B-1----:R-:W-:-:S02]  /*4c60*/  HADD2.F32 R13, -RZ, R4.H0_H0 ;  /* 0x20000004ff0d7230 */ /* 0x002fc40000004100 */
[----:B------:R-:W-:Y:S01]  /*4c70*/  HADD2.F32 R15, -RZ, R4.H1_H1 ;  /* 0x30000004ff0f7230 */ /* 0x000fe20000004100 */
[----:B--2---:R-:W-:Y:S07]  /*4c80*/  @P0 BRA `(.L_x_59) ;  /* 0x0000000000100947 */ /* 0x004fee0003800000 */
[----:B------:R-:W-:Y:S01]  /*4c90*/  IMAD.MOV.U32 R5, RZ, RZ, RZ ;  /* 0x000000ffff057224 */ /* 0x000fe200078e00ff */
[----:B------:R-:W-:Y:S02]  /*4ca0*/  CS2R R6, SRZ ;  /* 0x0000000000067805 */ /* 0x000fe4000001ff00 */
[----:B---3--:R-:W-:Y:S02]  /*4cb0*/  CS2R R8, SRZ ;  /* 0x0000000000087805 */ /* 0x008fe4000001ff00 */
[----:B------:R-:W-:-:S07]  /*4cc0*/  CS2R R10, SRZ ;  /* 0x00000000000a7805 */ /* 0x000fce000001ff00 */
.L_x_59:
[----:B------:R-:W-:Y:S05]  /*4cd0*/  BSYNC B0 ;  /* 0x0000000000007941 */ /* 0x000fea0003800000 */
.L_x_58:
[--C-:B------:R-:W-:Y:S02]  /*4ce0*/  HADD2.F32 R19, -RZ, R5.reuse.H1_H1 ;  /* 0x30000005ff137230 */ /* 0x100fe40000004100 */
[----:B------:R-:W-:Y:S01]  /*4cf0*/  FMUL R12, R27, R2 ;  /* 0x000000021b0c7220 */ /* 0x000fe20000400000 */
[----:B------:R-:W-:Y:S02]  /*4d00*/  HADD2.F32 R17, -RZ, R5.H0_H0 ;  /* 0x20000005ff117230 */ /* 0x000fe40000004100 */
[-C--:B------:R-:W-:Y:S01]  /*4d10*/  FFMA R24, R13, R0.reuse, R24 ;  /* 0x000000000d187223 */ /* 0x080fe20000000018 */
[-C--:B------:R-:W-:Y:S01]  /*4d20*/  FFMA R21, R15, R0.reuse, R14 ;  /* 0x000000000f157223 */ /* 0x080fe2000000000e */
[-C--:B------:R-:W-:Y:S01]  /*4d30*/  FFMA R25, R19, R0.reuse, R12 ;  /* 0x0000000013197223 */ /* 0x080fe2000000000c */
[--C-:B------:R-:W-:Y:S02]  /*4d40*/  HADD2.F32 R13, -RZ, R6.reuse.H0_H0 ;  /* 0x20000006ff0d7230 */ /* 0x100fe40000004100 */
[----:B------:R-:W-:Y:S01]  /*4d50*/  FFMA R26, R17, R0, R26 ;  /* 0x00000000111a7223 */ /* 0x000fe2000000001a */
[----:B------:R-:W-:-:S02]  /*4d60*/  HADD2.F32 R15, -RZ, R6.H1_H1 ;  /* 0x30000006ff0f7230 */ /* 0x000fc40000004100 */
[-C--:B------:R-:W-:Y:S01]  /*4d70*/  FMUL R28, R28, R2.reuse ;  /* 0x000000021c1c7220 */ /* 0x080fe20000400000 */
[-C--:B------:R-:W-:Y:S01]  /*4d80*/  FMUL R12, R29, R2.reuse ;  /* 0x000000021d0c7220 */ /* 0x080fe20000400000 */
[--C-:B------:R-:W-:Y:S02]  /*4d90*/  HADD2.F32 R17, -RZ, R7.reuse.H0_H0 ;  /* 0x20000007ff117230 */ /* 0x100fe40000004100 */
[-C--:B------:R-:W-:Y:S01]  /*4da0*/  FMUL R30, R30, R2.reuse ;  /* 0x000000021e1e7220 */ /* 0x080fe20000400000 */
[----:B------:R-:W-:Y:S02]  /*4db0*/  HADD2.F32 R19, -RZ, R7.H1_H1 ;  /* 0x30000007ff137230 */ /* 0x000fe40000004100 */
[----:B------:R-:W-:Y:S01]  /*4dc0*/  FMUL R14, R31, R2 ;  /* 0x000000021f0e7220 */ /* 0x000fe20000400000 */
[-C--:B------:R-:W-:Y:S01]  /*4dd0*/  FFMA R28, R13, R0.reuse, R28 ;  /* 0x000000000d1c7223 */ /* 0x080fe2000000001c */
[----:B------:R-:W-:Y:S01]  /*4de0*/  FFMA R27, R15, R0, R12 ;  /* 0x000000000f1b7223 */ /* 0x000fe2000000000c */
[----:B---3--:R-:W-:-:S02]  /*4df0*/  HADD2.F32 R13, -RZ, R8.H0_H0 ;  /* 0x20000008ff0d7230 */ /* 0x008fc40000004100 */
[-C--:B------:R-:W-:Y:S01]  /*4e00*/  FFMA R30, R17, R0.reuse, R30 ;  /* 0x00000000111e7223 */ /* 0x080fe2000000001e */
[----:B------:R-:W-:Y:S02]  /*4e10*/  HADD2.F32 R15, -RZ, R8.H1_H1 ;  /* 0x30000008ff0f7230 */ /* 0x000fe40000004100 */
[----:B------:R-:W-:Y:S01]  /*4e20*/  FFMA R29, R19, R0, R14 ;  /* 0x00000000131d7223 */ /* 0x000fe2000000000e */
        /* <DEDUP_REMOVED lines=8> */
[----:B------:R-:W-:-:S02]  /*4eb0*/  HADD2.F32 R13, -RZ, R10.H0_H0 ;  /* 0x2000000aff0d7230 */ /* 0x000fc40000004100 */
        /* <DEDUP_REMOVED lines=10> */
[-C--:B------:R-:W-:Y:S01]  /*4f60*/  FFMA R12, R15, R0.reuse, R12 ;  /* 0x000000000f0c7223 */ /* 0x080fe2000000000c */
[-C--:B------:R-:W-:Y:S01]  /*4f70*/  FFMA R17, R17, R0.reuse, R38 ;  /* 0x0000000011117223 */ /* 0x080fe20000000026 */
[----:B------:R-:W-:Y:S01]  /*4f80*/  FFMA R14, R19, R0, R14 ;  /* 0x00000000130e7223 */ /* 0x000fe2000000000e */
[----:B------:R-:W-:Y:S01]  /*4f90*/  F2FP.F16.F32.PACK_AB R25, R25, R26 ;  /* 0x0000001a1919723e */ /* 0x000fe200000000ff */
[----:B------:R-:W-:Y:S05]  /*4fa0*/  WARPSYNC.ALL ;  /* 0x0000000000007948 */ /* 0x000fea0003800000 */
[----:B------:R-:W-:Y:S01]  /*4fb0*/  F2FP.F16.F32.PACK_AB R33, R33, R34 ;  /* 0x000000222121723e */ /* 0x000fe200000000ff */
[----:B------:R-:W-:Y:S01]  /*4fc0*/  BSSY B0, `(.L_x_60) ;  /* 0x000001a000007945 */ /* 0x000fe20003800000 */
[----:B------:R-:W-:-:S02]  /*4fd0*/  F2FP.F16.F32.PACK_AB R26, R27, R28 ;  /* 0x0000001c1b1a723e */ /* 0x000fc400000000ff */
[----:B------:R-:W-:Y:S02]  /*4fe0*/  F2FP.F16.F32.PACK_AB R34, R12, R13 ;  /* 0x0000000d0c22723e */ /* 0x000fe400000000ff */
[----:B------:R-:W-:Y:S02]  /*4ff0*/  F2FP.F16.F32.PACK_AB R24, R21, R24 ;  /* 0x000000181518723e */ /* 0x000fe400000000ff */
[----:B------:R-:W-:Y:S02]  /*5000*/  F2FP.F16.F32.PACK_AB R27, R29, R30 ;  /* 0x0000001e1d1b723e */ /* 0x000fe400000000ff */
[----:B------:R-:W-:Y:S02]  /*5010*/  LEA R12, R23, UR47, 0x1 ;  /* 0x0000002f170c7c11 */ /* 0x000fe4000f8e08ff */
[----:B------:R-:W-:Y:S02]  /*5020*/  F2FP.F16.F32.PACK_AB R32, R31, R32 ;  /* 0x000000201f20723e */ /* 0x000fe400000000ff */
[----:B------:R-:W-:Y:S01]  /*5030*/  F2FP.F16.F32.PACK_AB R35, R14, R17 ;  /* 0x000000110e23723e */ /* 0x000fe200000000ff */
[----:B------:R1:W-:Y:S04]  /*5040*/  STSM.16.MT88.4 [R12+0x30000], R24 ;  /* 0x030000180c007844 */ /* 0x0003e80000004200 */
[----:B------:R1:W-:Y:S01]  /*5050*/  STSM.16.MT88.4 [R12+0x30800], R32 ;  /* 0x030800200c007844 */ /* 0x0003e20000004200 */
[----:B------:R-:W-:Y:S01]  /*5060*/  @!PT LDS RZ, [RZ] ;  /* 0x00000000fffff984 */ /* 0x000fe20000000800 */
[----:B------:R-:W-:Y:S01]  /*5070*/  @!PT LDS RZ, [RZ] ;  /* 0x00000000fffff984 */ /* 0x000fe20000000800 */
[----:B------:R-:W-:Y:S01]  /*5080*/  @!PT LDS RZ, [RZ] ;  /* 0x00000000fffff984 */ /* 0x000fe20000000800 */
[----:B------:R-:W-:Y:S01]  /*5090*/  @!PT LDS RZ, [RZ] ;  /* 0x00000000fffff984 */ /* 0x000fe20000000800 */
[----:B------:R2:W-:Y:S06]  /*50a0*/  MEMBAR.ALL.CTA ;  /* 0x0000000000007992 */ /* 0x0005ec0000008000 */
[----:B--2---:R-:W2:Y:S02]  /*50b0*/  FENCE.VIEW.ASYNC.S ;  /* 0x00000000000073c6 */ /* 0x004ea40000000000 */
[----:B--2---:R-:W-:Y:S06]  /*50c0*/  BAR.SYNC.DEFER_BLOCKING 0x1, 0x100 ;  /* 0x0044000000007b1d */ /* 0x004fec0000010000 */
[----:B------:R-:W-:Y:S05]  /*50d0*/  @!P2 BRA `(.L_x_61) ;  /* 0x000000000020a947 */ /* 0x000fea0003800000 */
[----:B------:R-:W-:Y:S02]  /*50e0*/  UIADD3 UR44, UR47, 0x30000, URZ ;  /* 0x000300002f2c7890 */ /* 0x000fe4000fffe03f */
[----:B------:R-:W-:Y:S02]  /*50f0*/  UIADD3 UR5, UR45, 0x40, URZ ;  /* 0x000000402d057890 */ /* 0x000fe4000fffe03f */
[----:B------:R-:W-:Y:S01]  /*5100*/  UIADD3 UR4, UR47, 0x31000, URZ ;  /* 0x000310002f047890 */ /* 0x000fe2000fffe03f */
[----:B------:R-:W-:-:S04]  /*5110*/  UMOV UR6, UR46 ;  /* 0x0000002e00067c82 */ /* 0x000fc80008000000 */
[----:B------:R2:W-:Y:S04]  /*5120*/  UTMASTG.2D [UR44], [UR60] ;  /* 0x0000002c3c0073b5 */ /* 0x0005e80008008000 */
[----:B------:R2:W-:Y:S01]  /*5130*/  UTMASTG.2D [UR4], [UR60] ;  /* 0x000000043c0073b5 */ /* 0x0005e20008008000 */
[----:B------:R0:W-:Y:S01]  /*5140*/  UTMACMDFLUSH ;  /* 0x00000000000079b7 */ /* 0x0001e20000000000 */
[----:B--2---:R-:W-:-:S04]  /*5150*/  DEPBAR.LE SB0, 0x1 ;  /* 0x000080400000791a */ /* 0x004fc80000000000 */
.L_x_61:
[----:B------:R-:W-:Y:S05]  /*5160*/  BSYNC B0 ;  /* 0x0000000000007941 */ /* 0x000fea0003800000 */
.L_x_60:
[----:B------:R-:W-:Y:S01]  /*5170*/  BAR.SYNC.DEFER_BLOCKING 0x1, 0x100 ;  /* 0x0044000000007b1d */ /* 0x000fe20000010000 */
[----:B------:R-:W-:-:S13]  /*5180*/  ISETP.NE.AND P3, PT, RZ, UR36, PT ;  /* 0x00000024ff007c0c */ /* 0x000fda000bf65270 */
[----:B------:R-:W-:Y:S05]  /*5190*/  @!P3 BRA `(.L_x_62) ;  /* 0x000000000024b947 */ /* 0x000fea0003800000 */
[----:B------:R-:W-:Y:S05]  /*51a0*/  @!P1 BRA `(.L_x_63) ;  /* 0x0000000000049947 */ /* 0x000fea0003800000 */
[----:B------:R-:W-:Y:S01]  /*51b0*/  BPT.TRAP 0x1 ;  /* 0x000000040000795c */ /* 0x000fe20000300000 */
.L_x_63:
[----:B------:R-:W-:Y:S02]  /*51c0*/  ULEA UR4, UR56, UR47, 0x3 ;  /* 0x0000002f38047291 */ /* 0x000fe4000f8e183f */
[----:B------:R-:W-:Y:S02]  /*51d0*/  UIADD3 UR56, UR56, 0x1, URZ ;  /* 0x0000000138387890 */ /* 0x000fe4000fffe03f */
[----:B------:R-:W-:Y:S02]  /*51e0*/  UIADD3 UR4, UR4, 0x384e0, URZ ;  /* 0x000384e004047890 */ /* 0x000fe4000fffe03f */
[----:B------:R-:W-:Y:S02]  /*51f0*/  UISETP.NE.AND UP0, UPT, UR56, 0x4, UPT ;  /* 0x000000043800788c */ /* 0x000fe4000bf05270 */
[----:B------:R-:W-:Y:S02]  /*5200*/  UPRMT UR4, UR43, 0x654, UR4 ;  /* 0x000006542b047896 */ /* 0x000fe40008000004 */
[----:B------:R-:W-:-:S07]  /*5210*/  USEL UR56, UR56, URZ, UP0 ;  /* 0x0000003f38387287 */ /* 0x000fce0008000000 */
[----:B------:R-:W-:Y:S05]  /*5220*/  SYNCS.ARRIVE.TRANS64.RED.A1T0 RZ, [UR4], RZ ;  /* 0x000000ffffff79a7 */ /* 0x000fea0008100404 */
.L_x_62:
[----:B------:R-:W-:Y:S05]  /*5230*/  @!P1 BRA `(.L_x_64) ;  /* 0x0000000000049947 */ /* 0x000fea0003800000 */
[----:B------:R-:W-:Y:S01]  /*5240*/  BPT.TRAP 0x1 ;  /* 0x000000040000795c */ /* 0x000fe20000300000 */
.L_x_64:
[----:B------:R-:W2:Y:S02]  /*5250*/  SYNCS.PHASECHK.TRANS64.TRYWAIT P3, [UR47+0x384c8], R3 ;  /* 0x0384c803ff0075a7 */ /* 0x000ea4000806016f */
[----:B--2---:R-:W-:Y:S05]  /*5260*/  @!P3 BRA `(.L_x_65) ;  /* 0x00000090005cb947 */ /* 0x004fea0003800000 */
.L_x_267:
[----:B------:R-:W-:Y:S05]  /*5270*/  @P0 WARPSYNC.ALL ;  /* 0x0000000000000948 */ /* 0x000fea0003800000 */
[----:B------:R-:W2:Y:S01]  /*5280*/  @P0 LDSM.16.MT88.4 R4, [R12+0x32000] ;  /* 0x032000000c04083b */ /* 0x000ea20000004200 */
[-C--:B------:R-:W-:Y:S01]  /*5290*/  FMUL R13, R40, R2.reuse ;  /* 0x00000002280d7220 */ /* 0x080fe20000400000 */
[-C--:B------:R-:W-:Y:S01]  /*52a0*/  FMUL R41, R41, R2.reuse ;  /* 0x0000000229297220 */ /* 0x080fe20000400000 */
[-C--:B------:R-:W-:Y:S01]  /*52b0*/  FMUL R15, R42, R2.reuse ;  /* 0x000000022a0f7220 */ /* 0x080fe20000400000 */
[----:B------:R-:W3:Y:S01]  /*52c0*/  @P0 LDSM.16.MT88.4 R8, [R12+0x32800] ;  /* 0x032800000c08083b */ /* 0x000ee20000004200 */
[-C--:B------:R-:W-:Y:S01]  /*52d0*/  FMUL R43, R43, R2.reuse ;  /* 0x000000022b2b7220 */ /* 0x080fe20000400000 */
[-C--:B------:R-:W-:Y:S01]  /*52e0*/  FMUL R17, R44, R2.reuse ;  /* 0x000000022c117220 */ /* 0x080fe20000400000 */
[-C--:B------:R-:W-:Y:S01]  /*52f0*/  FMUL R45, R45, R2.reuse ;  /* 0x000000022d2d7220 */ /* 0x080fe20000400000 */
[-C--:B------:R-:W-:Y:S01]  /*5300*/  FMUL R19, R46, R2.reuse ;  /* 0x000000022e137220 */ /* 0x080fe20000400000 */
[-C--:B------:R-:W-:Y:S01]  /*5310*/  FMUL R47, R47, R2.reuse ;  /* 0x000000022f2f7220 */ /* 0x080fe20000400000 */
[-C--:B------:R-:W-:Y:S01]  /*5320*/  FMUL R21, R48, R2.reuse ;  /* 0x0000000230157220 */ /* 0x080fe20000400000 */
[-C--:B------:R-:W-:Y:S01]  /*5330*/  FMUL R49, R49, R2.reuse ;  /* 0x0000000231317220 */ /* 0x080fe20000400000 */
[-C--:B-1----:R-:W-:Y:S01]  /*5340*/  FMUL R25, R50, R2.reuse ;  /* 0x0000000232197220 */ /* 0x082fe20000400000 */
[-C--:B------:R-:W-:Y:S01]  /*5350*/  FMUL R51, R51, R2.reuse ;  /* 0x0000000233337220 */ /* 0x080fe20000400000 */
[-C--:B------:R-:W-:Y:S01]  /*5360*/  FMUL R27, R52, R2.reuse ;  /* 0x00000002341b7220 */ /* 0x080fe20000400000 */
[-C--:B------:R-:W-:Y:S01]  /*5370*/  FMUL R53, R53, R2.reuse ;  /* 0x0000000235357220 */ /* 0x080fe20000400000 */
[-C--:B------:R-:W-:Y:S01]  /*5380*/  FMUL R29, R54, R2.reuse ;  /* 0x00000002361d7220 */ /* 0x080fe20000400000 */
[----:B------:R-:W-:Y:S01]  /*5390*/  FMUL R55, R55, R2 ;  /* 0x0000000237377220 */ /* 0x000fe20000400000 */
[----:B------:R-:W-:Y:S05]  /*53a0*/  WARPSYNC.ALL ;  /* 0x0000000000007948 */ /* 0x000fea0003800000 */
[----:B------:R-:W-:Y:S01]  /*53b0*/  BSSY B0, `(.L_x_66) ;  /* 0x000003d000007945 */ /* 0x000fe20003800000 */
[----:B--2---:R-:W-:-:S02]  /*53c0*/  HADD2.F32 R14, -RZ, R4.H0_H0 ;  /* 0x20000004ff0e7230 */ /* 0x004fc40000004100 */
[----:B------:R-:W-:Y:S02]  /*53d0*/  HADD2.F32 R16, -RZ, R4.H1_H1 ;  /* 0x30000004ff107230 */ /* 0x000fe40000004100 */
[--C-:B------:R-:W-:Y:S02]  /*53e0*/  HADD2.F32 R18, -RZ, R5.reuse.H0_H0 ;  /* 0x20000005ff127230 */ /* 0x100fe40000004100 */
[-C--:B------:R-:W-:Y:S01]  /*53f0*/  FFMA R13, R14, R0.reuse, R13 ;  /* 0x000000000e0d7223 */ /* 0x080fe2000000000d */
[----:B------:R-:W-:Y:S02]  /*5400*/  HADD2.F32 R20, -RZ, R5.H1_H1 ;  /* 0x30000005ff147230 */ /* 0x000fe40000004100 */
[-C--:B------:R-:W-:Y:S01]  /*5410*/  FFMA R14, R16, R0.reuse, R41 ;  /* 0x00000000100e7223 */ /* 0x080fe20000000029 */
[----:B------:R-:W-:Y:S02]  /*5420*/  HADD2.F32 R24, -RZ, R7.H0_H0 ;  /* 0x20000007ff187230 */ /* 0x000fe40000004100 */
[----:B------:R-:W-:Y:S01]  /*5430*/  FFMA R15, R18, R0, R15 ;  /* 0x00000000120f7223 */ /* 0x000fe2000000000f */
[----:B------:R-:W-:-:S02]  /*5440*/  HADD2.F32 R18, -RZ, R6.H0_H0 ;  /* 0x20000006ff127230 */ /* 0x000fc40000004100 */
[-C--:B------:R-:W-:Y:S01]  /*5450*/  FFMA R16, R20, R0.reuse, R43 ;  /* 0x0000000014107223 */ /* 0x080fe2000000002b */
[----:B------:R-:W-:Y:S02]  /*5460*/  HADD2.F32 R20, -RZ, R6.H1_H1 ;  /* 0x30000006ff147230 */ /* 0x000fe40000004100 */
[-C--:B------:R-:W-:Y:S01]  /*5470*/  FFMA R19, R24, R0.reuse, R19 ;  /* 0x0000000018137223 */ /* 0x080fe20000000013 */
[----:B------:R-:W-:Y:S02]  /*5480*/  HADD2.F32 R26, -RZ, R7.H1_H1 ;  /* 0x30000007ff1a7230 */ /* 0x000fe40000004100 */
[-C--:B------:R-:W-:Y:S01]  /*5490*/  FFMA R17, R18, R0.reuse, R17 ;  /* 0x0000000012117223 */ /* 0x080fe20000000011 */
[----:B---3--:R-:W-:Y:S02]  /*54a0*/  HADD2.F32 R24, -RZ, R8.H0_H0 ;  /* 0x20000008ff187230 */ /* 0x008fe40000004100 */
[----:B------:R-:W-:Y:S01]  /*54b0*/  FFMA R18, R20, R0, R45 ;  /* 0x0000000014127223 */ /* 0x000fe2000000002d */
[----:B------:R-:W-:-:S02]  /*54c0*/  HADD2.F32 R28, -RZ, R9.H0_H0 ;  /* 0x20000009ff1c7230 */ /* 0x000fc40000004100 */
[-C--:B------:R-:W-:Y:S01]  /*54d0*/  FFMA R20, R26, R0.reuse, R47 ;  /* 0x000000001a147223 */ /* 0x080fe2000000002f */
[----:B------:R-:W-:Y:S02]  /*54e0*/  HADD2.F32 R26, -RZ, R8.H1_H1 ;  /* 0x30000008ff1a7230 */ /* 0x000fe40000004100 */
        /* <DEDUP_REMOVED lines=11> */
[----:B------:R-:W-:Y:S01]  /*55a0*/  F2FP.F16.F32.PACK_AB R25, R26, R25 ;  /* 0x000000191a19723e */ /* 0x000fe200000000ff */
[-C--:B------:R-:W-:Y:S01]  /*55b0*/  FFMA R28, R30, R0.reuse, R53 ;  /* 0x000000001e1c7223 */ /* 0x080fe20000000035 */
[----:B------:R-:W-:Y:S01]  /*55c0*/  F2FP.F16.F32.PACK_AB R32, R14, R13 ;  /* 0x0000000d0e20723e */ /* 0x000fe200000000ff */
[----:B------:R-:W-:Y:S01]  /*55d0*/  FFMA R30, R34, R0, R55 ;  /* 0x00000000221e7223 */ /* 0x000fe20000000037 */
[----:B------:R-:W-:-:S02]  /*55e0*/  F2FP.F16.F32.PACK_AB R33, R16, R15 ;  /* 0x0000000f1021723e */ /* 0x000fc400000000ff */
[----:B------:R-:W-:Y:S02]  /*55f0*/  F2FP.F16.F32.PACK_AB R34, R18, R17 ;  /* 0x000000111222723e */ /* 0x000fe400000000ff */
[----:B------:R-:W-:Y:S02]  /*5600*/  F2FP.F16.F32.PACK_AB R35, R20, R19 ;  /* 0x000000131423723e */ /* 0x000fe400000000ff */
[----:B------:R-:W-:Y:S02]  /*5610*/  F2FP.F16.F32.PACK_AB R26, R28, R27 ;  /* 0x0000001b1c1a723e */ /* 0x000fe400000000ff */
[----:B------:R-:W-:Y:S01]  /*5620*/  F2FP.F16.F32.PACK_AB R24, R24, R21 ;  /* 0x000000151818723e */ /* 0x000fe200000000ff */
[----:B------:R1:W-:Y:S01]  /*5630*/  STSM.16.MT88.4 [R12+0x32000], R32 ;  /* 0x032000200c007844 */ /* 0x0003e20000004200 */
[----:B------:R-:W-:-:S05]  /*5640*/  F2FP.F16.F32.PACK_AB R27, R30, R29 ;  /* 0x0000001d1e1b723e */ /* 0x000fca00000000ff */
        /* <DEDUP_REMOVED lines=11> */
[----:B------:R-:W-:Y:S02]  /*5700*/  UIADD3 UR9, UR45, 0x40, URZ ;  /* 0x000000402d097890 */ /* 0x000fe4000fffe03f */
[----:B------:R-:W-:Y:S01]  /*5710*/  UIADD3 UR8, UR47, 0x33000, URZ ;  /* 0x000330002f087890 */ /* 0x000fe2000fffe03f */
[----:B------:R-:W-:Y:S01]  /*5720*/  UMOV UR5, UR45 ;  /* 0x0000002d00057c82 */ /* 0x000fe20008000000 */
[----:B------:R-:W-:-:S03]  /*5730*/  UMOV UR10, UR6 ;  /* 0x00000006000a7c82 */ /* 0x000fc60008000000 */
[----:B------:R2:W-:Y:S04]  /*5740*/  UTMASTG.2D [UR4], [UR60] ;  /* 0x000000043c0073b5 */ /* 0x0005e80008008000 */
[----:B------:R2:W-:Y:S01]  /*5750*/  UTMASTG.2D [UR8], [UR60] ;  /* 0x000000083c0073b5 */ /* 0x0005e20008008000 */
[----:B------:R0:W-:Y:S01]  /*5760*/  UTMACMDFLUSH ;  /* 0x00000000000079b7 */ /* 0x0001e20000000000 */
[----:B--2---:R-:W-:-:S04]  /*5770*/  DEPBAR.LE SB0, 0x1 ;  /* 0x000080400000791a */ /* 0x004fc80000000000 */
.L_x_67:
[----:B------:R-:W-:Y:S05]  /*5780*/  BSYNC B0 ;  /* 0x0000000000007941 */ /* 0x000fea0003800000 */
.L_x_66:
[----:B------:R-:W-:Y:S06]  /*5790*/  BAR.SYNC.DEFER_BLOCKING 0x1, 0x100 ;  /* 0x0044000000007b1d */ /* 0x000fec0000010000 */
[----:B------:R-:W-:Y:S05]  /*57a0*/  @!P1 BRA `(.L_x_68) ;  /* 0x0000000000049947 */ /* 0x000fea0003800000 */
[----:B------:R-:W-:Y:S01]  /*57b0*/  BPT.TRAP 0x1 ;  /* 0x000000040000795c */ /* 0x000fe20000300000 */
.L_x_68:
[----:B------:R-:W-:-:S04]  /*57c0*/  ULEA UR4, UR56, UR47, 0x3 ;  /* 0x0000002f38047291 */ /* 0x000fc8000f8e183f */
[----:B------:R-:W-:-:S04]  /*57d0*/  UIADD3 UR4, UR4, 0x384e0, URZ ;  /* 0x000384e004047890 */ /* 0x000fc8000fffe03f */
[----:B------:R-:W-:-:S09]  /*57e0*/  UPRMT UR4, UR43, 0x654, UR4 ;  /* 0x000006542b047896 */ /* 0x000fd20008000004 */
[----:B------:R-:W-:Y:S01]  /*57f0*/  SYNCS.ARRIVE.TRANS64.RED.A1T0 RZ, [UR4], RZ ;  /* 0x000000ffffff79a7 */ /* 0x000fe20008100404 */
[----:B------:R-:W-:Y:S05]  /*5800*/  @!P1 BRA `(.L_x_69) ;  /* 0x0000000000049947 */ /* 0x000fea0003800000 */
[----:B------:R-:W-:Y:S01]  /*5810*/  BPT.TRAP 0x1 ;  /* 0x000000040000795c */ /* 0x000fe20000300000 */
.L_x_69:
[----:B------:R-:W2:Y:S02]  /*5820*/  SYNCS.PHASECHK.TRANS64.TRYWAIT P3, [UR47+0x384d0], R3 ;  /* 0x0384d003ff0075a7 */ /* 0x000ea4000806016f */
[----:B--2---:R-:W-:Y:S05]  /*5830*/  @!P3 BRA `(.L_x_70) ;  /* 0x0000008c0000b947 */ /* 0x004fea0003800000 */
.L_x_268:
        /* <DEDUP_REMOVED lines=81> */
.L_x_72:
[----:B------:R-:W-:Y:S05]  /*5d50*/  BSYNC B0 ;  /* 0x0000000000007941 */ /* 0x000fea0003800000 */
.L_x_71:
[----:B------:R-:W-:Y:S06]  /*5d60*/  BAR.SYNC.DEFER_BLOCKING 0x1, 0x100 ;  /* 0x0044000000007b1d */ /* 0x000fec0000010000 */
[----:B------:R-:W-:Y:S05]  /*5d70*/  @!P1 BRA `(.L_x_73) ;  /* 0x0000000000049947 */ /* 0x000fea0003800000 */
[----:B------:R-:W-:Y:S01]  /*5d80*/  BPT.TRAP 0x1 ;  /* 0x000000040000795c */ /* 0x000fe20000300000 */
.L_x_73:
[----:B------:R-:W-:-:S04]  /*5d90*/  UIADD3 UR56, UR56, 0x1, URZ ;  /* 0x0000000138387890 */ /* 0x000fc8000fffe03f */
[----:B------:R-:W-:-:S04]  /*5da0*/  UISETP.NE.AND UP0, UPT, UR56, 0x4, UPT ;  /* 0x000000043800788c */ /* 0x000fc8000bf05270 */
[----:B------:R-:W-:-:S04]  /*5db0*/  USEL UR56, UR56, URZ, UP0 ;  /* 0x0000003f38387287 */ /* 0x000fc80008000000 */
[----:B------:R-:W-:-:S04]  /*5dc0*/  ULEA UR4, UR56, UR47, 0x3 ;  /* 0x0000002f38047291 */ /* 0x000fc8000f8e183f */
[----:B------:R-:W-:-:S04]  /*5dd0*/  UIADD3 UR4, UR4, 0x384e0, URZ ;  /* 0x000384e004047890 */ /* 0x000fc8000fffe03f */
[----:B------:R-:W-:-:S09]  /*5de0*/  UPRMT UR4, UR43, 0x654, UR4 ;  /* 0x000006542b047896 */ /* 0x000fd20008000004 */
[----:B------:R-:W-:Y:S01]  /*5df0*/  SYNCS.ARRIVE.TRANS64.RED.A1T0 RZ, [UR4], RZ ;  /* 0x000000ffffff79a7 */ /* 0x000fe20008100404 */
[----:B------:R-:W-:Y:S05]  /*5e00*/  @!P1 BRA `(.L_x_74) ;  /* 0x0000000000049947 */ /* 0x000fea0003800000 */
[----:B------:R-:W-:Y:S01]  /*5e10*/  BPT.TRAP 0x1 ;  /* 0x000000040000795c */ /* 0x000fe20000300000 */
.L_x_74:
[----:B------:R-:W2:Y:S02]  /*5e20*/  SYNCS.PHASECHK.TRANS64.TRYWAIT P3, [UR47+0x384d8], R3 ;  /* 0x0384d803ff0075a7 */ /* 0x000ea4000806016f */
[----:B--2---:R-:W-:Y:S05]  /*5e30*/  @!P3 BRA `(.L_x_75) ;  /* 0x000000840098b947 */ /* 0x004fea0003800000 */
.L_x_269:
[----:B------:R-:W-:Y:S05]  /*5e40*/  @P0 WARPSYNC.ALL ;  /* 0x0000000000000948 */ /* 0x000fea0003800000 */
[----:B------:R-:W3:Y:S01]  /*5e50*/  @P0 LDSM.16.MT88.4 R4, [R12+0x36000] ;  /* 0x036000000c04083b */ /* 0x000ee20000004200 */
[-C--:B--2---:R-:W-:Y:S01]  /*5e60*/  FMUL R3, R72, R2.reuse ;  /* 0x0000000248037220 */ /* 0x084fe20000400000 */
[-C--:B------:R-:W-:Y:S01]  /*5e70*/  FMUL R73, R73, R2.reuse ;  /* 0x0000000249497220 */ /* 0x080fe20000400000 */
[-C--:B------:R-:W-:Y:S01]  /*5e80*/  FMUL R13, R74, R2.reuse ;  /* 0x000000024a0d7220 */ /* 0x080fe20000400000 */
[----:B------:R-:W2:Y:S01]  /*5e90*/  @P0 LDSM.16.MT88.4 R8, [R12+0x36800] ;  /* 0x036800000c08083b */ /* 0x000ea20000004200 */
[-C--:B------:R-:W-:Y:S01]  /*5ea0*/  FMUL R75, R75, R2.reuse ;  /* 0x000000024b4b7220 */ /* 0x080fe20000400000 */
        /* <DEDUP_REMOVED lines=11> */
[----:B------:R-:W-:Y:S01]  /*5f60*/  FMUL R87, R87, R2 ;  /* 0x0000000257577220 */ /* 0x000fe20000400000 */
[----:B------:R-:W-:Y:S05]  /*5f70*/  WARPSYNC.ALL ;  /* 0x0000000000007948 */ /* 0x000fea0003800000 */
[----:B------:R-:W-:Y:S01]  /*5f80*/  BSSY B0, `(.L_x_76) ;  /* 0x000003d000007945 */ /* 0x000fe20003800000 */
[----:B---3--:R-:W-:-:S02]  /*5f90*/  HADD2.F32 R14, -RZ, R4.H0_H0 ;  /* 0x20000004ff0e7230 */ /* 0x008fc40000004100 */
        /* <DEDUP_REMOVED lines=13> */
[----:B--2---:R-:W-:Y:S02]  /*6070*/  HADD2.F32 R24, -RZ, R8.H0_H0 ;  /* 0x20000008ff187230 */ /* 0x004fe40000004100 */
        /* <DEDUP_REMOVED lines=22> */
[----:B------:R-:W-:Y:S01]  /*61e0*/  F2FP.F16.F32.PACK_AB R17, R26, R21 ;  /* 0x000000151a11723e */ /* 0x000fe200000000ff */
[----:B------:R1:W-:Y:S01]  /*61f0*/  STSM.16.MT88.4 [R12+0x36000], R32 ;  /* 0x036000200c007844 */ /* 0x0003e20000004200 */
[----:B------:R-:W-:Y:S02]  /*6200*/  F2FP.F16.F32.PACK_AB R18, R28, R25 ;  /* 0x000000191c12723e */ /* 0x000fe400000000ff */
        /* <DEDUP_REMOVED lines=20> */
.L_x_77:
[----:B------:R-:W-:Y:S05]  /*6350*/  BSYNC B0 ;  /* 0x0000000000007941 */ /* 0x000fea0003800000 */
.L_x_76:
[----:B------:R-:W-:Y:S06]  /*6360*/  BAR.SYNC.DEFER_BLOCKING 0x1, 0x100 ;  /* 0x0044000000007b1d */ /* 0x000fec0000010000 */
[----:B------:R-:W-:Y:S05]  /*6370*/  @!P1 BRA `(.L_x_78) ;  /* 0x0000000000049947 */ /* 0x000fea0003800000 */
[----:B------:R-:W-:Y:S01]  /*6380*/  BPT.TRAP 0x1 ;  /* 0x000000040000795c */ /* 0x000fe20000300000 */
.L_x_78:
        /* <DEDUP_REMOVED lines=9> */
.L_x_79:
[----:B------:R-:W-:-:S05]  /*6420*/  IMAD.MOV.U32 R3, RZ, RZ, 0x1 ;  /* 0x00000001ff037424 */ /* 0x000fca00078e00ff */
[----:B------:R-:W-:-:S04]  /*6430*/  SHF.L.U32 R3, R3, 0x1f, RZ ;  /* 0x0000001f03037819 */ /* 0x000fc800000006ff */
[----:B------:R-:W2:Y:S02]  /*6440*/  SYNCS.PHASECHK.TRANS64.TRYWAIT P3, [UR47+0x384c0], R3 ;  /* 0x0384c003ff0075a7 */ /* 0x000ea4000806016f */
[----:B--2---:R-:W-:Y:S05]  /*6450*/  @!P3 BRA `(.L_x_80) ;  /* 0x000000800028b947 */ /* 0x004fea0003800000 */
.L_x_270:
[----:B------:R-:W-:Y:S05]  /*6460*/  @P0 WARPSYNC.ALL ;  /* 0x0000000000000948 */ /* 0x000fea0003800000 */
[----:B------:R-:W2:Y:S01]  /*6470*/  @P0 LDSM.16.MT88.4 R4, [R12+0x30000] ;  /* 0x030000000c04083b */ /* 0x000ea20000004200 */
[-C--:B------:R-:W-:Y:S01]  /*6480*/  FMUL R13, R88, R2.reuse ;  /* 0x00000002580d7220 */ /* 0x080fe20000400000 */
[-C--:B------:R-:W-:Y:S01]  /*6490*/  FMUL R89, R89, R2.reuse ;  /* 0x0000000259597220 */ /* 0x080fe20000400000 */
[-C--:B------:R-:W-:Y:S01]  /*64a0*/  FMUL R15, R90, R2.reuse ;  /* 0x000000025a0f7220 */ /* 0x080fe20000400000 */
[----:B------:R-:W3:Y:S01]  /*64b0*/  @P0 LDSM.16.MT88.4 R8, [R12+0x30800] ;  /* 0x030800000c08083b */ /* 0x000ee20000004200 */
[-C--:B------:R-:W-:Y:S01]  /*64c0*/  FMUL R91, R91, R2.reuse ;  /* 0x000000025b5b7220 */ /* 0x080fe20000400000 */
[-C--:B-1----:R-:W-:Y:S01]  /*64d0*/  FMUL R17, R92, R2.reuse ;  /* 0x000000025c117220 */ /* 0x082fe20000400000 */
        /* <DEDUP_REMOVED lines=73> */
.L_x_82:
[----:B------:R-:W-:Y:S05]  /*6970*/  BSYNC B0 ;  /* 0x0000000000007941 */ /* 0x000fea0003800000 */
.L_x_81:
[----:B------:R-:W-:Y:S06]  /*6980*/  BAR.SYNC.DEFER_BLOCKING 0x1, 0x100 ;  /* 0x0044000000007b1d */ /* 0x000fec0000010000 */
[----:B------:R-:W-:Y:S05]  /*6990*/  @!P1 BRA `(.L_x_83) ;  /* 0x0000000000049947 */ /* 0x000fea0003800000 */
[----:B------:R-:W-:Y:S01]  /*69a0*/  BPT.TRAP 0x1 ;  /* 0x000000040000795c */ /* 0x000fe20000300000 */
.L_x_83:
        /* <DEDUP_REMOVED lines=9> */
.L_x_84:
[----:B------:R-:W2:Y:S02]  /*6a40*/  SYNCS.PHASECHK.TRANS64.TRYWAIT P3, [UR47+0x384c8], R3 ;  /* 0x0384c803ff0075a7 */ /* 0x000ea4000806016f */
[----:B--2---:R-:W-:Y:S05]  /*6a50*/  @!P3 BRA `(.L_x_85) ;  /* 0x0000007800c0b947 */ /* 0x004fea0003800000 */
.L_x_271:
        /* <DEDUP_REMOVED lines=81> */
.L_x_87:
[----:B------:R-:W-:Y:S05]  /*6f70*/  BSYNC B0 ;  /* 0x0000000000007941 */ /* 0x000fea0003800000 */
.L_x_86:
[----:B------:R-:W-:Y:S06]  /*6f80*/  BAR.SYNC.DEFER_BLOCKING 0x1, 0x100 ;  /* 0x0044000000007b1d */ /* 0x000fec0000010000 */
[----:B------:R-:W-:Y:S05]  /*6f90*/  @!P1 BRA `(.L_x_88) ;  /* 0x0000000000049947 */ /* 0x000fea0003800000 */
[----:B------:R-:W-:Y:S01]  /*6fa0*/  BPT.TRAP 0x1 ;  /* 0x000000040000795c */ /* 0x000fe20000300000 */
.L_x_88:
        /* <DEDUP_REMOVED lines=9> */
.L_x_89:
[----:B------:R-:W2:Y:S02]  /*7040*/  SYNCS.PHASECHK.TRANS64.TRYWAIT P3, [UR47+0x384d0], R3 ;  /* 0x0384d003ff0075a7 */ /* 0x000ea4000806016f */
[----:B--2---:R-:W-:Y:S05]  /*7050*/  @!P3 BRA `(.L_x_90) ;  /* 0x000000740058b947 */ /* 0x004fea0003800000 */
.L_x_272:
        /* <DEDUP_REMOVED lines=81> */
.L_x_92:
[----:B------:R-:W-:Y:S05]  /*7570*/  BSYNC B0 ;  /* 0x0000000000007941 */ /* 0x000fea0003800000 */
.L_x_91:
[----:B------:R-:W-:Y:S06]  /*7580*/  BAR.SYNC.DEFER_BLOCKING 0x1, 0x100 ;  /* 0x0044000000007b1d */ /* 0x000fec0000010000 */
[----:B------:R-:W-:Y:S05]  /*7590*/  @!P1 BRA `(.L_x_93) ;  /* 0x0000000000049947 */ /* 0x000fea0003800000 */
[----:B------:R-:W-:Y:S01]  /*75a0*/  BPT.TRAP 0x1 ;  /* 0x000000040000795c */ /* 0x000fe20000300000 */
.L_x_93:
        /* <DEDUP_REMOVED lines=9> */
.L_x_94:
[----:B------:R-:W2:Y:S02]  /*7640*/  SYNCS.PHASECHK.TRANS64.TRYWAIT P3, [UR47+0x384d8], R3 ;  /* 0x0384d803ff0075a7 */ /* 0x000ea4000806016f */
[----:B--2---:R-:W-:Y:S05]  /*7650*/  @!P3 BRA `(.L_x_95) ;  /* 0x0000006c00f0b947 */ /* 0x004fea0003800000 */
.L_x_273:
[----:B------:R-:W-:Y:S05]  /*7660*/  @P0 WARPSYNC.ALL ;  /* 0x0000000000000948 */ /* 0x000fea0003800000 */
[----:B------:R-:W3:Y:S01]  /*7670*/  @P0 LDSM.16.MT88.4 R4, [R12+0x36000] ;  /* 0x036000000c04083b */ /* 0x000ee20000004200 */
[-C--:B------:R-:W-:Y:S01]  /*7680*/  FMUL R144, R144, R2.reuse ;  /* 0x0000000290907220 */ /* 0x080fe20000400000 */
[-C--:B-1----:R-:W-:Y:S01]  /*7690*/  FMUL R24, R145, R2.reuse ;  /* 0x0000000291187220 */ /* 0x082fe20000400000 */
[-C--:B------:R-:W-:Y:S01]  /*76a0*/  FMUL R136, R136, R2.reuse ;  /* 0x0000000288887220 */ /* 0x080fe20000400000 */
[----:B------:R-:W1:Y:S01]  /*76b0*/  @P0 LDSM.16.MT88.4 R8, [R12+0x36800] ;  /* 0x036800000c08083b */ /* 0x000e620000004200 */
[-C--:B--2---:R-:W-:Y:S01]  /*76c0*/  FMUL R14, R137, R2.reuse ;  /* 0x00000002890e7220 */ /* 0x084fe20000400000 */
        /* <DEDUP_REMOVED lines=14> */
[----:B---3--:R-:W-:-:S02]  /*77b0*/  HADD2.F32 R15, -RZ, R5.H0_H0 ;  /* 0x20000005ff0f7230 */ /* 0x008fc40000004100 */
[----:B------:R-:W-:Y:S02]  /*77c0*/  HADD2.F32 R21, -RZ, R7.H0_H0 ;  /* 0x20000007ff157230 */ /* 0x000fe40000004100 */
[--C-:B-1----:R-:W-:Y:S02]  /*77d0*/  HADD2.F32 R25, -RZ, R8.reuse.H0_H0 ;  /* 0x20000008ff197230 */ /* 0x102fe40000004100 */
        /* <DEDUP_REMOVED lines=11> */
[--C-:B------:R-:W-:Y:S02]  /*7890*/  HADD2.F32 R17, -RZ, R6.reuse.H0_H0 ;  /* 0x20000006ff117230 */ /* 0x100fe40000004100 */
[----:B------:R-:W-:Y:S01]  /*78a0*/  FFMA R14, R13, R0, R14 ;  /* 0x000000000d0e7223 */ /* 0x000fe2000000000e */
[----:B------:R-:W-:-:S02]  /*78b0*/  HADD2.F32 R19, -RZ, R6.H1_H1 ;  /* 0x30000006ff137230 */ /* 0x000fc40000004100 */
        /* <DEDUP_REMOVED lines=40> */
[----:B------:R2:W-:Y:S02]  /*7b40*/  UTMASTG.2D [UR8], [UR60] ;  /* 0x000000083c0073b5 */ /* 0x0005e40008008000 */
[----:B--2---:R0:W-:Y:S02]  /*7b50*/  UTMACMDFLUSH ;  /* 0x00000000000079b7 */ /* 0x0041e40000000000 */
.L_x_97:
[----:B------:R-:W-:Y:S05]  /*7b60*/  BSYNC B0 ;  /* 0x0000000000007941 */ /* 0x000fea0003800000 */
.L_x_96:
[----:B------:R-:W-:Y:S04]  /*7b70*/  BSSY B0, `(.L_x_98) ;  /* 0x0000003000007945 */ /* 0x000fe80003800000 */
[----:B------:R-:W-:Y:S05]  /*7b80*/  @!P2 BRA `(.L_x_99) ;  /* 0x000000000004a947 */ /* 0x000fea0003800000 */
[----:B------:R-:W-:-:S04]  /*7b90*/  DEPBAR.LE SB0, 0x1 ;  /* 0x000080400000791a */ /* 0x000fc80000000000 */
.L_x_99:
[----:B------:R-:W-:Y:S05]  /*7ba0*/  BSYNC B0 ;  /* 0x0000000000007941 */ /* 0x000fea0003800000 */
.L_x_98:
[----:B------:R-:W-:Y:S06]  /*7bb0*/  BAR.SYNC.DEFER_BLOCKING 0x1, 0x100 ;  /* 0x0044000000007b1d */ /* 0x000fec0000010000 */
[----:B------:R-:W-:Y:S05]  /*7bc0*/  @!P1 BRA `(.L_x_100) ;  /* 0x0000000000049947 */ /* 0x000fea0003800000 */
[----:B------:R-:W-:Y:S01]  /*7bd0*/  BPT.TRAP 0x1 ;  /* 0x000000040000795c */ /* 0x000fe20000300000 */
.L_x_100:
[----:B------:R-:W-:Y:S02]  /*7be0*/  UIADD3 UR4, UR7, 0x1, URZ ;  /* 0x0000000107047890 */ /* 0x000fe4000fffe03f */
[----:B------:R-:W-:Y:S02]  /*7bf0*/  UISETP.NE.AND UP1, UPT, UR50, 0x3, UPT ;  /* 0x000000033200788c */ /* 0x000fe4000bf25270 */
[----:B------:R-:W-:-:S04]  /*7c00*/  UISETP.NE.AND UP0, UPT, UR4, 0x4, UPT ;  /* 0x000000040400788c */ /* 0x000fc8000bf05270 */
[----:B------:R-:W-:Y:S01]  /*7c10*/  USEL UR4, UR4, URZ, UP0 ;  /* 0x0000003f04047287 */ /* 0x000fe20008000000 */
[----:B------:R-:W-:-:S03]  /*7c20*/  PLOP3.LUT P2, PT, PT, PT, UP1, 0x80, 0x0 ;  /* 0x000000000000781c */ /* 0x000fc60003f4f018 */
[----:B------:R-:W-:Y:S02]  /*7c30*/  ULEA UR5, UR4, UR47, 0x3 ;  /* 0x0000002f04057291 */ /* 0x000fe4000f8e183f */
[----:B------:R-:W-:Y:S02]  /*7c40*/  UIADD3 UR4, UR4, 0x1, URZ ;  /* 0x0000000104047890 */ /* 0x000fe4000fffe03f */
[----:B------:R-:W-:Y:S02]  /*7c50*/  UIADD3 UR5, UR5, 0x384e0, URZ ;  /* 0x000384e005057890 */ /* 0x000fe4000fffe03f */
[----:B------:R-:W-:Y:S02]  /*7c60*/  UISETP.NE.AND UP0, UPT, UR4, 0x4, UPT ;  /* 0x000000040400788c */ /* 0x000fe4000bf05270 */
[----:B------:R-:W-:Y:S02]  /*7c70*/  UPRMT UR5, UR43, 0x654, UR5 ;  /* 0x000006542b057896 */ /* 0x000fe40008000005 */
[----:B------:R-:W-:-:S07]  /*7c80*/  USEL UR56, UR4, URZ, UP0 ;  /* 0x0000003f04387287 */ /* 0x000fce0008000000 */
[----:B------:R-:W-:Y:S01]  /*7c90*/  SYNCS.ARRIVE.TRANS64.RED.A1T0 RZ, [UR5], RZ ;  /* 0x000000ffffff79a7 */ /* 0x000fe20008100405 */
[----:B------:R-:W-:Y:S05]  /*7ca0*/  @!P2 BRA `(.L_x_101) ;  /* 0x000000000004a947 */ /* 0x000fea0003800000 */
[----:B------:R-:W-:Y:S01]  /*7cb0*/  BPT.TRAP 0x1 ;  /* 0x000000040000795c */ /* 0x000fe20000300000 */
.L_x_101:
[----:B------:R-:W-:Y:S01]  /*7cc0*/  ULEA UR4, UR39, UR47, 0x3 ;  /* 0x0000002f27047291 */ /* 0x000fe2000f8e183f */
[----:B------:R-:W-:-:S08]  /*7cd0*/  SHF.L.U32 R0, R154, 0x1f, RZ ;  /* 0x0000001f9a007819 */ /* 0x000fd000000006ff */
[----:B------:R-:W2:Y:S02]  /*7ce0*/  SYNCS.PHASECHK.TRANS64.TRYWAIT P0, [UR4+0x38400], R0 ;  /* 0x03840000ff0075a7 */ /* 0x000ea40008000144 */
[----:B--2---:R-:W-:Y:S05]  /*7cf0*/  @!P0 BRA `(.L_x_102) ;  /* 0x0000006800608947 */ /* 0x004fea0003800000 */
.L_x_274:
[----:B------:R-:W-:-:S09]  /*7d00*/  ULEA UR5, UR39, UR47, 0x4 ;  /* 0x0000002f27057291 */ /* 0x000fd2000f8e203f */
[----:B------:R-:W3:Y:S01]  /*7d10*/  LDS.128 R16, [UR5+0x38510] ;  /* 0x03851005ff107984 */ /* 0x000ee20008000c00 */
[----:B------:R-:W-:Y:S01]  /*7d20*/  @!PT LDS RZ, [RZ] ;  /* 0x00000000fffff984 */ /* 0x000fe20000000800 */
[----:B------:R-:W-:Y:S01]  /*7d30*/  @!PT LDS RZ, [RZ] ;  /* 0x00000000fffff984 */ /* 0x000fe20000000800 */
[----:B------:R-:W-:Y:S01]  /*7d40*/  @!PT LDS RZ, [RZ] ;  /* 0x00000000fffff984 */ /* 0x000fe20000000800 */
[----:B------:R-:W-:Y:S01]  /*7d50*/  @!PT LDS RZ, [RZ] ;  /* 0x00000000fffff984 */ /* 0x000fe20000000800 */
[----:B------:R4:W-:Y:S06]  /*7d60*/  MEMBAR.ALL.CTA ;  /* 0x0000000000007992 */ /* 0x0009ec0000008000 */
[----:B----4-:R-:W4:Y:S01]  /*7d70*/  FENCE.VIEW.ASYNC.S ;  /* 0x00000000000073c6 */ /* 0x010f220000000000 */
[----:B------:R-:W-:Y:S05]  /*7d80*/  @!P2 BRA `(.L_x_103) ;  /* 0x000000000004a947 */ /* 0x000fea0003800000 */
[----:B------:R-:W-:Y:S01]  /*7d90*/  BPT.TRAP 0x1 ;  /* 0x000000040000795c */ /* 0x000fe20000300000 */
.L_x_103:
[----:B---3--:R-:W-:Y:S01]  /*7da0*/  ISETP.NE.AND P0, PT, R19, RZ, PT ;  /* 0x000000ff1300720c */ /* 0x008fe20003f05270 */
[----:B------:R-:W-:Y:S01]  /*7db0*/  UIADD3 UR4, UR4, 0x38440, URZ ;  /* 0x0003844004047890 */ /* 0x000fe2000fffe03f */
[CC--:B------:R-:W-:Y:S02]  /*7dc0*/  ISETP.NE.AND P2, PT, R155.reuse, R18.reuse, PT ;  /* 0x000000129b00720c */ /* 0x0c0fe40003f45270 */
[----:B------:R-:W-:Y:S01]  /*7dd0*/  ISETP.EQ.OR P0, PT, R155, R18, !P0 ;  /* 0x000000129b00720c */ /* 0x000fe20004702670 */
[----:B------:R-:W-:-:S09]  /*7de0*/  UPRMT UR4, UR43, 0x654, UR4 ;  /* 0x000006542b047896 */ /* 0x000fd20008000004 */
[----:B----4-:R-:W-:Y:S03]  /*7df0*/  SYNCS.ARRIVE.TRANS64.RED.A1T0 RZ, [UR4], RZ ;  /* 0x000000ffffff79a7 */ /* 0x010fe60008100404 */
[----:B------:R-:W-:Y:S05]  /*7e00*/  @P0 BRA `(.L_x_104) ;  /* 0x0000000000fc0947 */ /* 0x000fea0003800000 */
[----:B------:R-:W-:-:S13]  /*7e10*/  ISETP.NE.AND P0, PT, RZ, UR55, PT ;  /* 0x00000037ff007c0c */ /* 0x000fda000bf05270 */
[----:B------:R-:W-:Y:S05]  /*7e20*/  @P0 BRA `(.L_x_104) ;  /* 0x0000000000f40947 */ /* 0x000fea0003800000 */
[----:B--2---:R-:W2:Y:S01]  /*7e30*/  S2R R0, SR_LANEID ;  /* 0x0000000000007919 */ /* 0x004ea20000000000 */
[----:B------:R-:W-:Y:S01]  /*7e40*/  ELECT P0, URZ, PT ;  /* 0x00000000003f782f */ /* 0x000fe20003800000 */
[----:B------:R-:W-:Y:S01]  /*7e50*/  BSSY B0, `(.L_x_105) ;  /* 0x000002f000007945 */ /* 0x000fe20003800000 */
[----:B--2---:R-:W-:-:S11]  /*7e60*/  IMAD.SHL.U32 R15, R0, 0x4, RZ ;  /* 0x00000004000f7824 */ /* 0x004fd600078e00ff */
[----:B------:R-:W-:Y:S05]  /*7e70*/  @!P0 BRA `(.L_x_106) ;  /* 0x0000000000b08947 */ /* 0x000fea0003800000 */
[----:B------:R-:W-:Y:S01]  /*7e80*/  IMAD.SHL.U32 R0, R18, 0x8, RZ ;  /* 0x0000000812007824 */ /* 0x000fe200078e00ff */
[----:B------:R-:W-:Y:S01]  /*7e90*/  SHF.R.S32.HI R3, RZ, 0x1f, R18 ;  /* 0x0000001fff037819 */ /* 0x000fe20000011412 */
[----:B------:R-:W-:-:S03]  /*7ea0*/  ULDC.64 UR4, c[0x0][0x820] ;  /* 0x0002080000047ab9 */ /* 0x000fc60000000a00 */
[----:B------:R-:W-:Y:S02]  /*7eb0*/  SHF.L.U64.HI R8, R18, 0x3, R3 ;  /* 0x0000000312087819 */ /* 0x000fe40000010203 */
[----:B-1----:R-:W-:Y:S01]  /*7ec0*/  IADD3 R4, P0, R0, UR4, RZ ;  /* 0x0000000400047c10 */ /* 0x002fe2000ff1e0ff */
[----:B------:R-:W1:Y:S03]  /*7ed0*/  LDC.64 R2, c[0x0][0x290] ;  /* 0x0000a400ff027b82 */ /* 0x000e660000000a00 */
[----:B------:R-:W-:Y:S01]  /*7ee0*/  IADD3.X R5, R8, UR5, RZ, P0, !PT ;  /* 0x0000000508057c10 */ /* 0x000fe200087fe4ff */
[----:B------:R-:W-:-:S05]  /*7ef0*/  ULDC.64 UR4, c[0x0][0x818] ;  /* 0x0002060000047ab9 */ /* 0x000fca0000000a00 */
[----:B------:R-:W2:Y:S01]  /*7f00*/  LDG.E.64 R4, desc[UR58][R4.64] ;  /* 0x0000003a04047981 */ /* 0x000ea2000c1e1b00 */
[----:B-1----:R-:W-:Y:S01]  /*7f10*/  IMAD.WIDE R6, R18, 0xc, R2 ;  /* 0x0000000c12067825 */ /* 0x002fe200078e0202 */
[----:B------:R-:W-:Y:S02]  /*7f20*/  IADD3 R2, P0, R0, UR4, RZ ;  /* 0x0000000400027c10 */ /* 0x000fe4000ff1e0ff */
[----:B------:R-:W1:Y:S02]  /*7f30*/  LDS R0, [UR49+0x1c] ;  /* 0x00001c31ff007984 */ /* 0x000e640008000800 */
[----:B------:R-:W-:Y:S02]  /*7f40*/  IADD3.X R3, R8, UR5, RZ, P0, !PT ;  /* 0x0000000508037c10 */ /* 0x000fe400087fe4ff */
[----:B------:R-:W3:Y:S04]  /*7f50*/  LDG.E R12, desc[UR58][R6.64] ;  /* 0x0000003a060c7981 */ /* 0x000ee8000c1e1900 */
[----:B------:R4:W5:Y:S04]  /*7f60*/  LDG.E R13, desc[UR58][R6.64+0x4] ;  /* 0x0000043a060d7981 */ /* 0x000968000c1e1900 */
[----:B------:R-:W5:Y:S01]  /*7f70*/  LDG.E.64 R2, desc[UR58][R2.64] ;  /* 0x0000003a02027981 */ /* 0x000f62000c1e1b00 */
[----:B------:R-:W-:-:S03]  /*7f80*/  IMAD.U32 R8, RZ, RZ, UR49 ;  /* 0x00000031ff087e24 */ /* 0x000fc6000f8e00ff */
[----:B------:R-:W-:Y:S02]  /*7f90*/  STS [UR49+0x30], RZ ;  /* 0x000030ffff007988 */ /* 0x000fe40008000831 */
[----:B------:R-:W-:Y:S02]  /*7fa0*/  SHF.R.U64 R8, R8, 0x4, RZ ;  /* 0x0000000408087819 */ /* 0x000fe400000012ff */
[----:B----4-:R-:W-:-:S03]  /*7fb0*/  CS2R R6, SRZ ;  /* 0x0000000000067805 */ /* 0x010fc6000001ff00 */
[----:B------:R-:W-:Y:S04]  /*7fc0*/  STS [UR49+0x10], R8 ;  /* 0x00001008ff007988 */ /* 0x000fe80008000831 */
[----:B------:R-:W-:Y:S01]  /*7fd0*/  STS [UR49+0x14], R8 ;  /* 0x00001408ff007988 */ /* 0x000fe20008000831 */
[C---:B--2---:R-:W-:Y:S01]  /*7fe0*/  SHF.L.U64.HI R11, R4.reuse, 0x1, R5 ;  /* 0x00000001040b7819 */ /* 0x044fe20000010205 */
[----:B------:R-:W-:-:S03]  /*7ff0*/  IMAD.SHL.U32 R10, R4, 0x2, RZ ;  /* 0x00000002040a7824 */ /* 0x000fc600078e00ff */
[----:B------:R-:W-:Y:S02]  /*8000*/  LOP3.LUT R11, R11, 0x1fffffff, RZ, 0xc0, !PT ;  /* 0x1fffffff0b0b7812 */ /* 0x000fe400078ec0ff */
[----:B------:R-:W-:Y:S02]  /*8010*/  LOP3.LUT R10, R10, 0xfffffffe, RZ, 0xc0, !PT ;  /* 0xfffffffe0a0a7812 */ /* 0x000fe400078ec0ff */
[--C-:B------:R-:W-:Y:S02]  /*8020*/  SHF.R.U32.HI R5, RZ, 0x4, R11.reuse ;  /* 0x00000004ff057819 */ /* 0x100fe4000001160b */
[----:B------:R-:W-:Y:S02]  /*8030*/  SHF.R.U64 R10, R10, 0x4, R11 ;  /* 0x000000040a0a7819 */ /* 0x000fe4000000120b */
[----:B-1----:R-:W-:-:S03]  /*8040*/  LOP3.LUT R0, R0, 0xf, R5, 0xb8, !PT ;  /* 0x0000000f00007812 */ /* 0x002fc600078eb805 */
[----:B------:R-:W-:Y:S04]  /*8050*/  STS [UR49+0xc], R10 ;  /* 0x00000c0aff007988 */ /* 0x000fe80008000831 */
[----:B------:R-:W-:Y:S01]  /*8060*/  STS [UR49+0x1c], R0 ;  /* 0x00001c00ff007988 */ /* 0x000fe20008000831 */
[----:B---3--:R-:W-:-:S03]  /*8070*/  VIADD R4, R12, 0xffffffff ;  /* 0xffffffff0c047836 */ /* 0x008fc60000000000 */
[----:B------:R-:W1:Y:S04]  /*8080*/  LDS R5, [UR49+0x1c] ;  /* 0x00001c31ff057984 */ /* 0x000e680008000800 */
[----:B-----5:R-:W-:Y:S01]  /*8090*/  STS.64 [UR49], R2 ;  /* 0x00000002ff007988 */ /* 0x020fe20008000a31 */
[----:B-1----:R-:W-:-:S05]  /*80a0*/  LOP3.LUT R5, R5, 0xf0, RZ, 0xb8, !PT ;  /* 0x000000f005057812 */ /* 0x002fca00078eb8ff */
[----:B------:R1:W-:Y:S04]  /*80b0*/  STS [UR49+0x1c], R5 ;  /* 0x00001c05ff007988 */ /* 0x0003e80008000831 */
[----:B------:R-:W2:Y:S01]  /*80c0*/  LDS R9, [UR49+0x1c] ;  /* 0x00001c31ff097984 */ /* 0x000ea20008000800 */
[----:B-1----:R-:W-:-:S05]  /*80d0*/  IADD3 R5, R13, -0x1, RZ ;  /* 0xffffffff0d057810 */ /* 0x002fca0007ffe0ff */
[----:B------:R-:W-:Y:S01]  /*80e0*/  STS.128 [UR49+0x20], R4 ;  /* 0x00002004ff007988 */ /* 0x000fe20008000c31 */
[----:B--2---:R-:W-:-:S05]  /*80f0*/  LOP3.LUT R9, R9, 0xf00, RZ, 0xb8, !PT ;  /* 0x00000f0009097812 */ /* 0x004fca00078eb8ff */
[----:B------:R-:W-:Y:S04]  /*8100*/  STS.64 [UR49+0x18], R8 ;  /* 0x00001808ff007988 */ /* 0x000fe80008000a31 */
[----:B------:R-:W1:Y:S02]  /*8110*/  LDS R14, [UR49+0x1c] ;  /* 0x00001c31ff0e7984 */ /* 0x000e640008000800 */
[----:B-1----:R-:W-:-:S05]  /*8120*/  LOP3.LUT R0, R14, 0xf000, RZ, 0xb8, !PT ;  /* 0x0000f0000e007812 */ /* 0x002fca00078eb8ff */
[----:B------:R2:W-:Y:S02]  /*8130*/  STS [UR49+0x1c], R0 ;  /* 0x00001c00ff007988 */ /* 0x0005e40008000831 */
.L_x_106:
[----:B------:R-:W-:Y:S05]  /*8140*/  BSYNC B0 ;  /* 0x0000000000007941 */ /* 0x000fea0003800000 */
.L_x_105:
[----:B------:R-:W-:Y:S01]  /*8150*/  NOP ;  /* 0x0000000000007918 */ /* 0x000fe20000000000 */
[----:B-1----:R1:W3:Y:S01]  /*8160*/  LDS R5, [R15+UR49] ;  /* 0x000000310f057984 */ /* 0x0022e20008000800 */
[----:B------:R-:W-:Y:S02]  /*8170*/  ELECT P0, URZ, PT ;  /* 0x00000000003f782f */ /* 0x000fe40003800000 */
[----:B------:R-:W-:Y:S01]  /*8180*/  IADD3 R2, P3, R15, UR60, RZ ;  /* 0x0000003c0f027c10 */ /* 0x000fe2000ff7e0ff */
[----:B------:R-:W-:Y:S04]  /*8190*/  BSSY B0, `(.L_x_107) ;  /* 0x0000005000007945 */ /* 0x000fe80003800000 */
[----:B------:R-:W-:-:S06]  /*81a0*/  IMAD.X R3, RZ, RZ, UR61, P3 ;  /* 0x0000003dff037e24 */ /* 0x000fcc00098e06ff */
[----:B-1----:R-:W-:Y:S05]  /*81b0*/  @!P0 BRA `(.L_x_108) ;  /* 0x0000000000088947 */ /* 0x002fea0003800000 */
[----:B------:R0:W-:Y:S01]  /*81c0*/  UTMACMDFLUSH ;  /* 0x00000000000079b7 */ /* 0x0001e20000000000 */
[----:B------:R-:W-:-:S04]  /*81d0*/  DEPBAR.LE SB0, 0x0 ;  /* 0x000080000000791a */ /* 0x000fc80000000000 */
.L_x_108:
[----:B------:R-:W-:Y:S05]  /*81e0*/  BSYNC B0 ;  /* 0x0000000000007941 */ /* 0x000fea0003800000 */
.L_x_107:
[----:B---3--:R3:W5:Y:S02]  /*81f0*/  ATOMG.E.EXCH.STRONG.GPU PT, RZ, [R2], R5 ;  /* 0x0000000502ff73a8 */ /* 0x00876400041ee100 */
.L_x_104:
[----:B------:R-:W-:Y:S01]  /*8200*/  R2UR UR4, R153 ;  /* 0x00000000990472ca */ /* 0x000fe200000e0000 */
[----:B------:R-:W-:Y:S01]  /*8210*/  UIADD3 UR39, UR39, 0x1, URZ ;  /* 0x0000000127277890 */ /* 0x000fe2000fffe03f */
[----:B------:R-:W-:Y:S01]  /*8220*/  ISETP.NE.AND P0, PT, R19, RZ, PT ;  /* 0x000000ff1300720c */ /* 0x000fe20003f05270 */
[----:B------:R-:W-:Y:S01]  /*8230*/  UIADD3 UR36, UR36, 0x8, URZ ;  /* 0x0000000824247890 */ /* 0x000fe2000fffe03f */
[----:B-1----:R-:W-:Y:S01]  /*8240*/  SEL R4, RZ, 0x1, !P2 ;  /* 0x00000001ff047807 */ /* 0x002fe20005000000 */
[----:B------:R-:W-:-:S04]  /*8250*/  UISETP.NE.AND UP3, UPT, UR39, 0x8, UPT ;  /* 0x000000082700788c */ /* 0x000fc8000bf65270 */
[----:B------:R-:W-:Y:S02]  /*8260*/  USEL UR6, URZ, 0x1, UP3 ;  /* 0x000000013f067887 */ /* 0x000fe40009800000 */
[----:B------:R-:W-:Y:S02]  /*8270*/  USEL UR39, UR39, URZ, UP3 ;  /* 0x0000003f27277287 */ /* 0x000fe40009800000 */
[----:B------:R-:W-:Y:S02]  /*8280*/  UIADD3 UR4, UR4, 0x3f, URZ ;  /* 0x0000003f04047890 */ /* 0x000fe4000fffe03f */
[----:B------:R-:W-:Y:S02]  /*8290*/  LOP3.LUT R154, R154, UR6, RZ, 0x3c, !PT ;  /* 0x000000069a9a7c12 */ /* 0x000fe4000f8e3cff */
[----:B------:R-:W-:-:S04]  /*82a0*/  USHF.R.S32.HI UR5, URZ, 0x1f, UR4 ;  /* 0x0000001f3f057899 */ /* 0x000fc80008011404 */
[----:B------:R-:W-:-:S04]  /*82b0*/  ULEA.HI UR5, UR5, UR4, URZ, 0x6 ;  /* 0x0000000405057291 */ /* 0x000fc8000f8f303f */
[----:B------:R-:W-:-:S04]  /*82c0*/  USHF.R.S32.HI UR5, URZ, 0x6, UR5 ;  /* 0x000000063f057899 */ /* 0x000fc80008011405 */
[----:B------:R-:W-:-:S04]  /*82d0*/  UIADD3 UR37, UR5, UR37, URZ ;  /* 0x0000002505257290 */ /* 0x000fc8000fffe03f */
[----:B------:R-:W-:Y:S02]  /*82e0*/  USHF.R.U32.HI UR4, URZ, 0x2, UR37 ;  /* 0x000000023f047899 */ /* 0x000fe40008011625 */
[----:B------:R-:W-:Y:S02]  /*82f0*/  UISETP.GT.U32.AND UP0, UPT, UR37, 0x3, UPT ;  /* 0x000000032500788c */ /* 0x000fe4000bf04070 */
[----:B------:R-:W-:Y:S02]  /*8300*/  ULOP3.LUT UR4, UR4, 0x1, URZ, 0xc0, !UPT ;  /* 0x0000000104047892 */ /* 0x000fe4000f8ec03f */
[----:B------:R-:W-:Y:S02]  /*8310*/  UISETP.LT.U32.AND UP1, UPT, UR5, 0x4, UP0 ;  /* 0x000000040500788c */ /* 0x000fe40008721070 */
[----:B------:R-:W-:Y:S02]  /*8320*/  UISETP.NE.U32.AND UP2, UPT, UR4, 0x1, UPT ;  /* 0x000000010400788c */ /* 0x000fe4000bf45070 */
[----:B------:R-:W-:-:S02]  /*8330*/  ULOP3.LUT UR37, UR37, 0x3, URZ, 0xc0, !UPT ;  /* 0x0000000325257892 */ /* 0x000fc4000f8ec03f */
[----:B------:R-:W-:Y:S02]  /*8340*/  UISETP.GT.U32.AND UP0, UPT, UR5, 0x3, !UP2 ;  /* 0x000000030500788c */ /* 0x000fe4000d704070 */
[----:B------:R-:W-:Y:S02]  /*8350*/  USEL UR5, URZ, 0x1, !UP1 ;  /* 0x000000013f057887 */ /* 0x000fe4000c800000 */
[----:B------:R-:W-:-:S04]  /*8360*/  USEL UR4, URZ, 0x1, !UP0 ;  /* 0x000000013f047887 */ /* 0x000fc8000c000000 */
[----:B------:R-:W-:Y:S01]  /*8370*/  ULOP3.LUT UR38, UR4, UR38, UR5, 0x96, !UPT ;  /* 0x0000002604267292 */ /* 0x000fe2000f8e9605 */
[----:B------:R-:W-:Y:S11]  /*8380*/  @P0 BRA `(.L_x_109) ;  /* 0xffffffb000ac0947 */ /* 0x000ff6000383ffff */
[----:B------:R-:W-:-:S04]  /*8390*/  DEPBAR.LE SB0, 0x0 ;  /* 0x000080000000791a */ /* 0x000fc80000000000 */
[----:B------:R-:W-:Y:S05]  /*83a0*/  @!P1 BRA `(.L_x_110) ;  /* 0x0000000000049947 */ /* 0x000fea0003800000 */
[----:B------:R-:W-:Y:S01]  /*83b0*/  BPT.TRAP 0x1 ;  /* 0x000000040000795c */ /* 0x000fe20000300000 */
.L_x_110:
[----:B------:R-:W-:-:S04]  /*83c0*/  ULEA UR47, UR56, UR47, 0x3 ;  /* 0x0000002f382f7291 */ /* 0x000fc8000f8e183f */
[----:B------:R-:W-:-:S04]  /*83d0*/  UIADD3 UR47, UR47, 0x384e0, URZ ;  /* 0x000384e02f2f7890 */ /* 0x000fc8000fffe03f */
[----:B------:R-:W-:-:S09]  /*83e0*/  UPRMT UR47, UR43, 0x654, UR47 ;  /* 0x000006542b2f7896 */ /* 0x000fd2000800002f */
[----:B-----5:R-:W-:Y:S01]  /*83f0*/  SYNCS.ARRIVE.TRANS64.RED.A1T0 RZ, [UR47], RZ ;  /* 0x000000ffffff79a7 */ /* 0x020fe2000810042f */
[----:B------:R-:W-:Y:S05]  /*8400*/  EXIT ;  /* 0x000000000000794d */ /* 0x000fea0003800000 */
.L_x_19:
[----:B------:R-:W-:-:S08]  /*8410*/  NOP ;  /* 0x0000000000007918 */ /* 0x000fd00000000000 */
[----:B----45:R-:W1:-:S00]  /*8420*/  USETMAXREG.DEALLOC.CTAPOOL 0x28 ;  /* 0x00000028000079c8 */ /* 0x030e4000080e0500 */
[----:B------:R-:W-:-:S06]  /*8430*/  UISETP.NE.AND UP1, UPT, UR55, 0x3, UPT ;  /* 0x000000033700788c */ /* 0x000fcc000bf25270 */
[----:B------:R-:W-:-:S13]  /*8440*/  PLOP3.LUT P1, PT, PT, PT, UP1, 0x80, 0x0 ;  /* 0x000000000000781c */ /* 0x000fda0003f2f018 */
[----:B-1----:R-:W-:Y:S05]  /*8450*/  @!P1 BRA `(.L_x_111) ;  /* 0x0000003800b49947 */ /* 0x002fea0003800000 */
[----:B------:R-:W-:-:S13]  /*8460*/  ISETP.NE.AND P0, PT, RZ, UR55, PT ;  /* 0x00000037ff007c0c */ /* 0x000fda000bf05270 */
[----:B------:R-:W-:Y:S05]  /*8470*/  @!P0 BRA `(.L_x_112) ;  /* 0x0000001c00b08947 */ /* 0x000fea0003800000 */
[----:B------:R-:W-:-:S06]  /*8480*/  UISETP.NE.AND UP0, UPT, UR55, 0x2, UPT ;  /* 0x000000023700788c */ /* 0x000fcc000bf05270 */
[----:B------:R-:W-:-:S13]  /*8490*/  PLOP3.LUT P0, PT, PT, PT, UP0, 0x80, 0x0 ;  /* 0x000000000000781c */ /* 0x000fda0003f0f008 */
[----:B--2---:R-:W-:Y:S05]  /*84a0*/  @P0 EXIT ;  /* 0x000000000000094d */ /* 0x004fea0003800000 */
[----:B------:R-:W1:Y:S01]  /*84b0*/  S2UR UR4, SR_CTAID.Y ;  /* 0x00000000000479c3 */ /* 0x000e620000002600 */
[----:B------:R-:W-:Y:S01]  /*84c0*/  ELECT P0, URZ, PT ;  /* 0x00000000003f782f */ /* 0x000fe20003800000 */
[----:B------:R-:W-:Y:S01]  /*84d0*/  BSSY B0, `(.L_x_113) ;  /* 0x000001d000007945 */ /* 0x000fe20003800000 */
[----:B-1----:R-:W-:-:S11]  /*84e0*/  UIMAD UR4, UR4, UR41, UR40 ;  /* 0x00000029040472a4 */ /* 0x002fd6000f8e0228 */
[----:B------:R-:W-:Y:S05]  /*84f0*/  @!P0 BRA `(.L_x_114) ;  /* 0x0000000000688947 */ /* 0x000fea0003800000 */
[----:B------:R-:W1:Y:S01]  /*8500*/  LDC.64 R4, c[0x0][0x600] ;  /* 0x00018000ff047b82 */ /* 0x000e620000000a00 */
[----:B------:R-:W-:Y:S02]  /*8510*/  UMOV UR5, 0x400 ;  /* 0x0000040000057882 */ /* 0x000fe40000000000 */
[----:B------:R-:W-:-:S05]  /*8520*/  ULEA UR5, UR42, UR5, 0x18 ;  /* 0x000000052a057291 */ /* 0x000fca000f8ec03f */
[----:B------:R-:W1:Y:S08]  /*8530*/  LDC.64 R6, c[0x0][0x608] ;  /* 0x00018200ff067b82 */ /* 0x000e700000000a00 */
[----:B------:R-:W2:Y:S08]  /*8540*/  LDC.64 R32, c[0x0][0x610] ;  /* 0x00018400ff207b82 */ /* 0x000eb00000000a00 */
[----:B------:R-:W2:Y:S01]  /*8550*/  LDC.64 R34, c[0x0][0x618] ;  /* 0x00018600ff227b82 */ /* 0x000ea20000000a00 */
[----:B-1----:R1:W-:Y:S07]  /*8560*/  STS.128 [UR5+0x38700], R4 ;  /* 0x03870004ff007988 */ /* 0x0023ee0008000c05 */
[----:B------:R-:W3:Y:S08]  /*8570*/  LDC.64 R28, c[0x0][0x620] ;  /* 0x00018800ff1c7b82 */ /* 0x000ef00000000a00 */
[----:B------:R-:W3:Y:S01]  /*8580*/  LDC.64 R30, c[0x0][0x628] ;  /* 0x00018a00ff1e7b82 */ /* 0x000ee20000000a00 */
[----:B--2---:R2:W-:Y:S07]  /*8590*/  STS.128 [UR5+0x38710], R32 ;  /* 0x03871020ff007988 */ /* 0x0045ee0008000c05 */
[----:B------:R-:W4:Y:S08]  /*85a0*/  LDC.64 R24, c[0x0][0x630] ;  /* 0x00018c00ff187b82 */ /* 0x000f300000000a00 */
[----:B------:R-:W4:Y:S08]  /*85b0*/  LDC.64 R26, c[0x0][0x638] ;  /* 0x00018e00ff1a7b82 */ /* 0x000f300000000a00 */
[----:B------:R-:W5:Y:S01]  /*85c0*/  LDC.64 R20, c[0x0][0x640] ;  /* 0x00019000ff147b82 */ /* 0x000f620000000a00 */
[----:B---3--:R2:W-:Y:S07]  /*85d0*/  STS.128 [UR5+0x38720], R28 ;  /* 0x0387201cff007988 */ /* 0x0085ee0008000c05 */
[----:B------:R-:W5:Y:S08]  /*85e0*/  LDC.64 R22, c[0x0][0x648] ;  /* 0x00019200ff167b82 */ /* 0x000f700000000a00 */
[----:B------:R-:W3:Y:S01]  /*85f0*/  LDC.64 R12, c[0x0][0x650] ;  /* 0x00019400ff0c7b82 */ /* 0x000ee20000000a00 */
[----:B----4-:R2:W-:Y:S07]  /*8600*/  STS.128 [UR5+0x38730], R24 ;  /* 0x03873018ff007988 */ /* 0x0105ee0008000c05 */
[----:B------:R-:W3:Y:S08]  /*8610*/  LDC.64 R14, c[0x0][0x658] ;  /* 0x00019600ff0e7b82 */ /* 0x000ef00000000a00 */
[----:B------:R-:W4:Y:S01]  /*8620*/  LDC.64 R8, c[0x0][0x660] ;  /* 0x00019800ff087b82 */ /* 0x000f220000000a00 */
[----:B-----5:R2:W-:Y:S07]  /*8630*/  STS.128 [UR5+0x38740], R20 ;  /* 0x03874014ff007988 */ /* 0x0205ee0008000c05 */
[----:B------:R-:W4:Y:S08]  /*8640*/  LDC.64 R10, c[0x0][0x668] ;  /* 0x00019a00ff0a7b82 */ /* 0x000f300000000a00 */
[----:B-1----:R-:W1:Y:S01]  /*8650*/  LDC.64 R4, c[0x0][0x670] ;  /* 0x00019c00ff047b82 */ /* 0x002e620000000a00 */
[----:B---3--:R2:W-:Y:S07]  /*8660*/  STS.128 [UR5+0x38750], R12 ;  /* 0x0387500cff007988 */ /* 0x0085ee0008000c05 */
[----:B------:R-:W1:Y:S01]  /*8670*/  LDC.64 R6, c[0x0][0x678] ;  /* 0x00019e00ff067b82 */ /* 0x000e620000000a00 */
[----:B----4-:R2:W-:Y:S04]  /*8680*/  STS.128 [UR5+0x38760], R8 ;  /* 0x03876008ff007988 */ /* 0x0105e80008000c05 */
[----:B-1----:R2:W-:Y:S02]  /*8690*/  STS.128 [UR5+0x38770], R4 ;  /* 0x03877004ff007988 */ /* 0x0025e40008000c05 */
.L_x_114:
[----:B------:R-:W-:Y:S05]  /*86a0*/  BSYNC B0 ;  /* 0x0000000000007941 */ /* 0x000fea0003800000 */
.L_x_113:
[----:B------:R-:W-:Y:S01]  /*86b0*/  ELECT P0, URZ, PT ;  /* 0x00000000003f782f */ /* 0x000fe20003800000 */
[----:B------:R-:W-:Y:S01]  /*86c0*/  NOP ;  /* 0x0000000000007918 */ /* 0x000fe20000000000 */
[----:B------:R-:W-:Y:S01]  /*86d0*/  ULDC UR5, c[0x0][0x884] ;  /* 0x0002210000057ab9 */ /* 0x000fe20000000800 */
[----:B------:R-:W-:Y:S01]  /*86e0*/  ULDC.64 UR44, c[0x0][0x800] ;  /* 0x00020000002c7ab9 */ /* 0x000fe20000000a00 */
[----:B------:R-:W-:Y:S01]  /*86f0*/  ULEA UR4, UR5, UR4, 0x1 ;  /* 0x0000000405047291 */ /* 0x000fe2000f8e083f */
[----:B------:R-:W-:Y:S03]  /*8700*/  BSSY B0, `(.L_x_115) ;  /* 0x0000033000007945 */ /* 0x000fe60003800000 */
[----:B------:R-:W-:-:S05]  /*8710*/  UIMAD.WIDE UR44, UR4, 0x80, UR44 ;  /* 0x00000080042c78a5 */ /* 0x000fca000f8e022c */
[----:B------:R-:W-:Y:S07]  /*8720*/  @!P0 BRA `(.L_x_116) ;  /* 0x0000000000c08947 */ /* 0x000fee0003800000 */
[----:B------:R-:W-:Y:S01]  /*8730*/  ULDC.64 UR4, c[0x0][0x808] ;  /* 0x0002020000047ab9 */ /* 0x000fe20000000a00 */
[----:B------:R-:W-:Y:S01]  /*8740*/  ULDC.64 UR6, c[0x0][0x810] ;  /* 0x0002040000067ab9 */ /* 0x000fe20000000a00 */
[----:B------:R-:W-:Y:S02]  /*8750*/  ISETP.NE.U32.AND P0, PT, RZ, UR4, PT ;  /* 0x00000004ff007c0c */ /* 0x000fe4000bf05070 */
[----:B------:R-:W-:Y:S02]  /*8760*/  ISETP.NE.U32.AND P1, PT, RZ, UR6, PT ;  /* 0x00000006ff007c0c */ /* 0x000fe4000bf25070 */
[----:B------:R-:W-:Y:S02]  /*8770*/  ISETP.NE.AND.EX P0, PT, RZ, UR5, PT, P0 ;  /* 0x00000005ff007c0c */ /* 0x000fe4000bf05300 */
[----:B------:R-:W-:-:S11]  /*8780*/  ISETP.NE.AND.EX P1, PT, RZ, UR7, PT, P1 ;  /* 0x00000007ff007c0c */ /* 0x000fd6000bf25310 */
[----:B------:R-:W-:Y:S05]  /*8790*/  @!P0 BRA `(.L_x_117) ;  /* 0x0000000000188947 */ /* 0x000fea0003800000 */
[----:B--2---:R-:W-:-:S04]  /*87a0*/  LEA R4, P0, R18, UR4, 0x3 ;  /* 0x0000000412047c11 */ /* 0x004fc8000f8018ff */
[----:B------:R-:W-:-:S06]  /*87b0*/  LEA.HI.X R5, R18, UR5, R3, 0x3, P0 ;  /* 0x0000000512057c11 */ /* 0x000fcc00080f1c03 */
[----:B------:R-:W2:Y:S01]  /*87c0*/  LDG.E.64 R4, desc[UR58][R4.64] ;  /* 0x0000003a04047981 */ /* 0x000ea2000c1e1b00 */
[----:B------:R-:W-:Y:S02]  /*87d0*/  UMOV UR4, 0x400 ;  /* 0x0000040000047882 */ /* 0x000fe40000000000 */
[----:B------:R-:W-:-:S09]  /*87e0*/  ULEA UR4, UR42, UR4, 0x18 ;  /* 0x000000042a047291 */ /* 0x000fd2000f8ec03f */
[----:B--2---:R1:W-:Y:S03]  /*87f0*/  STS.64 [UR4+0x38700], R4 ;  /* 0x03870004ff007988 */ /* 0x0043e60008000a04 */
.L_x_117:
[----:B------:R-:W-:Y:S05]  /*8800*/  @!P1 BRA `(.L_x_116) ;  /* 0x0000000000889947 */ /* 0x000fea0003800000 */
[----:B-12---:R-:W-:-:S04]  /*8810*/  LEA R4, P0, R18, UR6, 0x3 ;  /* 0x0000000612047c11 */ /* 0x006fc8000f8018ff */
[----:B------:R-:W-:-:S06]  /*8820*/  LEA.HI.X R5, R18, UR7, R3, 0x3, P0 ;  /* 0x0000000712057c11 */ /* 0x000fcc00080f1c03 */
[----:B------:R-:W2:Y:S01]  /*8830*/  LDG.E.64 R4, desc[UR58][R4.64] ;  /* 0x0000003a04047981 */ /* 0x000ea2000c1e1b00 */
[----:B------:R-:W-:Y:S02]  /*8840*/  UMOV UR4, 0x400 ;  /* 0x0000040000047882 */ /* 0x000fe40000000000 */
[----:B------:R-:W-:-:S04]  /*8850*/  ULEA UR4, UR42, UR4, 0x18 ;  /* 0x000000042a047291 */ /* 0x000fc8000f8ec03f */
[----:B------:R-:W-:-:S05]  /*8860*/  UIADD3 UR5, UR4, 0x38700, URZ ;  /* 0x0003870004057890 */ /* 0x000fca000fffe03f */
[----:B------:R-:W1:Y:S01]  /*8870*/  LDS R3, [UR4+0x3871c] ;  /* 0x03871c04ff037984 */ /* 0x000e620008000800 */
[----:B------:R-:W-:-:S03]  /*8880*/  IMAD.U32 R8, RZ, RZ, UR5 ;  /* 0x00000005ff087e24 */ /* 0x000fc6000f8e00ff */
[----:B------:R-:W-:Y:S02]  /*8890*/  STS [UR4+0x38730], RZ ;  /* 0x038730ffff007988 */ /* 0x000fe40008000804 */
[----:B------:R-:W-:-:S05]  /*88a0*/  SHF.R.U64 R8, R8, 0x4, RZ ;  /* 0x0000000408087819 */ /* 0x000fca00000012ff */
[----:B------:R-:W-:Y:S04]  /*88b0*/  STS [UR4+0x38710], R8 ;  /* 0x03871008ff007988 */ /* 0x000fe80008000804 */
[----:B------:R-:W-:Y:S01]  /*88c0*/  STS [UR4+0x38714], R8 ;  /* 0x03871408ff007988 */ /* 0x000fe20008000804 */
[----:B--2---:R-:W-:Y:S01]  /*88d0*/  SHF.L.U64.HI R11, R4, 0x1, R5 ;  /* 0x00000001040b7819 */ /* 0x004fe20000010205 */
[----:B------:R-:W-:-:S03]  /*88e0*/  VIADD R5, R0, 0xffffffff ;  /* 0xffffffff00057836 */ /* 0x000fc60000000000 */
[----:B------:R-:W-:-:S04]  /*88f0*/  LOP3.LUT R11, R11, 0x1fffffff, RZ, 0xc0, !PT ;  /* 0x1fffffff0b0b7812 */ /* 0x000fc800078ec0ff */
[----:B------:R-:W-:-:S04]  /*8900*/  SHF.R.U32.HI R6, RZ, 0x4, R11 ;  /* 0x00000004ff067819 */ /* 0x000fc8000001160b */
[----:B-1----:R-:W-:-:S05]  /*8910*/  LOP3.LUT R3, R3, 0xf, R6, 0xb8, !PT ;  /* 0x0000000f03037812 */ /* 0x002fca00078eb806 */
[----:B------:R1:W-:Y:S04]  /*8920*/  STS [UR4+0x3871c], R3 ;  /* 0x03871c03ff007988 */ /* 0x0003e80008000804 */
[----:B------:R-:W2:Y:S01]  /*8930*/  LDS R6, [UR4+0x3871c] ;  /* 0x03871c04ff067984 */ /* 0x000ea20008000800 */
[----:B-1----:R-:W-:Y:S02]  /*8940*/  IMAD.SHL.U32 R3, R4, 0x2, RZ ;  /* 0x0000000204037824 */ /* 0x002fe400078e00ff */
[----:B------:R-:W-:-:S03]  /*8950*/  VIADD R4, R2, 0xffffffff ;  /* 0xffffffff02047836 */ /* 0x000fc60000000000 */
[----:B------:R-:W-:-:S04]  /*8960*/  LOP3.LUT R2, R3, 0xfffffffe, RZ, 0xc0, !PT ;  /* 0xfffffffe03027812 */ /* 0x000fc800078ec0ff */
[----:B------:R-:W-:-:S05]  /*8970*/  SHF.R.U64 R2, R2, 0x4, R11 ;  /* 0x0000000402027819 */ /* 0x000fca000000120b */
[----:B------:R-:W-:Y:S01]  /*8980*/  STS [UR4+0x3870c], R2 ;  /* 0x03870c02ff007988 */ /* 0x000fe20008000804 */
[----:B--2---:R-:W-:-:S05]  /*8990*/  LOP3.LUT R6, R6, 0xf0, RZ, 0xb8, !PT ;  /* 0x000000f006067812 */ /* 0x004fca00078eb8ff */
[----:B------:R1:W-:Y:S04]  /*89a0*/  STS [UR4+0x3871c], R6 ;  /* 0x03871c06ff007988 */ /* 0x0003e80008000804 */
[----:B------:R-:W2:Y:S01]  /*89b0*/  LDS R9, [UR4+0x3871c] ;  /* 0x03871c04ff097984 */ /* 0x000ea20008000800 */
[----:B-1----:R-:W-:-:S05]  /*89c0*/  CS2R R6, SRZ ;  /* 0x0000000000067805 */ /* 0x002fca000001ff00 */
[----:B------:R-:W-:Y:S01]  /*89d0*/  STS.128 [UR4+0x38720], R4 ;  /* 0x03872004ff007988 */ /* 0x000fe20008000c04 */
[----:B--2---:R-:W-:-:S05]  /*89e0*/  LOP3.LUT R9, R9, 0xf00, RZ, 0xb8, !PT ;  /* 0x00000f0009097812 */ /* 0x004fca00078eb8ff */
[----:B------:R-:W-:Y:S04]  /*89f0*/  STS.64 [UR4+0x38718], R8 ;  /* 0x03871808ff007988 */ /* 0x000fe80008000a04 */
[----:B------:R-:W1:Y:S02]  /*8a00*/  LDS R10, [UR4+0x3871c] ;  /* 0x03871c04ff0a7984 */ /* 0x000e640008000800 */
[----:B-1----:R-:W-:-:S05]  /*8a10*/  LOP3.LUT R0, R10, 0xf000, RZ, 0xb8, !PT ;  /* 0x0000f0000a007812 */ /* 0x002fca00078eb8ff */
[----:B------:R3:W-:Y:S02]  /*8a20*/  STS [UR4+0x3871c], R0 ;  /* 0x03871c00ff007988 */ /* 0x0007e40008000804 */
.L_x_116:
[----:B------:R-:W-:Y:S05]  /*8a30*/  BSYNC B0 ;  /* 0x0000000000007941 */ /* 0x000fea0003800000 */
.L_x_115:
[----:B---3--:R-:W3:Y:S01]  /*8a40*/  S2R R0, SR_LANEID ;  /* 0x0000000000007919 */ /* 0x008ee20000000000 */
[----:B------:R-:W-:Y:S01]  /*8a50*/  ELECT P0, URZ, PT ;  /* 0x00000000003f782f */ /* 0x000fe20003800000 */
[----:B------:R-:W-:Y:S01]  /*8a60*/  NOP ;  /* 0x0000000000007918 */ /* 0x000fe20000000000 */
[----:B------:R-:W-:Y:S01]  /*8a70*/  UMOV UR38, URZ ;  /* 0x0000003f00267c82 */ /* 0x000fe20008000000 */
[----:B------:R-:W-:Y:S10]  /*8a80*/  BSSY B0, `(.L_x_118) ;  /* 0x0000004000007945 */ /* 0x000ff40003800000 */
[----:B------:R-:W-:Y:S05]  /*8a90*/  @!P0 BRA `(.L_x_119) ;  /* 0x0000000000088947 */ /* 0x000fea0003800000 */
[----:B------:R0:W-:Y:S01]  /*8aa0*/  UTMACMDFLUSH ;  /* 0x00000000000079b7 */ /* 0x0001e20000000000 */
[----:B------:R-:W-:-:S04]  /*8ab0*/  DEPBAR.LE SB0, 0x0 ;  /* 0x000080000000791a */ /* 0x000fc80000000000 */
.L_x_119:
[----:B------:R-:W-:Y:S05]  /*8ac0*/  BSYNC B0 ;  /* 0x0000000000007941 */ /* 0x000fea0003800000 */
.L_x_118:
[----:B------:R-:W-:Y:S01]  /*8ad0*/  UMOV UR35, 0x400 ;  /* 0x0000040000237882 */ /* 0x000fe20000000000 */
[----:B-123--:R-:W-:Y:S01]  /*8ae0*/  IMAD.SHL.U32 R4, R0, 0x4, RZ ;  /* 0x0000000400047824 */ /* 0x00efe200078e00ff */
[----:B------:R-:W-:-:S04]  /*8af0*/  ULEA UR35, UR42, UR35, 0x18 ;  /* 0x000000232a237291 */ /* 0x000fc8000f8ec03f */
[----:B------:R-:W-:Y:S01]  /*8b00*/  UIADD3 UR34, UR35, 0x38700, URZ ;  /* 0x0003870023227890 */ /* 0x000fe2000fffe03f */
[----:B------:R-:W-:Y:S01]  /*8b10*/  IADD3 R2, P0, R4, UR44, RZ ;  /* 0x0000002c04027c10 */ /* 0x000fe2000ff1e0ff */
[----:B------:R-:W-:-:S04]  /*8b20*/  IMAD.MOV.U32 R0, RZ, RZ, RZ ;  /* 0x000000ffff007224 */ /* 0x000fc800078e00ff */
[----:B------:R-:W-:-:S03]  /*8b30*/  IMAD.X R3, RZ, RZ, UR45, P0 ;  /* 0x0000002dff037e24 */ /* 0x000fc600080e06ff */
[----:B------:R-:W1:Y:S01]  /*8b40*/  LDS R5, [R4+UR34] ;  /* 0x0000002204057984 */ /* 0x000e620008000800 */
[----:B------:R-:W-:-:S03]  /*8b50*/  SHF.L.U32 R0, R0, 0x1f, RZ ;  /* 0x0000001f00007819 */ /* 0x000fc600000006ff */
[----:B-1----:R1:W2:Y:S02]  /*8b60*/  ATOMG.E.EXCH.STRONG.GPU PT, RZ, [R2], R5 ;  /* 0x0000000502ff73a8 */ /* 0x0022a400041ee100 */
[----:B--2---:R-:W2:Y:S01]  /*8b70*/  SYNCS.PHASECHK.TRANS64.TRYWAIT P0, [UR35+0x38508], R0 ;  /* 0x03850800ff0075a7 */ /* 0x004ea20008000163 */
[----:B------:R-:W-:Y:S02]  /*8b80*/  ULOP3.LUT UR33, UR54, 0x1, URZ, 0xfc, !UPT ;  /* 0x0000000136217892 */ /* 0x000fe4000f8efc3f */
[----:B------:R-:W-:Y:S01]  /*8b90*/  ULOP3.LUT UR37, UR52, 0x2, URZ, 0xfc, !UPT ;  /* 0x0000000234257892 */ /* 0x000fe2000f8efc3f */
[----:B-12---:R-:W-:Y:S11]  /*8ba0*/  @!P0 BRA `(.L_x_120) ;  /* 0x0000005800cc8947 */ /* 0x006ff60003800000 */
.L_x_275:
[----:B------:R-:W-:Y:S01]  /*8bb0*/  IMAD.MOV.U32 R2, RZ, RZ, 0x1 ;  /* 0x00000001ff027424 */ /* 0x000fe200078e00ff */
[----:B------:R-:W-:Y:S01]  /*8bc0*/  ULDC UR32, c[0x0][0x598] ;  /* 0x0001660000207ab9 */ /* 0x000fe20000000800 */
[----:B------:R-:W-:Y:S01]  /*8bd0*/  IMAD.MOV.U32 R12, RZ, RZ, RZ ;  /* 0x000000ffff0c7224 */ /* 0x000fe200078e00ff */
[----:B------:R-:W-:Y:S01]  /*8be0*/  ULDC UR36, c[0x0][0x580] ;  /* 0x0001600000247ab9 */ /* 0x000fe20000000800 */
[----:B------:R-:W-:Y:S01]  /*8bf0*/  ULDC.64 UR4, c[0x0][0x590] ;  /* 0x0001640000047ab9 */ /* 0x000fe20000000a00 */
[----:B------:R-:W-:-:S05]  /*8c00*/  ULDC.64 UR6, c[0x0][0x588] ;  /* 0x0001620000067ab9 */ /* 0x000fca0000000a00 */
.L_x_181:
[----:B------:R-:W-:-:S06]  /*8c10*/  UISETP.NE.AND UP0, UPT, UR33, 0x3, UPT ;  /* 0x000000032100788c */ /* 0x000fcc000bf05270 */
[----:B------:R-:W-:-:S13]  /*8c20*/  PLOP3.LUT P1, PT, PT, PT, UP0, 0x80, 0x0 ;  /* 0x000000000000781c */ /* 0x000fda0003f2f008 */
[----:B---345:R-:W-:Y:S05]  /*8c30*/  @!P1 BRA `(.L_x_121) ;  /* 0x0000000000049947 */ /* 0x038fea0003800000 */
[----:B------:R-:W-:Y:S01]  /*8c40*/  BPT.TRAP 0x1 ;  /* 0x000000040000795c */ /* 0x000fe20000300000 */
.L_x_121:
[----:B------:R-:W-:Y:S01]  /*8c50*/  ULEA UR8, UR38, UR35, 0x3 ;  /* 0x0000002326087291 */ /* 0x000fe2000f8e183f */
[----:B-1----:R-:W-:-:S08]  /*8c60*/  SHF.L.U32 R0, R12, 0x1f, RZ ;  /* 0x0000001f0c007819 */ /* 0x002fd000000006ff */
[----:B------:R-:W1:Y:S02]  /*8c70*/  SYNCS.PHASECHK.TRANS64.TRYWAIT P0, [UR8+0x38400], R0 ;  /* 0x03840000ff0075a7 */ /* 0x000e640008000148 */
[----:B-1----:R-:W-:Y:S05]  /*8c80*/  @!P0 BRA `(.L_x_122) ;  /* 0x0000005800ac8947 */ /* 0x002fea0003800000 */
.L_x_276:
[----:B------:R-:W-:-:S09]  /*8c90*/  ULEA UR9, UR38, UR35, 0x4 ;  /* 0x0000002326097291 */ /* 0x000fd2000f8e203f */
[----:B------:R-:W2:Y:S01]  /*8ca0*/  LDS.128 R4, [UR9+0x38510] ;  /* 0x03851009ff047984 */ /* 0x000ea20008000c00 */
[----:B------:R-:W-:Y:S01]  /*8cb0*/  @!PT LDS RZ, [RZ] ;  /* 0x00000000fffff984 */ /* 0x000fe20000000800 */
[----:B------:R-:W-:Y:S01]  /*8cc0*/  @!PT LDS RZ, [RZ] ;  /* 0x00000000fffff984 */ /* 0x000fe20000000800 */
[----:B------:R-:W-:Y:S01]  /*8cd0*/  @!PT LDS RZ, [RZ] ;  /* 0x00000000fffff984 */ /* 0x000fe20000000800 */
[----:B------:R-:W-:Y:S01]  /*8ce0*/  @!PT LDS RZ, [RZ] ;  /* 0x00000000fffff984 */ /* 0x000fe20000000800 */
[----:B------:R3:W-:Y:S06]  /*8cf0*/  MEMBAR.ALL.CTA ;  /* 0x0000000000007992 */ /* 0x0007ec0000008000 */
[----:B---3--:R-:W3:Y:S01]  /*8d00*/  FENCE.VIEW.ASYNC.S ;  /* 0x00000000000073c6 */ /* 0x008ee20000000000 */
[----:B------:R-:W-:Y:S05]  /*8d10*/  @!P1 BRA `(.L_x_123) ;  /* 0x0000000000049947 */ /* 0x000fea0003800000 */
[----:B------:R-:W-:Y:S01]  /*8d20*/  BPT.TRAP 0x1 ;  /* 0x000000040000795c */ /* 0x000fe20000300000 */
.L_x_123:
[----:B------:R-:W-:Y:S01]  /*8d30*/  UIADD3 UR8, UR8, 0x38440, URZ ;  /* 0x0003844008087890 */ /* 0x000fe2000fffe03f */
[----:B------:R-:W-:Y:S02]  /*8d40*/  R2UR UR10, R16 ;  /* 0x00000000100a72ca */ /* 0x000fe400000e0000 */
[----:B------:R-:W-:Y:S01]  /*8d50*/  R2UR UR11, R17 ;  /* 0x00000000110b72ca */ /* 0x000fe200000e0000 */
[----:B------:R-:W-:Y:S01]  /*8d60*/  UPRMT UR8, UR42, 0x654, UR8 ;  /* 0x000006542a087896 */ /* 0x000fe20008000008 */
[----:B------:R-:W-:Y:S02]  /*8d70*/  LOP3.LUT P1, RZ, R2, 0xff, RZ, 0xc0, !PT ;  /* 0x000000ff02ff7812 */ /* 0x000fe4000782c0ff */
[----:B------:R-:W-:-:S04]  /*8d80*/  ISETP.NE.U32.AND P0, PT, RZ, UR4, PT ;  /* 0x00000004ff007c0c */ /* 0x000fc8000bf05070 */
[----:B------:R-:W-:Y:S02]  /*8d90*/  ISETP.NE.AND.EX P0, PT, RZ, UR5, PT, P0 ;  /* 0x00000005ff007c0c */ /* 0x000fe4000bf05300 */
[----:B---3--:R-:W-:Y:S01]  /*8da0*/  SYNCS.ARRIVE.TRANS64.RED.A1T0 RZ, [UR8], RZ ;  /* 0x000000ffffff79a7 */ /* 0x008fe20008100408 */
[----:B------:R-:W-:Y:S02]  /*8db0*/  USHF.L.U32 UR10, UR10, 0x7, URZ ;  /* 0x000000070a0a7899 */ /* 0x000fe4000800063f */
[----:B------:R-:W-:Y:S02]  /*8dc0*/  USHF.L.U32 UR11, UR11, 0x8, URZ ;  /* 0x000000080b0b7899 */ /* 0x000fe4000800063f */
[----:B------:R-:W-:Y:S10]  /*8dd0*/  @!P1 BRA `(.L_x_124) ;  /* 0x00000000000c9947 */ /* 0x000ff40003800000 */
[----:B------:R-:W-:-:S04]  /*8de0*/  DEPBAR {5,4,3,2,1,0} ;  /* 0x0000003f0000791a */ /* 0x000fc80000000000 */
[----:B------:R3:W-:Y:S02]  /*8df0*/  UTMACCTL.IV [UR44] ;  /* 0x000000002c0079b9 */ /* 0x0007e40008000000 */
[----:B---3--:R-:W-:Y:S01]  /*8e00*/  NOP ;  /* 0x0000000000007918 */ /* 0x008fe20000000000 */
.L_x_124:
[----:B------:R-:W-:Y:S05]  /*8e10*/  @!P0 BRA `(.L_x_125) ;  /* 0x0000000000188947 */ /* 0x000fea0003800000 */
[----:B-1----:R-:W1:Y:S02]  /*8e20*/  LDC.64 R2, c[0x0][0x590] ;  /* 0x00016400ff027b82 */ /* 0x002e640000000a00 */
[----:B-1----:R-:W-:-:S06]  /*8e30*/  IMAD.WIDE R2, R18, 0x8, R2 ;  /* 0x0000000812027825 */ /* 0x002fcc00078e0202 */
[----:B------:R-:W3:Y:S04]  /*8e40*/  LDG.E.64 R2, desc[UR58][R2.64] ;  /* 0x0000003a02027981 */ /* 0x000ee8000c1e1b00 */
[----:B---3--:R-:W3:Y:S02]  /*8e50*/  LD.E R0, desc[UR58][R2.64] ;  /* 0x0000003a02007980 */ /* 0x008ee4000c101900 */
[----:B---3--:R-:W-:Y:S01]  /*8e60*/  FSETP.NEU.AND P0, PT, R0, RZ, PT ;  /* 0x000000ff0000720b */ /* 0x008fe20003f0d000 */
[----:B------:R-:W-:-:S12]  /*8e70*/  BRA `(.L_x_126) ;  /* 0x0000000000247947 */ /* 0x000fd80003800000 */
.L_x_125:
[----:B------:R-:W-:Y:S02]  /*8e80*/  ISETP.NE.U32.AND P1, PT, RZ, UR6, PT ;  /* 0x00000006ff007c0c */ /* 0x000fe4000bf25070 */
[----:B------:R-:W-:Y:S02]  /*8e90*/  FSETP.NEU.AND P0, PT, RZ, UR36, PT ;  /* 0x00000024ff007c0b */ /* 0x000fe4000bf0d000 */
[----:B------:R-:W-:-:S13]  /*8ea0*/  ISETP.NE.AND.EX P1, PT, RZ, UR7, PT, P1 ;  /* 0x00000007ff007c0c */ /* 0x000fda000bf25310 */
[----:B------:R-:W-:Y:S05]  /*8eb0*/  @!P1 BRA `(.L_x_126) ;  /* 0x0000000000149947 */ /* 0x000fea0003800000 */
[----:B-1----:R-:W1:Y:S01]  /*8ec0*/  LDC.64 R2, c[0x0][0x588] ;  /* 0x00016200ff027b82 */ /* 0x002e620000000a00 */
[----:B------:R-:W-:-:S04]  /*8ed0*/  IMAD R9, R18, UR32, RZ ;  /* 0x0000002012097c24 */ /* 0x000fc8000f8e02ff */
[----:B-1----:R-:W-:-:S06]  /*8ee0*/  IMAD.WIDE R2, R9, 0x4, R2 ;  /* 0x0000000409027825 */ /* 0x002fcc00078e0202 */
[----:B------:R-:W3:Y:S02]  /*8ef0*/  LDG.E R2, desc[UR58][R2.64] ;  /* 0x0000003a02027981 */ /* 0x000ee4000c1e1900 */
[----:B---3--:R-:W-:-:S13]  /*8f00*/  FSETP.NEU.AND P0, PT, R2, RZ, PT ;  /* 0x000000ff0200720b */ /* 0x008fda0003f0d000 */
.L_x_126:
[----:B------:R-:W-:Y:S01]  /*8f10*/  UISETP.NE.AND UP0, UPT, UR37, 0x3, UPT ;  /* 0x000000032500788c */ /* 0x000fe2000bf05270 */
[----:B------:R-:W-:-:S05]  /*8f20*/  ELECT P1, URZ, PT ;  /* 0x00000000003f782f */ /* 0x000fca0003820000 */
[----:B------:R-:W-:Y:S02]  /*8f30*/  PLOP3.LUT P2, PT, PT, PT, UP0, 0x80, 0x0 ;  /* 0x000000000000781c */ /* 0x000fe40003f4f008 */
[----:B------:R-:W-:-:S11]  /*8f40*/  PLOP3.LUT P0, PT, P0, P1, PT, 0x2a, 0x0 ;  /* 0x000000000000781c */ /* 0x000fd60000702572 */
[----:B------:R-:W-:Y:S05]  /*8f50*/  @!P2 BRA `(.L_x_127) ;  /* 0x000000000004a947 */ /* 0x000fea0003800000 */
[----:B------:R-:W-:Y:S01]  /*8f60*/  BPT.TRAP 0x1 ;  /* 0x000000040000795c */ /* 0x000fe20000300000 */
.L_x_127:
[----:B-1----:R-:W-:-:S04]  /*8f70*/  MOV R0, 0x1 ;  /* 0x0000000100007802 */ /* 0x002fc80000000f00 */
[----:B------:R-:W-:-:S04]  /*8f80*/  SHF.L.U32 R0, R0, 0x1f, RZ ;  /* 0x0000001f00007819 */ /* 0x000fc800000006ff */
[----:B------:R-:W1:Y:S02]  /*8f90*/  SYNCS.PHASECHK.TRANS64.TRYWAIT P1, [UR35+0x384e0], R0 ;  /* 0x0384e000ff0075a7 */ /* 0x000e640008020163 */
[----:B-1----:R-:W-:Y:S05]  /*8fa0*/  @!P1 BRA `(.L_x_128) ;  /* 0x0000005400fc9947 */ /* 0x002fea0003800000 */
.L_x_277:
[----:B------:R-:W-:Y:S04]  /*8fb0*/  BSSY B0, `(.L_x_129) ;  /* 0x0000010000007945 */ /* 0x000fe80003800000 */
[----:B------:R-:W-:Y:S05]  /*8fc0*/  @P0 BRA `(.L_x_130) ;  /* 0x0000000000380947 */ /* 0x000fea0003800000 */
[----:B------:R-:W-:Y:S02]  /*8fd0*/  UIADD3 UR8, UR35, 0x30000, URZ ;  /* 0x0003000023087890 */ /* 0x000fe4000fffe03f */
[----:B------:R-:W-:Y:S02]  /*8fe0*/  UIADD3 UR9, UR35, 0x384c0, URZ ;  /* 0x000384c023097890 */ /* 0x000fe4000fffe03f */
[----:B------:R-:W-:Y:S02]  /*8ff0*/  UIADD3 UR14, UR10, 0x40, URZ ;  /* 0x000000400a0e7890 */ /* 0x000fe4000fffe03f */
[----:B------:R-:W-:Y:S01]  /*9000*/  UIADD3 UR12, UR35, 0x31000, URZ ;  /* 0x00031000230c7890 */ /* 0x000fe2000fffe03f */
[----:B------:R-:W-:Y:S01]  /*9010*/  UMOV UR16, 0x0 ;  /* 0x0000000000107882 */ /* 0x000fe20000000000 */
[----:B------:R-:W-:Y:S01]  /*9020*/  UMOV UR17, 0x10000000 ;  /* 0x1000000000117882 */ /* 0x000fe20000000000 */
[----:B------:R-:W-:Y:S01]  /*9030*/  UMOV UR15, UR11 ;  /* 0x0000000b000f7c82 */ /* 0x000fe20008000000 */
[----:B------:R-:W-:Y:S01]  /*9040*/  UMOV UR13, UR9 ;  /* 0x00000009000d7c82 */ /* 0x000fe20008000000 */
[----:B------:R3:W-:Y:S04]  /*9050*/  UTMALDG.2D [UR8], [UR44], desc[UR16] ;  /* 0x000010082c0075b4 */ /* 0x0007e80008009000 */
[----:B------:R3:W-:Y:S02]  /*9060*/  UTMALDG.2D [UR12], [UR44], desc[UR16] ;  /* 0x0000100c2c0075b4 */ /* 0x0007e40008009000 */
[----:B---3--:R-:W-:Y:S05]  /*9070*/  @!P2 BRA `(.L_x_131) ;  /* 0x000000000004a947 */ /* 0x008fea0003800000 */
[----:B------:R-:W-:Y:S01]  /*9080*/  BPT.TRAP 0x1 ;  /* 0x000000040000795c */ /* 0x000fe20000300000 */
.L_x_131:
[----:B------:R-:W3:Y:S02]  /*9090*/  LDC R2, c[0x0][0x828] ;  /* 0x00020a00ff027b82 */ /* 0x000ee40000000800 */
[----:B---3--:R3:W-:Y:S02]  /*90a0*/  SYNCS.ARRIVE.TRANS64.RED.A0TR RZ, [UR35+0x384c0], R2 ;  /* 0x0384c002ffff79a7 */ /* 0x0087e40008300423 */
.L_x_130:
[----:B------:R-:W-:Y:S05]  /*90b0*/  BSYNC B0 ;  /* 0x0000000000007941 */ /* 0x000fea0003800000 */
.L_x_129:
[----:B------:R-:W-:Y:S05]  /*90c0*/  @!P2 BRA `(.L_x_132) ;  /* 0x000000000004a947 */ /* 0x000fea0003800000 */
[----:B------:R-:W-:Y:S01]  /*90d0*/  BPT.TRAP 0x1 ;  /* 0x000000040000795c */ /* 0x000fe20000300000 */
.L_x_132:
[----:B------:R-:W-:-:S04]  /*90e0*/  UIADD3 UR21, UR35, 0x384c0, URZ ;  /* 0x000384c023157890 */ /* 0x000fc8000fffe03f */
[----:B------:R-:W-:-:S09]  /*90f0*/  UPRMT UR8, UR42, 0x654, UR21 ;  /* 0x000006542a087896 */ /* 0x000fd20008000015 */
[----:B------:R-:W-:Y:S01]  /*9100*/  SYNCS.ARRIVE.TRANS64.RED.A1T0 RZ, [UR8], RZ ;  /* 0x000000ffffff79a7 */ /* 0x000fe20008100408 */
[----:B------:R-:W-:Y:S05]  /*9110*/  @!P2 BRA `(.L_x_133) ;  /* 0x000000000004a947 */ /* 0x000fea0003800000 */
[----:B------:R-:W-:Y:S01]  /*9120*/  BPT.TRAP 0x1 ;  /* 0x000000040000795c */ /* 0x000fe20000300000 */
.L_x_133:
[----:B------:R-:W4:Y:S02]  /*9130*/  SYNCS.PHASECHK.TRANS64.TRYWAIT P1, [UR35+0x384e8], R0 ;  /* 0x0384e800ff0075a7 */ /* 0x000f240008020163 */
[----:B----4-:R-:W-:Y:S05]  /*9140*/  @!P1 BRA `(.L_x_134) ;  /* 0x0000005400ac9947 */ /* 0x010fea0003800000 */
.L_x_278:
[----:B------:R-:W-:Y:S04]  /*9150*/  BSSY B0, `(.L_x_135) ;  /* 0x0000012000007945 */ /* 0x000fe80003800000 */
[----:B------:R-:W-:Y:S05]  /*9160*/  @P0 BRA `(.L_x_136) ;  /* 0x0000000000400947 */ /* 0x000fea0003800000 */
[----:B------:R-:W-:Y:S02]  /*9170*/  UIADD3 UR15, UR11, 0x20, URZ ;  /* 0x000000200b0f7890 */ /* 0x000fe4000fffe03f */
        /* <DEDUP_REMOVED lines=8> */
[----:B------:R-:W-:Y:S01]  /*9200*/  UMOV UR19, UR15 ;  /* 0x0000000f00137c82 */ /* 0x000fe20008000000 */
[----:B------:R4:W-:Y:S03]  /*9210*/  UTMALDG.2D [UR12], [UR44], desc[UR22] ;  /* 0x0000160c2c0075b4 */ /* 0x0009e60008009000 */
[----:B------:R4:W-:Y:S02]  /*9220*/  UTMALDG.2D [UR16], [UR44], desc[UR22] ;  /* 0x000016102c0075b4 */ /* 0x0009e40008009000 */
[----:B----4-:R-:W-:Y:S05]  /*9230*/  @!P2 BRA `(.L_x_137) ;  /* 0x000000000004a947 */ /* 0x010fea0003800000 */
[----:B------:R-:W-:Y:S01]  /*9240*/  BPT.TRAP 0x1 ;  /* 0x000000040000795c */ /* 0x000fe20000300000 */
.L_x_137:
[----:B---3--:R-:W3:Y:S02]  /*9250*/  LDC R2, c[0x0][0x828] ;  /* 0x00020a00ff027b82 */ /* 0x008ee40000000800 */
[----:B---3--:R4:W-:Y:S02]  /*9260*/  SYNCS.ARRIVE.TRANS64.RED.A0TR RZ, [UR35+0x384c8], R2 ;  /* 0x0384c802ffff79a7 */ /* 0x0089e40008300423 */
.L_x_136:
[----:B------:R-:W-:Y:S05]  /*9270*/  BSYNC B0 ;  /* 0x0000000000007941 */ /* 0x000fea0003800000 */
.L_x_135:
[----:B------:R-:W-:Y:S05]  /*9280*/  @!P2 BRA `(.L_x_138) ;  /* 0x000000000004a947 */ /* 0x000fea0003800000 */
[----:B------:R-:W-:Y:S01]  /*9290*/  BPT.TRAP 0x1 ;  /* 0x000000040000795c */ /* 0x000fe20000300000 */
.L_x_138:
[----:B------:R-:W-:-:S04]  /*92a0*/  UIADD3 UR13, UR35, 0x384c8, URZ ;  /* 0x000384c8230d7890 */ /* 0x000fc8000fffe03f */
[----:B------:R-:W-:-:S09]  /*92b0*/  UPRMT UR9, UR42, 0x654, UR13 ;  /* 0x000006542a097896 */ /* 0x000fd2000800000d */
[----:B------:R-:W-:Y:S01]  /*92c0*/  SYNCS.ARRIVE.TRANS64.RED.A1T0 RZ, [UR9], RZ ;  /* 0x000000ffffff79a7 */ /* 0x000fe20008100409 */
[----:B------:R-:W-:Y:S05]  /*92d0*/  @!P2 BRA `(.L_x_139) ;  /* 0x000000000004a947 */ /* 0x000fea0003800000 */
[----:B------:R-:W-:Y:S01]  /*92e0*/  BPT.TRAP 0x1 ;  /* 0x000000040000795c */ /* 0x000fe20000300000 */
.L_x_139:
[----:B------:R-:W5:Y:S02]  /*92f0*/  SYNCS.PHASECHK.TRANS64.TRYWAIT P1, [UR35+0x384f0], R0 ;  /* 0x0384f000ff0075a7 */ /* 0x000f640008020163 */
[----:B-----5:R-:W-:Y:S05]  /*9300*/  @!P1 BRA `(.L_x_140) ;  /* 0x0000005400549947 */ /* 0x020fea0003800000 */
.L_x_279:
        /* <DEDUP_REMOVED lines=14> */
[----:B-1----:R-:W-:Y:S05]  /*93f0*/  @!P2 BRA `(.L_x_143) ;  /* 0x000000000004a947 */ /* 0x002fea0003800000 */
[----:B------:R-:W-:Y:S01]  /*9400*/  BPT.TRAP 0x1 ;  /* 0x000000040000795c */ /* 0x000fe20000300000 */
.L_x_143:
[----:B---34-:R-:W1:Y:S02]  /*9410*/  LDC R2, c[0x0][0x828] ;  /* 0x00020a00ff027b82 */ /* 0x018e640000000800 */
[----:B-1----:R1:W-:Y:S02]  /*9420*/  SYNCS.ARRIVE.TRANS64.RED.A0TR RZ, [UR35+0x384d0], R2 ;  /* 0x0384d002ffff79a7 */ /* 0x0023e40008300423 */
.L_x_142:
[----:B------:R-:W-:Y:S05]  /*9430*/  BSYNC B0 ;  /* 0x0000000000007941 */ /* 0x000fea0003800000 */
.L_x_141:
[----:B------:R-:W-:Y:S05]  /*9440*/  @!P2 BRA `(.L_x_144) ;  /* 0x000000000004a947 */ /* 0x000fea0003800000 */
[----:B------:R-:W-:Y:S01]  /*9450*/  BPT.TRAP 0x1 ;  /* 0x000000040000795c */ /* 0x000fe20000300000 */
.L_x_144:
[----:B------:R-:W-:-:S04]  /*9460*/  UIADD3 UR17, UR35, 0x384d0, URZ ;  /* 0x000384d023117890 */ /* 0x000fc8000fffe03f */
[----:B------:R-:W-:-:S09]  /*9470*/  UPRMT UR39, UR42, 0x654, UR17 ;  /* 0x000006542a277896 */ /* 0x000fd20008000011 */
[----:B------:R-:W-:Y:S01]  /*9480*/  SYNCS.ARRIVE.TRANS64.RED.A1T0 RZ, [UR39], RZ ;  /* 0x000000ffffff79a7 */ /* 0x000fe20008100427 */
[----:B------:R-:W-:Y:S05]  /*9490*/  @!P2 BRA `(.L_x_145) ;  /* 0x000000000004a947 */ /* 0x000fea0003800000 */
[----:B------:R-:W-:Y:S01]  /*94a0*/  BPT.TRAP 0x1 ;  /* 0x000000040000795c */ /* 0x000fe20000300000 */
.L_x_145:
[----:B------:R-:W5:Y:S02]  /*94b0*/  SYNCS.PHASECHK.TRANS64.TRYWAIT P1, [UR35+0x384f8], R0 ;  /* 0x0384f800ff0075a7 */ /* 0x000f640008020163 */
[----:B-----5:R-:W-:Y:S05]  /*94c0*/  @!P1 BRA `(.L_x_146) ;  /* 0x0000005000fc9947 */ /* 0x020fea0003800000 */
.L_x_280:
        /* <DEDUP_REMOVED lines=16> */
.L_x_149:
[----:B---34-:R-:W1:Y:S02]  /*95d0*/  LDC R2, c[0x0][0x828] ;  /* 0x00020a00ff027b82 */ /* 0x018e640000000800 */
[----:B-1----:R1:W-:Y:S02]  /*95e0*/  SYNCS.ARRIVE.TRANS64.RED.A0TR RZ, [UR35+0x384d8], R2 ;  /* 0x0384d802ffff79a7 */ /* 0x0023e40008300423 */
.L_x_148:
[----:B------:R-:W-:Y:S05]  /*95f0*/  BSYNC B0 ;  /* 0x0000000000007941 */ /* 0x000fea0003800000 */
.L_x_147:
[----:B------:R-:W-:Y:S05]  /*9600*/  @!P2 BRA `(.L_x_150) ;  /* 0x000000000004a947 */ /* 0x000fea0003800000 */
[----:B------:R-:W-:Y:S01]  /*9610*/  BPT.TRAP 0x1 ;  /* 0x000000040000795c */ /* 0x000fe20000300000 */
.L_x_150:
[----:B------:R-:W-:-:S04]  /*9620*/  UIADD3 UR29, UR35, 0x384d8, URZ ;  /* 0x000384d8231d7890 */ /* 0x000fc8000fffe03f */
[----:B------:R-:W-:-:S09]  /*9630*/  UPRMT UR43, UR42, 0x654, UR29 ;  /* 0x000006542a2b7896 */ /* 0x000fd2000800001d */
[----:B------:R-:W-:Y:S01]  /*9640*/  SYNCS.ARRIVE.TRANS64.RED.A1T0 RZ, [UR43], RZ ;  /* 0x000000ffffff79a7 */ /* 0x000fe2000810042b */
[----:B------:R-:W-:Y:S05]  /*9650*/  @!P2 BRA `(.L_x_151) ;  /* 0x000000000004a947 */ /* 0x000fea0003800000 */
[----:B------:R-:W-:Y:S01]  /*9660*/  BPT.TRAP 0x1 ;  /* 0x000000040000795c */ /* 0x000fe20000300000 */
.L_x_151:
[----:B-1-34-:R-:W-:-:S04]  /*9670*/  SHF.L.U32 R2, RZ, 0x1f, RZ ;  /* 0x0000001fff027819 */ /* 0x01afc800000006ff */
[----:B------:R-:W1:Y:S02]  /*9680*/  SYNCS.PHASECHK.TRANS64.TRYWAIT P1, [UR35+0x384e0], R2 ;  /* 0x0384e002ff0075a7 */ /* 0x000e640008020163 */
[----:B-1----:R-:W-:Y:S05]  /*9690*/  @!P1 BRA `(.L_x_152) ;  /* 0x0000005000a09947 */ /* 0x002fea0003800000 */
.L_x_281:
        /* <DEDUP_REMOVED lines=13> */
[----:B---3--:R-:W-:Y:S05]  /*9770*/  @!P2 BRA `(.L_x_155) ;  /* 0x000000000004a947 */ /* 0x008fea0003800000 */
[----:B------:R-:W-:Y:S01]  /*9780*/  BPT.TRAP 0x1 ;  /* 0x000000040000795c */ /* 0x000fe20000300000 */
.L_x_155:
[----:B-1----:R-:W1:Y:S02]  /*9790*/  LDC R3, c[0x0][0x828] ;  /* 0x00020a00ff037b82 */ /* 0x002e640000000800 */
[----:B-1----:R3:W-:Y:S02]  /*97a0*/  SYNCS.ARRIVE.TRANS64.RED.A0TR RZ, [UR35+0x384c0], R3 ;  /* 0x0384c003ffff79a7 */ /* 0x0027e40008300423 */
.L_x_154:
[----:B------:R-:W-:Y:S05]  /*97b0*/  BSYNC B0 ;  /* 0x0000000000007941 */ /* 0x000fea0003800000 */
.L_x_153:
[----:B------:R-:W-:Y:S05]  /*97c0*/  @!P2 BRA `(.L_x_156) ;  /* 0x000000000004a947 */ /* 0x000fea0003800000 */
[----:B------:R-:W-:Y:S01]  /*97d0*/  BPT.TRAP 0x1 ;  /* 0x000000040000795c */ /* 0x000fe20000300000 */
.L_x_156:
[----:B------:R-:W-:Y:S01]  /*97e0*/  SYNCS.ARRIVE.TRANS64.RED.A1T0 RZ, [UR8], RZ ;  /* 0x000000ffffff79a7 */ /* 0x000fe20008100408 */
[----:B------:R-:W-:Y:S05]  /*97f0*/  @!P2 BRA `(.L_x_157) ;  /* 0x000000000004a947 */ /* 0x000fea0003800000 */
[----:B------:R-:W-:Y:S01]  /*9800*/  BPT.TRAP 0x1 ;  /* 0x000000040000795c */ /* 0x000fe20000300000 */
.L_x_157:
[----:B------:R-:W4:Y:S02]  /*9810*/  SYNCS.PHASECHK.TRANS64.TRYWAIT P1, [UR35+0x384e8], R2 ;  /* 0x0384e802ff0075a7 */ /* 0x000f240008020163 */
[----:B----4-:R-:W-:Y:S05]  /*9820*/  @!P1 BRA `(.L_x_158) ;  /* 0x0000005000549947 */ /* 0x010fea0003800000 */
.L_x_282:
        /* <DEDUP_REMOVED lines=15> */
.L_x_161:
[----:B-1-3--:R-:W1:Y:S02]  /*9920*/  LDC R3, c[0x0][0x828] ;  /* 0x00020a00ff037b82 */ /* 0x00ae640000000800 */
[----:B-1----:R4:W-:Y:S02]  /*9930*/  SYNCS.ARRIVE.TRANS64.RED.A0TR RZ, [UR35+0x384c8], R3 ;  /* 0x0384c803ffff79a7 */ /* 0x0029e40008300423 */
.L_x_160:
[----:B------:R-:W-:Y:S05]  /*9940*/  BSYNC B0 ;  /* 0x0000000000007941 */ /* 0x000fea0003800000 */
.L_x_159:
[----:B------:R-:W-:Y:S05]  /*9950*/  @!P2 BRA `(.L_x_162) ;  /* 0x000000000004a947 */ /* 0x000fea0003800000 */
[----:B------:R-:W-:Y:S01]  /*9960*/  BPT.TRAP 0x1 ;  /* 0x000000040000795c */ /* 0x000fe20000300000 */
.L_x_162:
[----:B------:R-:W-:Y:S01]  /*9970*/  SYNCS.ARRIVE.TRANS64.RED.A1T0 RZ, [UR9], RZ ;  /* 0x000000ffffff79a7 */ /* 0x000fe20008100409 */
[----:B------:R-:W-:Y:S05]  /*9980*/  @!P2 BRA `(.L_x_163) ;  /* 0x000000000004a947 */ /* 0x000fea0003800000 */
[----:B------:R-:W-:Y:S01]  /*9990*/  BPT.TRAP 0x1 ;  /* 0x000000040000795c */ /* 0x000fe20000300000 */
.L_x_163:
[----:B------:R-:W5:Y:S02]  /*99a0*/  SYNCS.PHASECHK.TRANS64.TRYWAIT P1, [UR35+0x384f0], R2 ;  /* 0x0384f002ff0075a7 */ /* 0x000f640008020163 */
[----:B-----5:R-:W-:Y:S05]  /*99b0*/  @!P1 BRA `(.L_x_164) ;  /* 0x0000005000089947 */ /* 0x020fea0003800000 */
.L_x_283:
        /* <DEDUP_REMOVED lines=15> */
.L_x_167:
[----:B---34-:R-:W1:Y:S02]  /*9ab0*/  LDC R3, c[0x0][0x828] ;  /* 0x00020a00ff037b82 */ /* 0x018e640000000800 */
[----:B-1----:R1:W-:Y:S02]  /*9ac0*/  SYNCS.ARRIVE.TRANS64.RED.A0TR RZ, [UR35+0x384d0], R3 ;  /* 0x0384d003ffff79a7 */ /* 0x0023e40008300423 */
.L_x_166:
[----:B------:R-:W-:Y:S05]  /*9ad0*/  BSYNC B0 ;  /* 0x0000000000007941 */ /* 0x000fea0003800000 */
.L_x_165:
[----:B------:R-:W-:Y:S05]  /*9ae0*/  @!P2 BRA `(.L_x_168) ;  /* 0x000000000004a947 */ /* 0x000fea0003800000 */
[----:B------:R-:W-:Y:S01]  /*9af0*/  BPT.TRAP 0x1 ;  /* 0x000000040000795c */ /* 0x000fe20000300000 */
.L_x_168:
[----:B------:R-:W-:Y:S01]  /*9b00*/  SYNCS.ARRIVE.TRANS64.RED.A1T0 RZ, [UR39], RZ ;  /* 0x000000ffffff79a7 */ /* 0x000fe20008100427 */
[----:B------:R-:W-:Y:S05]  /*9b10*/  @!P2 BRA `(.L_x_169) ;  /* 0x000000000004a947 */ /* 0x000fea0003800000 */
[----:B------:R-:W-:Y:S01]  /*9b20*/  BPT.TRAP 0x1 ;  /* 0x000000040000795c */ /* 0x000fe20000300000 */
.L_x_169:
[----:B------:R-:W5:Y:S02]  /*9b30*/  SYNCS.PHASECHK.TRANS64.TRYWAIT P1, [UR35+0x384f8], R2 ;  /* 0x0384f802ff0075a7 */ /* 0x000f640008020163 */
[----:B-----5:R-:W-:Y:S05]  /*9b40*/  @!P1 BRA `(.L_x_170) ;  /* 0x0000004c00bc9947 */ /* 0x020fea0003800000 */
.L_x_284:
        /* <DEDUP_REMOVED lines=15> */
.L_x_173:
[----:B------:R-:W1:Y:S02]  /*9c40*/  LDC R2, c[0x0][0x828] ;  /* 0x00020a00ff027b82 */ /* 0x000e640000000800 */
[----:B-1----:R1:W-:Y:S02]  /*9c50*/  SYNCS.ARRIVE.TRANS64.RED.A0TR RZ, [UR35+0x384d8], R2 ;  /* 0x0384d802ffff79a7 */ /* 0x0023e40008300423 */
.L_x_172:
[----:B------:R-:W-:Y:S05]  /*9c60*/  BSYNC B0 ;  /* 0x0000000000007941 */ /* 0x000fea0003800000 */
.L_x_171:
[----:B------:R-:W-:Y:S05]  /*9c70*/  @!P2 BRA `(.L_x_174) ;  /* 0x000000000004a947 */ /* 0x000fea0003800000 */
[----:B------:R-:W-:Y:S01]  /*9c80*/  BPT.TRAP 0x1 ;  /* 0x000000040000795c */ /* 0x000fe20000300000 */
.L_x_174:
[----:B--2---:R-:W-:Y:S01]  /*9c90*/  ISETP.NE.AND P0, PT, R7, RZ, PT ;  /* 0x000000ff0700720c */ /* 0x004fe20003f05270 */
[----:B------:R-:W-:Y:S01]  /*9ca0*/  SYNCS.ARRIVE.TRANS64.RED.A1T0 RZ, [UR43], RZ ;  /* 0x000000ffffff79a7 */ /* 0x000fe2000810042b */
[CC--:B------:R-:W-:Y:S02]  /*9cb0*/  ISETP.NE.AND P3, PT, R18.reuse, R6.reuse, PT ;  /* 0x000000061200720c */ /* 0x0c0fe40003f65270 */
[----:B------:R-:W-:-:S13]  /*9cc0*/  ISETP.EQ.OR P0, PT, R18, R6, !P0 ;  /* 0x000000061200720c */ /* 0x000fda0004702670 */
[----:B------:R-:W-:Y:S05]  /*9cd0*/  @P0 BRA `(.L_x_175) ;  /* 0x0000000400040947 */ /* 0x000fea0003800000 */
[----:B------:R-:W-:Y:S01]  /*9ce0*/  ELECT P0, URZ, PT ;  /* 0x00000000003f782f */ /* 0x000fe20003800000 */
[----:B------:R-:W-:-:S12]  /*9cf0*/  BSSY B0, `(.L_x_176) ;  /* 0x0000032000007945 */ /* 0x000fd80003800000 */
[----:B------:R-:W-:Y:S05]  /*9d00*/  @!P0 BRA `(.L_x_177) ;  /* 0x0000000000c08947 */ /* 0x000fea0003800000 */
[----:B-1-34-:R-:W1:Y:S08]  /*9d10*/  LDC.64 R2, c[0x0][0x290] ;  /* 0x0000a400ff027b82 */ /* 0x01ae700000000a00 */
[----:B------:R-:W2:Y:S08]  /*9d20*/  LDC.64 R14, c[0x0][0x808] ;  /* 0x00020200ff0e7b82 */ /* 0x000eb00000000a00 */
[----:B------:R-:W3:Y:S01]  /*9d30*/  LDC.64 R16, c[0x0][0x810] ;  /* 0x00020400ff107b82 */ /* 0x000ee20000000a00 */
[----:B-1----:R-:W-:-:S05]  /*9d40*/  IMAD.WIDE R2, R6, 0xc, R2 ;  /* 0x0000000c06027825 */ /* 0x002fca00078e0202 */
[----:B------:R1:W5:Y:S04]  /*9d50*/  LDG.E R10, desc[UR58][R2.64] ;  /* 0x0000003a020a7981 */ /* 0x000368000c1e1900 */
[----:B------:R1:W5:Y:S01]  /*9d60*/  LDG.E R13, desc[UR58][R2.64+0x4] ;  /* 0x0000043a020d7981 */ /* 0x000362000c1e1900 */
[----:B--2---:R-:W-:Y:S02]  /*9d70*/  ISETP.NE.U32.AND P0, PT, R14, RZ, PT ;  /* 0x000000ff0e00720c */ /* 0x004fe40003f05070 */
[----:B------:R-:W-:Y:S02]  /*9d80*/  SHF.R.S32.HI R8, RZ, 0x1f, R6 ;  /* 0x0000001fff087819 */ /* 0x000fe40000011406 */
[----:B------:R-:W-:Y:S02]  /*9d90*/  ISETP.NE.AND.EX P0, PT, R15, RZ, PT, P0 ;  /* 0x000000ff0f00720c */ /* 0x000fe40003f05300 */
[----:B---3--:R-:W-:-:S04]  /*9da0*/  ISETP.NE.U32.AND P1, PT, R16, RZ, PT ;  /* 0x000000ff1000720c */ /* 0x008fc80003f25070 */
[----:B------:R-:W-:-:S07]  /*9db0*/  ISETP.NE.AND.EX P1, PT, R17, RZ, PT, P1 ;  /* 0x000000ff1100720c */ /* 0x000fce0003f25310 */
[----:B-1----:R-:W-:Y:S06]  /*9dc0*/  @!P0 BRA `(.L_x_178) ;  /* 0x0000000000108947 */ /* 0x002fec0003800000 */
[----:B------:R-:W-:-:S04]  /*9dd0*/  LEA R2, P0, R6, R14, 0x3 ;  /* 0x0000000e06027211 */ /* 0x000fc800078018ff */
[----:B------:R-:W-:-:S06]  /*9de0*/  LEA.HI.X R3, R6, R15, R8, 0x3, P0 ;  /* 0x0000000f06037211 */ /* 0x000fcc00000f1c08 */
[----:B------:R-:W2:Y:S04]  /*9df0*/  LDG.E.64 R2, desc[UR58][R2.64] ;  /* 0x0000003a02027981 */ /* 0x000ea8000c1e1b00 */
[----:B--2---:R1:W-:Y:S02]  /*9e00*/  STS.64 [UR34], R2 ;  /* 0x00000002ff007988 */ /* 0x0043e40008000a22 */
.L_x_178:
[----:B------:R-:W-:Y:S05]  /*9e10*/  @!P1 BRA `(.L_x_177) ;  /* 0x00000000007c9947 */ /* 0x000fea0003800000 */
[----:B-1----:R-:W-:-:S04]  /*9e20*/  LEA R2, P0, R6, R16, 0x3 ;  /* 0x0000001006027211 */ /* 0x002fc800078018ff */
[----:B------:R-:W-:Y:S02]  /*9e30*/  LEA.HI.X R3, R6, R17, R8, 0x3, P0 ;  /* 0x0000001106037211 */ /* 0x000fe400000f1c08 */
[----:B------:R-:W1:Y:S04]  /*9e40*/  LDS R8, [UR34+0x1c] ;  /* 0x00001c22ff087984 */ /* 0x000e680008000800 */
[----:B------:R-:W2:Y:S01]  /*9e50*/  LDG.E.64 R2, desc[UR58][R2.64] ;  /* 0x0000003a02027981 */ /* 0x000ea2000c1e1b00 */
        /* <DEDUP_REMOVED lines=13> */
[----:B------:R1:W-:Y:S04]  /*9f30*/  STS [UR34+0x1c], R8 ;  /* 0x00001c08ff007988 */ /* 0x0003e80008000822 */
[----:B------:R-:W2:Y:S01]  /*9f40*/  LDS R11, [UR34+0x1c] ;  /* 0x00001c22ff0b7984 */ /* 0x000ea20008000800 */
[----:B-1---5:R-:W-:Y:S01]  /*9f50*/  VIADD R8, R10, 0xffffffff ;  /* 0xffffffff0a087836 */ /* 0x022fe20000000000 */
[----:B--2---:R-:W-:-:S05]  /*9f60*/  LOP3.LUT R11, R11, 0xf0, RZ, 0xb8, !PT ;  /* 0x000000f00b0b7812 */ /* 0x004fca00078eb8ff */
[----:B------:R1:W-:Y:S04]  /*9f70*/  STS [UR34+0x1c], R11 ;  /* 0x00001c0bff007988 */ /* 0x0003e80008000822 */
[----:B------:R-:W2:Y:S01]  /*9f80*/  LDS R9, [UR34+0x1c] ;  /* 0x00001c22ff097984 */ /* 0x000ea20008000800 */
[----:B-1----:R-:W-:Y:S02]  /*9f90*/  CS2R R10, SRZ ;  /* 0x00000000000a7805 */ /* 0x002fe4000001ff00 */
[----:B--2---:R-:W-:Y:S01]  /*9fa0*/  LOP3.LUT R17, R9, 0xf00, RZ, 0xb8, !PT ;  /* 0x00000f0009117812 */ /* 0x004fe200078eb8ff */
[----:B------:R-:W-:-:S04]  /*9fb0*/  VIADD R9, R13, 0xffffffff ;  /* 0xffffffff0d097836 */ /* 0x000fc80000000000 */
[----:B------:R-:W-:Y:S04]  /*9fc0*/  STS.64 [UR34+0x18], R16 ;  /* 0x00001810ff007988 */ /* 0x000fe80008000a22 */
[----:B------:R-:W1:Y:S04]  /*9fd0*/  LDS R15, [UR34+0x1c] ;  /* 0x00001c22ff0f7984 */ /* 0x000e680008000800 */
[----:B------:R2:W-:Y:S01]  /*9fe0*/  STS.128 [UR34+0x20], R8 ;  /* 0x00002008ff007988 */ /* 0x0005e20008000c22 */
[----:B-1----:R-:W-:-:S05]  /*9ff0*/  LOP3.LUT R2, R15, 0xf000, RZ, 0xb8, !PT ;  /* 0x0000f0000f027812 */ /* 0x002fca00078eb8ff */
[----:B------:R2:W-:Y:S02]  /*a000*/  STS [UR34+0x1c], R2 ;  /* 0x00001c02ff007988 */ /* 0x0005e40008000822 */
.L_x_177:
[----:B------:R-:W-:Y:S05]  /*a010*/  BSYNC B0 ;  /* 0x0000000000007941 */ /* 0x000fea0003800000 */
.L_x_176:
[----:B-12---:R-:W1:Y:S01]  /*a020*/  S2R R2, SR_LANEID ;  /* 0x0000000000027919 */ /* 0x006e620000000000 */
[----:B------:R-:W-:Y:S01]  /*a030*/  NOP ;  /* 0x0000000000007918 */ /* 0x000fe20000000000 */
[----:B------:R-:W-:Y:S01]  /*a040*/  ELECT P0, URZ, PT ;  /* 0x00000000003f782f */ /* 0x000fe20003800000 */
[----:B------:R-:W-:Y:S01]  /*a050*/  BSSY B0, `(.L_x_179) ;  /* 0x0000008000007945 */ /* 0x000fe20003800000 */
[----:B-1----:R-:W-:-:S05]  /*a060*/  IMAD.SHL.U32 R8, R2, 0x4, RZ ;  /* 0x0000000402087824 */ /* 0x002fca00078e00ff */
[----:B------:R1:W2:Y:S01]  /*a070*/  LDS R9, [R8+UR34] ;  /* 0x0000002208097984 */ /* 0x0002a20008000800 */
[----:B------:R-:W-:-:S05]  /*a080*/  IADD3 R2, P1, R8, UR44, RZ ;  /* 0x0000002c08027c10 */ /* 0x000fca000ff3e0ff */
[----:B---34-:R-:W-:Y:S01]  /*a090*/  IMAD.X R3, RZ, RZ, UR45, P1 ;  /* 0x0000002dff037e24 */ /* 0x018fe200088e06ff */
[----:B------:R-:W-:Y:S07]  /*a0a0*/  @!P0 BRA `(.L_x_180) ;  /* 0x0000000000088947 */ /* 0x000fee0003800000 */
[----:B------:R0:W-:Y:S01]  /*a0b0*/  UTMACMDFLUSH ;  /* 0x00000000000079b7 */ /* 0x0001e20000000000 */
[----:B------:R-:W-:-:S04]  /*a0c0*/  DEPBAR.LE SB0, 0x0 ;  /* 0x000080000000791a */ /* 0x000fc80000000000 */
.L_x_180:
[----:B------:R-:W-:Y:S05]  /*a0d0*/  BSYNC B0 ;  /* 0x0000000000007941 */ /* 0x000fea0003800000 */
.L_x_179:
[----:B--2---:R2:W5:Y:S02]  /*a0e0*/  ATOMG.E.EXCH.STRONG.GPU PT, RZ, [R2], R9 ;  /* 0x0000000902ff73a8 */ /* 0x00456400041ee100 */
.L_x_175:
[----:B------:R-:W-:Y:S01]  /*a0f0*/  UIADD3 UR38, UR38, 0x1, URZ ;  /* 0x0000000126267890 */ /* 0x000fe2000fffe03f */
[----:B------:R-:W-:Y:S01]  /*a100*/  ISETP.NE.AND P0, PT, R7, RZ, PT ;  /* 0x000000ff0700720c */ /* 0x000fe20003f05270 */
[----:B------:R-:W-:Y:S01]  /*a110*/  IMAD.MOV.U32 R16, RZ, RZ, R4 ;  /* 0x000000ffff107224 */ /* 0x000fe200078e0004 */
[----:B-12---:R-:W-:Y:S01]  /*a120*/  SEL R2, RZ, 0x1, !P3 ;  /* 0x00000001ff027807 */ /* 0x006fe20005800000 */
[----:B------:R-:W-:Y:S01]  /*a130*/  UISETP.NE.AND UP0, UPT, UR38, 0x8, UPT ;  /* 0x000000082600788c */ /* 0x000fe2000bf05270 */
[----:B------:R-:W-:Y:S02]  /*a140*/  IMAD.MOV.U32 R17, RZ, RZ, R5 ;  /* 0x000000ffff117224 */ /* 0x000fe400078e0005 */
[----:B------:R-:W-:Y:S01]  /*a150*/  IMAD.MOV.U32 R18, RZ, RZ, R6 ;  /* 0x000000ffff127224 */ /* 0x000fe200078e0006 */
[----:B------:R-:W-:Y:S02]  /*a160*/  USEL UR8, URZ, 0x1, UP0 ;  /* 0x000000013f087887 */ /* 0x000fe40008000000 */
[----:B------:R-:W-:-:S04]  /*a170*/  USEL UR38, UR38, URZ, UP0 ;  /* 0x0000003f26267287 */ /* 0x000fc80008000000 */
[----:B------:R-:W-:Y:S01]  /*a180*/  LOP3.LUT R12, R12, UR8, RZ, 0x3c, !PT ;  /* 0x000000080c0c7c12 */ /* 0x000fe2000f8e3cff */
[----:B------:R-:W-:Y:S07]  /*a190*/  @P0 BRA `(.L_x_181) ;  /* 0xffffffe8009c0947 */ /* 0x000fee000383ffff */
[----:B-----5:R-:W-:Y:S01]  /*a1a0*/  ELECT P0, URZ, PT ;  /* 0x00000000003f782f */ /* 0x020fe20003800000 */
[----:B------:R-:W-:-:S12]  /*a1b0*/  BSSY B0, `(.L_x_182) ;  /* 0x0000017000007945 */ /* 0x000fd80003800000 */
[----:B------:R-:W-:Y:S05]  /*a1c0*/  @!P0 BRA `(.L_x_183) ;  /* 0x0000000000548947 */ /* 0x000fea0003800000 */
[----:B------:R-:W-:Y:S05]  /*a1d0*/  @!P2 BRA `(.L_x_184) ;  /* 0x000000000004a947 */ /* 0x000fea0003800000 */
[----:B------:R-:W-:Y:S01]  /*a1e0*/  BPT.TRAP 0x1 ;  /* 0x000000040000795c */ /* 0x000fe20000300000 */
.L_x_184:
[----:B------:R-:W1:Y:S02]  /*a1f0*/  SYNCS.PHASECHK.TRANS64.TRYWAIT P0, [UR35+0x384e0], R0 ;  /* 0x0384e000ff0075a7 */ /* 0x000e640008000163 */
[----:B-1----:R-:W-:Y:S05]  /*a200*/  @!P0 BRA `(.L_x_185) ;  /* 0x0000004800248947 */ /* 0x002fea0003800000 */
.L_x_285:
[----:B------:R-:W-:Y:S05]  /*a210*/  @!P2 BRA `(.L_x_186) ;  /* 0x000000000004a947 */ /* 0x000fea0003800000 */
[----:B------:R-:W-:Y:S01]  /*a220*/  BPT.TRAP 0x1 ;  /* 0x000000040000795c */ /* 0x000fe20000300000 */
.L_x_186:
[----:B------:R-:W2:Y:S02]  /*a230*/  SYNCS.PHASECHK.TRANS64.TRYWAIT P0, [UR35+0x384e8], R0 ;  /* 0x0384e800ff0075a7 */ /* 0x000ea40008000163 */
[----:B--2---:R-:W-:Y:S05]  /*a240*/  @!P0 BRA `(.L_x_187) ;  /* 0x00000048002c8947 */ /* 0x004fea0003800000 */
.L_x_286:
[----:B------:R-:W-:Y:S05]  /*a250*/  @!P2 BRA `(.L_x_188) ;  /* 0x000000000004a947 */ /* 0x000fea0003800000 */
[----:B------:R-:W-:Y:S01]  /*a260*/  BPT.TRAP 0x1 ;  /* 0x000000040000795c */ /* 0x000fe20000300000 */
.L_x_188:
[----:B------:R-:W2:Y:S02]  /*a270*/  SYNCS.PHASECHK.TRANS64.TRYWAIT P0, [UR35+0x384f0], R0 ;  /* 0x0384f000ff0075a7 */ /* 0x000ea40008000163 */
[----:B--2---:R-:W-:Y:S05]  /*a280*/  @!P0 BRA `(.L_x_189) ;  /* 0x0000004800348947 */ /* 0x004fea0003800000 */
.L_x_287:
[----:B------:R-:W-:Y:S05]  /*a290*/  @!P2 BRA `(.L_x_190) ;  /* 0x000000000004a947 */ /* 0x000fea0003800000 */
[----:B------:R-:W-:Y:S01]  /*a2a0*/  BPT.TRAP 0x1 ;  /* 0x000000040000795c */ /* 0x000fe20000300000 */
.L_x_190:
[----:B-1----:R-:W-:-:S05]  /*a2b0*/  IMAD.MOV.U32 R0, RZ, RZ, 0x1 ;  /* 0x00000001ff007424 */ /* 0x002fca00078e00ff */
[----:B------:R-:W-:-:S07]  /*a2c0*/  SHF.L.U32 R0, R0, 0x1f, RZ ;  /* 0x0000001f00007819 */ /* 0x000fce00000006ff */
.L_x_191:
[----:B-1-34-:R-:W-:-:S04]  /*a2d0*/  MOV R3, UR35 ;  /* 0x0000002300037c02 */ /* 0x01afc80008000f00 */
[----:B------:R1:W2:Y:S03]  /*a2e0*/  SYNCS.PHASECHK.TRANS64.TRYWAIT P0, [R3+URZ+0x384f8], R0 ;  /* 0x0384f800030075a7 */ /* 0x0002a6000800017f */
[----:B--2---:R-:W-:Y:S05]  /*a2f0*/  @!P0 NANOSLEEP.SYNCS 0x989680 ;  /* 0x009896800000895d */ /* 0x004fea0003900000 */
[----:B------:R-:W2:Y:S02]  /*a300*/  @!P0 SYNCS.PHASECHK.TRANS64 P0, [R3+URZ+0x384f8], R0 ;  /* 0x0384f800030085a7 */ /* 0x000ea4000800007f */
[----:B--2---:R-:W-:Y:S05]  /*a310*/  @!P0 BRA `(.L_x_191) ;  /* 0xfffffffc00ec8947 */ /* 0x004fea000383ffff */
.L_x_183:
[----:B------:R-:W-:Y:S05]  /*a320*/  BSYNC B0 ;  /* 0x0000000000007941 */ /* 0x000fea0003800000 */
.L_x_182:
[----:B------:R-:W-:Y:S05]  /*a330*/  EXIT ;  /* 0x000000000000794d */ /* 0x000fea0003800000 */
.L_x_112:
[----:B------:R-:W1:Y:S01]  /*a340*/  S2UR UR4, SR_CTAID.Y ;  /* 0x00000000000479c3 */ /* 0x000e620000002600 */
[----:B------:R-:W3:Y:S01]  /*a350*/  S2R R32, SR_LANEID ;  /* 0x0000000000207919 */ /* 0x000ee20000000000 */
[----:B------:R-:W-:Y:S01]  /*a360*/  ELECT P0, URZ, PT ;  /* 0x00000000003f782f */ /* 0x000fe20003800000 */
[----:B------:R-:W-:Y:S01]  /*a370*/  BSSY B0, `(.L_x_192) ;  /* 0x0000037000007945 */ /* 0x000fe20003800000 */
[----:B------:R-:W-:Y:S01]  /*a380*/  ULDC.64 UR12, c[0x0][0x508] ;  /* 0x00014200000c7ab9 */ /* 0x000fe20000000a00 */
[----:B-1----:R-:W-:-:S04]  /*a390*/  UIMAD UR4, UR4, UR41, UR40 ;  /* 0x00000029040472a4 */ /* 0x002fc8000f8e0228 */
[----:B------:R-:W-:-:S06]  /*a3a0*/  UIMAD.WIDE UR12, UR4, 0x80, UR12 ;  /* 0x00000080040c78a5 */ /* 0x000fcc000f8e020c */
[----:B------:R-:W-:Y:S06]  /*a3b0*/  @!P0 BRA `(.L_x_193) ;  /* 0x0000000000c88947 */ /* 0x000fec0003800000 */
[----:B------:R-:W1:Y:S01]  /*a3c0*/  LDC.64 R20, c[0x0][0x300] ;  /* 0x0000c000ff147b82 */ /* 0x000e620000000a00 */
[----:B------:R-:W-:Y:S02]  /*a3d0*/  UMOV UR4, 0x400 ;  /* 0x0000040000047882 */ /* 0x000fe40000000000 */
[----:B--2---:R-:W-:-:S05]  /*a3e0*/  ULEA UR4, UR42, UR4, 0x18 ;  /* 0x000000042a047291 */ /* 0x004fca000f8ec03f */
[----:B------:R-:W1:Y:S08]  /*a3f0*/  LDC.64 R22, c[0x0][0x308] ;  /* 0x0000c200ff167b82 */ /* 0x000e700000000a00 */
[----:B------:R-:W2:Y:S08]  /*a400*/  LDC.64 R12, c[0x0][0x310] ;  /* 0x0000c400ff0c7b82 */ /* 0x000eb00000000a00 */
[----:B------:R-:W2:Y:S08]  /*a410*/  LDC.64 R14, c[0x0][0x318] ;  /* 0x0000c600ff0e7b82 */ /* 0x000eb00000000a00 */
[----:B------:R-:W4:Y:S01]  /*a420*/  LDC.64 R8, c[0x0][0x320] ;  /* 0x0000c800ff087b82 */ /* 0x000f220000000a00 */
[----:B-1----:R1:W-:Y:S07]  /*a430*/  STS.128 [UR4+0x38600], R20 ;  /* 0x03860014ff007988 */ /* 0x0023ee0008000c04 */
[----:B------:R-:W4:Y:S08]  /*a440*/  LDC.64 R10, c[0x0][0x328] ;  /* 0x0000ca00ff0a7b82 */ /* 0x000f300000000a00 */
[----:B------:R-:W5:Y:S01]  /*a450*/  LDC.64 R4, c[0x0][0x330] ;  /* 0x0000cc00ff047b82 */ /* 0x000f620000000a00 */
[----:B--2---:R2:W-:Y:S07]  /*a460*/  STS.128 [UR4+0x38610], R12 ;  /* 0x0386100cff007988 */ /* 0x0045ee0008000c04 */
[----:B------:R-:W5:Y:S01]  /*a470*/  LDC.64 R6, c[0x0][0x338] ;  /* 0x0000ce00ff067b82 */ /* 0x000f620000000a00 */
[----:B----4-:R4:W-:Y:S07]  /*a480*/  STS.128 [UR4+0x38620], R8 ;  /* 0x03862008ff007988 */ /* 0x0109ee0008000c04 */
[----:B------:R-:W3:Y:S08]  /*a490*/  LDC.64 R28, c[0x0][0x340] ;  /* 0x0000d000ff1c7b82 */ /* 0x000ef00000000a00 */
[----:B------:R-:W3:Y:S01]  /*a4a0*/  LDC.64 R30, c[0x0][0x348] ;  /* 0x0000d200ff1e7b82 */ /* 0x000ee20000000a00 */
[----:B-----5:R5:W-:Y:S07]  /*a4b0*/  STS.128 [UR4+0x38630], R4 ;  /* 0x03863004ff007988 */ /* 0x020bee0008000c04 */
[----:B------:R-:W4:Y:S08]  /*a4c0*/  LDC.64 R24, c[0x0][0x350] ;  /* 0x0000d400ff187b82 */ /* 0x000f300000000a00 */
[----:B------:R-:W4:Y:S08]  /*a4d0*/  LDC.64 R26, c[0x0][0x358] ;  /* 0x0000d600ff1a7b82 */ /* 0x000f300000000a00 */
[----:B-1----:R-:W1:Y:S01]  /*a4e0*/  LDC.64 R20, c[0x0][0x360] ;  /* 0x0000d800ff147b82 */ /* 0x002e620000000a00 */
[----:B---3--:R3:W-:Y:S07]  /*a4f0*/  STS.128 [UR4+0x38640], R28 ;  /* 0x0386401cff007988 */ /* 0x0087ee0008000c04 */
[----:B------:R-:W1:Y:S08]  /*a500*/  LDC.64 R22, c[0x0][0x368] ;  /* 0x0000da00ff167b82 */ /* 0x000e700000000a00 */
[----:B--2---:R-:W2:Y:S01]  /*a510*/  LDC.64 R12, c[0x0][0x370] ;  /* 0x0000dc00ff0c7b82 */ /* 0x004ea20000000a00 */
[----:B----4-:R4:W-:Y:S07]  /*a520*/  STS.128 [UR4+0x38650], R24 ;  /* 0x03865018ff007988 */ /* 0x0109ee0008000c04 */
[----:B------:R-:W2:Y:S08]  /*a530*/  LDC.64 R14, c[0x0][0x378] ;  /* 0x0000de00ff0e7b82 */ /* 0x000eb00000000a00 */
[----:B------:R-:W3:Y:S01]  /*a540*/  LDC.64 R8, c[0x0][0x400] ;  /* 0x00010000ff087b82 */ /* 0x000ee20000000a00 */
[----:B-1----:R1:W-:Y:S07]  /*a550*/  STS.128 [UR4+0x38660], R20 ;  /* 0x03866014ff007988 */ /* 0x0023ee0008000c04 */
[----:B------:R-:W3:Y:S08]  /*a560*/  LDC.64 R10, c[0x0][0x408] ;  /* 0x00010200ff0a7b82 */ /* 0x000ef00000000a00 */
[----:B-----5:R-:W5:Y:S01]  /*a570*/  LDC.64 R4, c[0x0][0x410] ;  /* 0x00010400ff047b82 */ /* 0x020f620000000a00 */
[----:B--2---:R2:W-:Y:S07]  /*a580*/  STS.128 [UR4+0x38670], R12 ;  /* 0x0386700cff007988 */ /* 0x0045ee0008000c04 */
[----:B------:R-:W5:Y:S01]  /*a590*/  LDC.64 R6, c[0x0][0x418] ;  /* 0x00010600ff067b82 */ /* 0x000f620000000a00 */
[----:B---3--:R3:W-:Y:S07]  /*a5a0*/  STS.128 [UR4+0x38680], R8 ;  /* 0x03868008ff007988 */ /* 0x0087ee0008000c04 */
[----:B------:R-:W2:Y:S08]  /*a5b0*/  LDC.64 R28, c[0x0][0x420] ;  /* 0x00010800ff1c7b82 */ /* 0x000eb00000000a00 */
[----:B------:R-:W2:Y:S01]  /*a5c0*/  LDC.64 R30, c[0x0][0x428] ;  /* 0x00010a00ff1e7b82 */ /* 0x000ea20000000a00 */
[----:B-----5:R5:W-:Y:S07]  /*a5d0*/  STS.128 [UR4+0x38690], R4 ;  /* 0x03869004ff007988 */ /* 0x020bee0008000c04 */
[----:B----4-:R-:W4:Y:S08]  /*a5e0*/  LDC.64 R24, c[0x0][0x430] ;  /* 0x00010c00ff187b82 */ /* 0x010f300000000a00 */
[----:B------:R-:W4:Y:S08]  /*a5f0*/  LDC.64 R26, c[0x0][0x438] ;  /* 0x00010e00ff1a7b82 */ /* 0x000f300000000a00 */
[----:B-1----:R-:W1:Y:S01]  /*a600*/  LDC.64 R20, c[0x0][0x440] ;  /* 0x00011000ff147b82 */ /* 0x002e620000000a00 */
[----:B--2---:R2:W-:Y:S07]  /*a610*/  STS.128 [UR4+0x386a0], R28 ;  /* 0x0386a01cff007988 */ /* 0x0045ee0008000c04 */
[----:B------:R-:W1:Y:S08]  /*a620*/  LDC.64 R22, c[0x0][0x448] ;  /* 0x00011200ff167b82 */ /* 0x000e700000000a00 */
[----:B------:R-:W2:Y:S01]  /*a630*/  LDC.64 R12, c[0x0][0x450] ;  /* 0x00011400ff0c7b82 */ /* 0x000ea20000000a00 */
[----:B----4-:R4:W-:Y:S07]  /*a640*/  STS.128 [UR4+0x386b0], R24 ;  /* 0x0386b018ff007988 */ /* 0x0109ee0008000c04 */
[----:B------:R-:W2:Y:S08]  /*a650*/  LDC.64 R14, c[0x0][0x458] ;  /* 0x00011600ff0e7b82 */ /* 0x000eb00000000a00 */
[----:B---3--:R-:W3:Y:S01]  /*a660*/  LDC.64 R8, c[0x0][0x460] ;  /* 0x00011800ff087b82 */ /* 0x008ee20000000a00 */
[----:B-1----:R4:W-:Y:S07]  /*a670*/  STS.128 [UR4+0x386c0], R20 ;  /* 0x0386c014ff007988 */ /* 0x0029ee0008000c04 */
[----:B------:R-:W3:Y:S08]  /*a680*/  LDC.64 R10, c[0x0][0x468] ;  /* 0x00011a00ff0a7b82 */ /* 0x000ef00000000a00 */
[----:B-----5:R-:W1:Y:S01]  /*a690*/  LDC.64 R4, c[0x0][0x470] ;  /* 0x00011c00ff047b82 */ /* 0x020e620000000a00 */
[----:B--2---:R4:W-:Y:S07]  /*a6a0*/  STS.128 [UR4+0x386d0], R12 ;  /* 0x0386d00cff007988 */ /* 0x0049ee0008000c04 */
[----:B------:R-:W1:Y:S01]  /*a6b0*/  LDC.64 R6, c[0x0][0x478] ;  /* 0x00011e00ff067b82 */ /* 0x000e620000000a00 */
[----:B---3--:R4:W-:Y:S04]  /*a6c0*/  STS.128 [UR4+0x386e0], R8 ;  /* 0x0386e008ff007988 */ /* 0x0089e80008000c04 */
[----:B-1----:R4:W-:Y:S02]  /*a6d0*/  STS.128 [UR4+0x386f0], R4 ;  /* 0x0386f004ff007988 */ /* 0x0029e40008000c04 */
.L_x_193:
[----:B--2---:R-:W-:Y:S05]  /*a6e0*/  BSYNC B0 ;  /* 0x0000000000007941 */ /* 0x004fea0003800000 */
.L_x_192:
[----:B------:R-:W-:Y:S01]  /*a6f0*/  ELECT P0, URZ, PT ;  /* 0x00000000003f782f */ /* 0x000fe20003800000 */
[----:B------:R-:W-:Y:S01]  /*a700*/  NOP ;  /* 0x0000000000007918 */ /* 0x000fe20000000000 */
[----:B------:R-:W-:Y:S11]  /*a710*/  BSSY B0, `(.L_x_194) ;  /* 0x0000050000007945 */ /* 0x000ff60003800000 */
[----:B------:R-:W-:Y:S05]  /*a720*/  @!P0 BRA `(.L_x_195) ;  /* 0x0000000400388947 */ /* 0x000fea0003800000 */
[C---:B----4-:R-:W-:Y:S01]  /*a730*/  IMAD.SHL.U32 R12, R18.reuse, 0x8, RZ ;  /* 0x00000008120c7824 */ /* 0x050fe200078e00ff */
[----:B------:R-:W-:Y:S01]  /*a740*/  ULDC.64 UR4, c[0x0][0x518] ;  /* 0x0001460000047ab9 */ /* 0x000fe20000000a00 */
[----:B------:R-:W-:Y:S01]  /*a750*/  ULDC.64 UR6, c[0x0][0x528] ;  /* 0x00014a0000067ab9 */ /* 0x000fe20000000a00 */
[----:B------:R-:W-:Y:S02]  /*a760*/  SHF.L.U64.HI R3, R18, 0x3, R3 ;  /* 0x0000000312037819 */ /* 0x000fe40000010203 */
[C---:B------:R-:W-:Y:S02]  /*a770*/  IADD3 R10, P0, R12.reuse, UR4, RZ ;  /* 0x000000040c0a7c10 */ /* 0x040fe4000ff1e0ff */
[----:B------:R-:W-:Y:S02]  /*a780*/  IADD3 R8, P1, R12, UR6, RZ ;  /* 0x000000060c087c10 */ /* 0x000fe4000ff3e0ff */
[C---:B------:R-:W-:Y:S01]  /*a790*/  IADD3.X R11, R3.reuse, UR5, RZ, P0, !PT ;  /* 0x00000005030b7c10 */ /* 0x040fe200087fe4ff */
[----:B------:R-:W-:Y:S01]  /*a7a0*/  ULDC.64 UR4, c[0x0][0x510] ;  /* 0x0001440000047ab9 */ /* 0x000fe20000000a00 */
[----:B------:R-:W-:Y:S01]  /*a7b0*/  IADD3.X R9, R3, UR7, RZ, P1, !PT ;  /* 0x0000000703097c10 */ /* 0x000fe20008ffe4ff */
[----:B------:R-:W-:-:S03]  /*a7c0*/  ULDC.64 UR6, c[0x0][0x520] ;  /* 0x0001480000067ab9 */ /* 0x000fc60000000a00 */
[----:B------:R-:W2:Y:S04]  /*a7d0*/  LDG.E.64 R10, desc[UR58][R10.64] ;  /* 0x0000003a0a0a7981 */ /* 0x000ea8000c1e1b00 */
[----:B------:R-:W4:Y:S01]  /*a7e0*/  LDG.E.64 R8, desc[UR58][R8.64] ;  /* 0x0000003a08087981 */ /* 0x000f22000c1e1b00 */
[C---:B------:R-:W-:Y:S02]  /*a7f0*/  IADD3 R14, P0, R12.reuse, UR4, RZ ;  /* 0x000000040c0e7c10 */ /* 0x040fe4000ff1e0ff */
[----:B------:R-:W-:Y:S02]  /*a800*/  IADD3 R12, P1, R12, UR6, RZ ;  /* 0x000000060c0c7c10 */ /* 0x000fe4000ff3e0ff */
[C---:B------:R-:W-:Y:S02]  /*a810*/  IADD3.X R15, R3.reuse, UR5, RZ, P0, !PT ;  /* 0x00000005030f7c10 */ /* 0x040fe400087fe4ff */
[----:B------:R-:W-:-:S04]  /*a820*/  IADD3.X R13, R3, UR7, RZ, P1, !PT ;  /* 0x00000007030d7c10 */ /* 0x000fc80008ffe4ff */
[----:B------:R-:W5:Y:S04]  /*a830*/  LDG.E.64 R14, desc[UR58][R14.64] ;  /* 0x0000003a0e0e7981 */ /* 0x000f68000c1e1b00 */
[----:B------:R-:W3:Y:S01]  /*a840*/  LDG.E.64 R12, desc[UR58][R12.64] ;  /* 0x0000003a0c0c7981 */ /* 0x000ee2000c1e1b00 */
[----:B------:R-:W-:Y:S02]  /*a850*/  UMOV UR4, 0x400 ;  /* 0x0000040000047882 */ /* 0x000fe40000000000 */
[----:B------:R-:W-:-:S04]  /*a860*/  ULEA UR4, UR42, UR4, 0x18 ;  /* 0x000000042a047291 */ /* 0x000fc8000f8ec03f */
[----:B------:R-:W-:Y:S02]  /*a870*/  UIADD3 UR5, UR4, 0x38600, URZ ;  /* 0x0003860004057890 */ /* 0x000fe4000fffe03f */
[----:B------:R-:W-:-:S03]  /*a880*/  UIADD3 UR6, UR4, 0x38680, URZ ;  /* 0x0003868004067890 */ /* 0x000fc6000fffe03f */
[----:B------:R-:W1:Y:S01]  /*a890*/  LDS R4, [UR4+0x3861c] ;  /* 0x03861c04ff047984 */ /* 0x000e620008000800 */
[----:B------:R-:W-:Y:S02]  /*a8a0*/  IMAD.U32 R20, RZ, RZ, UR5 ;  /* 0x00000005ff147e24 */ /* 0x000fe4000f8e00ff */
[----:B------:R-:W-:Y:S01]  /*a8b0*/  IMAD.U32 R22, RZ, RZ, UR6 ;  /* 0x00000006ff167e24 */ /* 0x000fe2000f8e00ff */
[----:B------:R-:W5:Y:S02]  /*a8c0*/  LDS R5, [UR4+0x3869c] ;  /* 0x03869c04ff057984 */ /* 0x000f640008000800 */
[----:B------:R-:W-:Y:S02]  /*a8d0*/  SHF.R.U64 R20, R20, 0x4, RZ ;  /* 0x0000000414147819 */ /* 0x000fe400000012ff */
[----:B------:R-:W-:Y:S01]  /*a8e0*/  SHF.R.U64 R22, R22, 0x4, RZ ;  /* 0x0000000416167819 */ /* 0x000fe200000012ff */
[----:B------:R-:W-:Y:S04]  /*a8f0*/  STS [UR4+0x38630], RZ ;  /* 0x038630ffff007988 */ /* 0x000fe80008000804 */
[----:B------:R-:W-:Y:S04]  /*a900*/  STS [UR4+0x38610], R20 ;  /* 0x03861014ff007988 */ /* 0x000fe80008000804 */
[----:B------:R-:W-:Y:S04]  /*a910*/  STS [UR4+0x38614], R20 ;  /* 0x03861414ff007988 */ /* 0x000fe80008000804 */
[----:B------:R-:W-:Y:S04]  /*a920*/  STS [UR4+0x38690], R22 ;  /* 0x03869016ff007988 */ /* 0x000fe80008000804 */
[----:B------:R-:W-:Y:S04]  /*a930*/  STS [UR4+0x38694], R22 ;  /* 0x03869416ff007988 */ /* 0x000fe80008000804 */
[----:B------:R-:W-:Y:S01]  /*a940*/  STS [UR4+0x386b0], RZ ;  /* 0x0386b0ffff007988 */ /* 0x000fe20008000804 */
[----:B--2---:R-:W-:-:S02]  /*a950*/  SHF.L.U64.HI R11, R10, 0x1, R11 ;  /* 0x000000010a0b7819 */ /* 0x004fc4000001020b */
[----:B----4-:R-:W-:Y:S02]  /*a960*/  SHF.L.U64.HI R3, R8, 0x1, R9 ;  /* 0x0000000108037819 */ /* 0x010fe40000010209 */
[----:B------:R-:W-:Y:S02]  /*a970*/  LOP3.LUT R11, R11, 0x1fffffff, RZ, 0xc0, !PT ;  /* 0x1fffffff0b0b7812 */ /* 0x000fe400078ec0ff */
[----:B------:R-:W-:Y:S02]  /*a980*/  LOP3.LUT R3, R3, 0x1fffffff, RZ, 0xc0, !PT ;  /* 0x1fffffff03037812 */ /* 0x000fe400078ec0ff */
[----:B------:R-:W-:Y:S02]  /*a990*/  SHF.R.U32.HI R7, RZ, 0x4, R11 ;  /* 0x00000004ff077819 */ /* 0x000fe4000001160b */
[----:B------:R-:W-:Y:S02]  /*a9a0*/  SHF.R.U32.HI R6, RZ, 0x4, R3 ;  /* 0x00000004ff067819 */ /* 0x000fe40000011603 */
[----:B-1----:R-:W-:Y:S01]  /*a9b0*/  LOP3.LUT R4, R4, 0xf, R7, 0xb8, !PT ;  /* 0x0000000f04047812 */ /* 0x002fe200078eb807 */
[----:B-----5:R-:W-:Y:S01]  /*a9c0*/  STS.64 [UR4+0x38600], R14 ;  /* 0x0386000eff007988 */ /* 0x020fe20008000a04 */
[----:B------:R-:W-:-:S03]  /*a9d0*/  LOP3.LUT R6, R5, 0xf, R6, 0xb8, !PT ;  /* 0x0000000f05067812 */ /* 0x000fc600078eb806 */
[----:B------:R1:W-:Y:S04]  /*a9e0*/  STS [UR4+0x3861c], R4 ;  /* 0x03861c04ff007988 */ /* 0x0003e80008000804 */
[----:B------:R-:W-:Y:S04]  /*a9f0*/  STS [UR4+0x3869c], R6 ;  /* 0x03869c06ff007988 */ /* 0x000fe80008000804 */
[----:B------:R-:W2:Y:S01]  /*aa00*/  LDS R5, [UR4+0x3861c] ;  /* 0x03861c04ff057984 */ /* 0x000ea20008000800 */
[----:B-1----:R-:W-:-:S03]  /*aa10*/  VIADD R4, R19, 0xffffffff ;  /* 0xffffffff13047836 */ /* 0x002fc60000000000 */
[----:B------:R-:W1:Y:S04]  /*aa20*/  LDS R7, [UR4+0x3869c] ;  /* 0x03869c04ff077984 */ /* 0x000e680008000800 */
[----:B---3--:R-:W-:Y:S01]  /*aa30*/  STS.64 [UR4+0x38680], R12 ;  /* 0x0386800cff007988 */ /* 0x008fe20008000a04 */
[----:B--2---:R-:W-:Y:S02]  /*aa40*/  LOP3.LUT R5, R5, 0xf0, RZ, 0xb8, !PT ;  /* 0x000000f005057812 */ /* 0x004fe400078eb8ff */
[----:B-1----:R-:W-:-:S03]  /*aa50*/  LOP3.LUT R7, R7, 0xf0, RZ, 0xb8, !PT ;  /* 0x000000f007077812 */ /* 0x002fc600078eb8ff */
[----:B------:R1:W-:Y:S04]  /*aa60*/  STS [UR4+0x3861c], R5 ;  /* 0x03861c05ff007988 */ /* 0x0003e80008000804 */
[----:B------:R2:W-:Y:S04]  /*aa70*/  STS [UR4+0x3869c], R7 ;  /* 0x03869c07ff007988 */ /* 0x0005e80008000804 */
[----:B------:R-:W3:Y:S01]  /*aa80*/  LDS R21, [UR4+0x3861c] ;  /* 0x03861c04ff157984 */ /* 0x000ee20008000800 */
[----:B-1----:R-:W-:Y:S02]  /*aa90*/  VIADD R5, R2, 0xffffffff ;  /* 0xffffffff02057836 */ /* 0x002fe40000000000 */
[----:B------:R-:W-:Y:S01]  /*aaa0*/  IMAD.SHL.U32 R2, R10, 0x2, RZ ;  /* 0x000000020a027824 */ /* 0x000fe200078e00ff */
[----:B------:R-:W1:Y:S01]  /*aab0*/  LDS R23, [UR4+0x3869c] ;  /* 0x03869c04ff177984 */ /* 0x000e620008000800 */
[----:B--2---:R-:W-:-:S03]  /*aac0*/  CS2R R6, SRZ ;  /* 0x0000000000067805 */ /* 0x004fc6000001ff00 */
[----:B------:R-:W-:Y:S02]  /*aad0*/  LOP3.LUT R2, R2, 0xfffffffe, RZ, 0xc0, !PT ;  /* 0xfffffffe02027812 */ /* 0x000fe400078ec0ff */
[----:B------:R2:W-:Y:S02]  /*aae0*/  STS.128 [UR4+0x38620], R4 ;  /* 0x03862004ff007988 */ /* 0x0005e40008000c04 */
[----:B------:R-:W-:-:S05]  /*aaf0*/  SHF.R.U64 R11, R2, 0x4, R11 ;  /* 0x00000004020b7819 */ /* 0x000fca000000120b */
[----:B------:R-:W-:Y:S01]  /*ab00*/  STS [UR4+0x3860c], R11 ;  /* 0x03860c0bff007988 */ /* 0x000fe20008000804 */
[----:B--2---:R-:W-:Y:S02]  /*ab10*/  VIADD R5, R0, 0xffffffff ;  /* 0xffffffff00057836 */ /* 0x004fe40000000000 */
[----:B------:R-:W-:-:S03]  /*ab20*/  IMAD.SHL.U32 R0, R8, 0x2, RZ ;  /* 0x0000000208007824 */ /* 0x000fc600078e00ff */
[----:B------:R-:W-:Y:S02]  /*ab30*/  STS.128 [UR4+0x386a0], R4 ;  /* 0x0386a004ff007988 */ /* 0x000fe40008000c04 */
[----:B------:R-:W-:-:S04]  /*ab40*/  LOP3.LUT R0, R0, 0xfffffffe, RZ, 0xc0, !PT ;  /* 0xfffffffe00007812 */ /* 0x000fc800078ec0ff */
[----:B------:R-:W-:Y:S02]  /*ab50*/  SHF.R.U64 R3, R0, 0x4, R3 ;  /* 0x0000000400037819 */ /* 0x000fe40000001203 */
[----:B---3--:R-:W-:-:S03]  /*ab60*/  LOP3.LUT R21, R21, 0xf00, RZ, 0xb8, !PT ;  /* 0x00000f0015157812 */ /* 0x008fc600078eb8ff */
[----:B------:R-:W-:Y:S01]  /*ab70*/  STS [UR4+0x3868c], R3 ;  /* 0x03868c03ff007988 */ /* 0x000fe20008000804 */
[----:B-1----:R-:W-:-:S03]  /*ab80*/  LOP3.LUT R23, R23, 0xf00, RZ, 0xb8, !PT ;  /* 0x00000f0017177812 */ /* 0x002fc600078eb8ff */
[----:B------:R-:W-:Y:S04]  /*ab90*/  STS.64 [UR4+0x38618], R20 ;  /* 0x03861814ff007988 */ /* 0x000fe80008000a04 */
[----:B------:R-:W-:Y:S04]  /*aba0*/  STS.64 [UR4+0x38698], R22 ;  /* 0x03869816ff007988 */ /* 0x000fe80008000a04 */
[----:B------:R-:W1:Y:S04]  /*abb0*/  LDS R24, [UR4+0x3861c] ;  /* 0x03861c04ff187984 */ /* 0x000e680008000800 */
[----:B------:R-:W2:Y:S01]  /*abc0*/  LDS R9, [UR4+0x3869c] ;  /* 0x03869c04ff097984 */ /* 0x000ea20008000800 */
[----:B-1----:R-:W-:-:S02]  /*abd0*/  LOP3.LUT R0, R24, 0xf000, RZ, 0xb8, !PT ;  /* 0x0000f00018007812 */ /* 0x002fc400078eb8ff */
[----:B--2---:R-:W-:-:S03]  /*abe0*/  LOP3.LUT R9, R9, 0xf000, RZ, 0xb8, !PT ;  /* 0x0000f00009097812 */ /* 0x004fc600078eb8ff */
[----:B------:R1:W-:Y:S04]  /*abf0*/  STS [UR4+0x3861c], R0 ;  /* 0x03861c00ff007988 */ /* 0x0003e80008000804 */
[----:B------:R1:W-:Y:S02]  /*ac00*/  STS [UR4+0x3869c], R9 ;  /* 0x03869c09ff007988 */ /* 0x0003e40008000804 */
.L_x_195:
[----:B------:R-:W-:Y:S05]  /*ac10*/  BSYNC B0 ;  /* 0x0000000000007941 */ /* 0x000fea0003800000 */
.L_x_194:
[----:B------:R-:W-:Y:S01]  /*ac20*/  ELECT P0, URZ, PT ;  /* 0x00000000003f782f */ /* 0x000fe20003800000 */
[----:B------:R-:W-:Y:S01]  /*ac30*/  NOP ;  /* 0x0000000000007918 */ /* 0x000fe20000000000 */
[----:B------:R-:W-:Y:S11]  /*ac40*/  BSSY B0, `(.L_x_196) ;  /* 0x0000004000007945 */ /* 0x000ff60003800000 */
[----:B------:R-:W-:Y:S05]  /*ac50*/  @!P0 BRA `(.L_x_197) ;  /* 0x0000000000088947 */ /* 0x000fea0003800000 */
[----:B------:R0:W-:Y:S01]  /*ac60*/  UTMACMDFLUSH ;  /* 0x00000000000079b7 */ /* 0x0001e20000000000 */
[----:B------:R-:W-:-:S04]  /*ac70*/  DEPBAR.LE SB0, 0x0 ;  /* 0x000080000000791a */ /* 0x000fc80000000000 */
.L_x_197:
[----:B------:R-:W-:Y:S05]  /*ac80*/  BSYNC B0 ;  /* 0x0000000000007941 */ /* 0x000fea0003800000 */
.L_x_196:
[----:B------:R-:W-:Y:S01]  /*ac90*/  UMOV UR4, 0x400 ;  /* 0x0000040000047882 */ /* 0x000fe20000000000 */
[----:B---3--:R-:W-:Y:S01]  /*aca0*/  IMAD.SHL.U32 R32, R32, 0x4, RZ ;  /* 0x0000000420207824 */ /* 0x008fe200078e00ff */
[----:B------:R-:W-:Y:S01]  /*acb0*/  ULEA UR16, UR42, UR4, 0x18 ;  /* 0x000000042a107291 */ /* 0x000fe2000f8ec03f */
[----:B------:R-:W-:-:S03]  /*acc0*/  ULDC UR14, c[0x0][0x884] ;  /* 0x00022100000e7ab9 */ /* 0x000fc60000000800 */
[----:B------:R-:W-:Y:S01]  /*acd0*/  UIADD3 UR18, UR16, 0x38600, URZ ;  /* 0x0003860010127890 */ /* 0x000fe2000fffe03f */
[----:B----4-:R-:W-:Y:S01]  /*ace0*/  IADD3 R4, P0, R32, UR12, RZ ;  /* 0x0000000c20047c10 */ /* 0x010fe2000ff1e0ff */
[----:B------:R-:W-:Y:S01]  /*acf0*/  UIMAD.WIDE UR14, UR14, 0x80, UR12 ;  /* 0x000000800e0e78a5 */ /* 0x000fe2000f8e020c */
[----:B------:R-:W-:-:S03]  /*ad00*/  IMAD.MOV.U32 R6, RZ, RZ, 0x1 ;  /* 0x00000001ff067424 */ /* 0x000fc600078e00ff */
[----:B------:R-:W-:Y:S02]  /*ad10*/  IMAD.X R5, RZ, RZ, UR13, P0 ;  /* 0x0000000dff057e24 */ /* 0x000fe400080e06ff */
[----:B------:R-:W-:Y:S01]  /*ad20*/  IADD3 R2, P1, R32, UR14, RZ ;  /* 0x0000000e20027c10 */ /* 0x000fe2000ff3e0ff */
[----:B------:R-:W2:Y:S01]  /*ad30*/  LDS R7, [R32+UR18] ;  /* 0x0000001220077984 */ /* 0x000ea20008000800 */
[----:B------:R-:W-:Y:S02]  /*ad40*/  IMAD.MOV.U32 R8, RZ, RZ, 0x1 ;  /* 0x00000001ff087424 */ /* 0x000fe400078e00ff */
[----:B------:R-:W-:Y:S01]  /*ad50*/  IADD3.X R3, RZ, UR15, RZ, P1, !PT ;  /* 0x0000000fff037c10 */ /* 0x000fe20008ffe4ff */
[----:B-1----:R-:W1:Y:S01]  /*ad60*/  LDS R9, [R32+UR18+0x80] ;  /* 0x0000801220097984 */ /* 0x002e620008000800 */
[----:B------:R-:W-:Y:S01]  /*ad70*/  LOP3.LUT P1, RZ, R33, 0x7f, RZ, 0xc0, !PT ;  /* 0x0000007f21ff7812 */ /* 0x000fe2000782c0ff */
[----:B------:R-:W-:Y:S01]  /*ad80*/  BSSY B0, `(.L_x_198) ;  /* 0x00000eb000007945 */ /* 0x000fe20003800000 */
[----:B------:R-:W-:-:S02]  /*ad90*/  IMAD.MOV.U32 R0, RZ, RZ, RZ ;  /* 0x000000ffff007224 */ /* 0x000fc400078e00ff */
[----:B------:R-:W-:Y:S01]  /*ada0*/  ISETP.EQ.OR P2, PT, R34, RZ, P1 ;  /* 0x000000ff2200720c */ /* 0x000fe20000f42670 */
[----:B------:R-:W-:Y:S02]  /*adb0*/  IMAD.MOV.U32 R20, RZ, RZ, 0x1 ;  /* 0x00000001ff147424 */ /* 0x000fe400078e00ff */
[----:B------:R-:W-:Y:S02]  /*adc0*/  IMAD.MOV.U32 R21, RZ, RZ, RZ ;  /* 0x000000ffff157224 */ /* 0x000fe400078e00ff */
[----:B------:R-:W-:Y:S01]  /*add0*/  IMAD.MOV.U32 R22, RZ, RZ, RZ ;  /* 0x000000ffff167224 */ /* 0x000fe200078e00ff */
[----:B------:R-:W-:Y:S02]  /*ade0*/  ULOP3.LUT UR20, UR54, 0x1, URZ, 0xfc, !UPT ;  /* 0x0000000136147892 */ /* 0x000fe4000f8efc3f */
[----:B------:R-:W-:Y:S02]  /*adf0*/  ULOP3.LUT UR17, UR53, 0x2, URZ, 0xfc, !UPT ;  /* 0x0000000235117892 */ /* 0x000fe4000f8efc3f */
[----:B------:R-:W-:Y:S01]  /*ae00*/  UIADD3 UR19, UR16, 0x38680, URZ ;  /* 0x0003868010137890 */ /* 0x000fe2000fffe03f */
[----:B--2---:R-:W5:Y:S04]  /*ae10*/  ATOMG.E.EXCH.STRONG.GPU PT, RZ, [R4], R7 ;  /* 0x0000000704ff73a8 */ /* 0x004f6800041ee100 */
[----:B-1----:R1:W5:Y:S02]  /*ae20*/  ATOMG.E.EXCH.STRONG.GPU PT, RZ, [R2], R9 ;  /* 0x0000000902ff73a8 */ /* 0x00236400041ee100 */
[----:B-1----:R-:W-:-:S02]  /*ae30*/  PRMT R2, R6, 0x7610, R2 ;  /* 0x0000761006027816 */ /* 0x002fc40000000002 */
[----:B------:R-:W-:-:S07]  /*ae40*/  PRMT R3, R8, 0x7610, R3 ;  /* 0x0000761008037816 */ /* 0x000fce0000000003 */
.L_x_218:
[----:B------:R-:W-:Y:S01]  /*ae50*/  LOP3.LUT P0, RZ, R3, 0xff, RZ, 0xc0, !PT ;  /* 0x000000ff03ff7812 */ /* 0x000fe2000780c0ff */
[----:B-----5:R-:W-:Y:S01]  /*ae60*/  VIADD R4, R19, 0x3f ;  /* 0x0000003f13047836 */ /* 0x020fe20000000000 */
[----:B------:R-:W-:Y:S05]  /*ae70*/  YIELD ;  /* 0x0000000000007946 */ /* 0x000fea0003800000 */
[----:B------:R-:W-:Y:S01]  /*ae80*/  SHF.R.S32.HI R5, RZ, 0x1f, R4 ;  /* 0x0000001fff057819 */ /* 0x000fe20000011404 */
[----:B------:R-:W-:Y:S03]  /*ae90*/  BSSY B1, `(.L_x_199) ;  /* 0x0000008000017945 */ /* 0x000fe60003800000 */
[----:B------:R-:W-:-:S02]  /*aea0*/  LEA.HI R5, R5, R4, RZ, 0x6 ;  /* 0x0000000405057211 */ /* 0x000fc400078f30ff */
[----:B------:R-:W-:Y:S05]  /*aeb0*/  @!P0 BRA `(.L_x_200) ;  /* 0x0000000000148947 */ /* 0x000fea0003800000 */
[----:B------:R-:W-:-:S04]  /*aec0*/  DEPBAR {5,4,3,2,1,0} ;  /* 0x0000003f0000791a */ /* 0x000fc80000000000 */
[----:B------:R1:W-:Y:S01]  /*aed0*/  UTMACCTL.IV [UR12] ;  /* 0x000000000c0079b9 */ /* 0x0003e20008000000 */
[----:B------:R-:W-:-:S04]  /*aee0*/  DEPBAR {5,4,3,2,1,0} ;  /* 0x0000003f0000791a */ /* 0x000fc80000000000 */
[----:B------:R1:W-:Y:S02]  /*aef0*/  UTMACCTL.IV [UR14] ;  /* 0x000000000e0079b9 */ /* 0x0003e40008000000 */
[----:B-1----:R-:W-:Y:S01]  /*af00*/  NOP ;  /* 0x0000000000007918 */ /* 0x002fe20000000000 */
.L_x_200:
[----:B------:R-:W-:Y:S05]  /*af10*/  BSYNC B1 ;  /* 0x0000000000017941 */ /* 0x000fea0003800000 */
.L_x_199:
[----:B------:R-:W-:Y:S01]  /*af20*/  UMOV UR4, 0xffffffff ;  /* 0xffffffff00047882 */ /* 0x000fe20000000000 */
[----:B------:R-:W-:Y:S02]  /*af30*/  SHF.R.S32.HI R7, RZ, 0x6, R5 ;  /* 0x00000006ff077819 */ /* 0x000fe40000011405 */
[----:B------:R-:W-:Y:S05]  /*af40*/  BRA.DIV UR4, `(.L_x_201) ;  /* 0x0000003e041c7947 */ /* 0x000fea000b800000 */
[----:B-----5:R-:W-:-:S13]  /*af50*/  ELECT P6, URZ, PT ;  /* 0x00000000003f782f */ /* 0x020fda00038c0000 */
.L_x_290:
[----:B------:R-:W-:Y:S01]  /*af60*/  ISETP.LT.OR P6, PT, R19, 0x1, !P6 ;  /* 0x000000011300780c */ /* 0x000fe200077c1670 */
[----:B------:R-:W-:-:S12]  /*af70*/  BSSY B1, `(.L_x_202) ;  /* 0x000002e000017945 */ /* 0x000fd80003800000 */
[----:B------:R-:W-:Y:S05]  /*af80*/  @P6 BRA `(.L_x_203) ;  /* 0x0000000000b06947 */ /* 0x000fea0003800000 */
[----:B------:R-:W-:Y:S01]  /*af90*/  IMAD.SHL.U32 R17, R17, 0x100, RZ ;  /* 0x0000010011117824 */ /* 0x000fe200078e00ff */
[----:B------:R-:W-:Y:S01]  /*afa0*/  MOV R10, RZ ;  /* 0x000000ff000a7202 */ /* 0x000fe20000000f00 */
[----:B------:R-:W-:Y:S02]  /*afb0*/  IMAD.SHL.U32 R16, R16, 0x80, RZ ;  /* 0x0000008010107824 */ /* 0x000fe400078e00ff */
[----:B------:R-:W-:Y:S02]  /*afc0*/  VIADD R9, R7, 0x1 ;  /* 0x0000000107097836 */ /* 0x000fe40000000000 */
[----:B------:R-:W-:Y:S02]  /*afd0*/  IMAD.MOV.U32 R3, RZ, RZ, R20 ;  /* 0x000000ffff037224 */ /* 0x000fe400078e0014 */
[----:B------:R-:W-:-:S07]  /*afe0*/  IMAD.MOV.U32 R4, RZ, RZ, R0 ;  /* 0x000000ffff047224 */ /* 0x000fce00078e0000 */
.L_x_207:
[----:B--2---:R-:W-:Y:S01]  /*aff0*/  LEA R8, R4, UR16, 0x3 ;  /* 0x0000001004087c11 */ /* 0x004fe2000f8e18ff */
[----:B------:R-:W-:Y:S05]  /*b000*/  YIELD ;  /* 0x0000000000007946 */ /* 0x000fea0003800000 */
[----:B------:R-:W-:Y:S01]  /*b010*/  SHF.L.U32 R5, R3, 0x1f, RZ ;  /* 0x0000001f03057819 */ /* 0x000fe200000006ff */
[----:B------:R-:W1:Y:S03]  /*b020*/  @!P1 LDC R6, c[0x0][0x500] ;  /* 0x00014000ff069b82 */ /* 0x000e660000000800 */
[----:B------:R-:W2:Y:S02]  /*b030*/  SYNCS.PHASECHK.TRANS64.TRYWAIT P0, [R8+URZ+0x384a0], R5 ;  /* 0x0384a005080075a7 */ /* 0x000ea4000800017f */
[----:B--2---:R-:W-:Y:S05]  /*b040*/  @!P0 BRA `(.L_x_204) ;  /* 0x0000003800fc8947 */ /* 0x004fea0003800000 */
.L_x_291:
[----:B------:R-:W-:Y:S01]  /*b050*/  UPRMT UR4, UR17, 0x9910, URZ ;  /* 0x0000991011047896 */ /* 0x000fe2000800003f */
[----:B-1----:R1:W-:Y:S03]  /*b060*/  @!P1 SYNCS.ARRIVE.TRANS64 RZ, [R8+URZ+0x38480], R6 ;  /* 0x0384800608ff99a7 */ /* 0x0023e6000800003f */
[----:B------:R-:W-:-:S06]  /*b070*/  UISETP.NE.AND UP0, UPT, UR4, 0x2, UPT ;  /* 0x000000020400788c */ /* 0x000fcc000bf05270 */
[----:B------:R-:W-:-:S13]  /*b080*/  PLOP3.LUT P0, PT, PT, PT, UP0, 0x80, 0x0 ;  /* 0x000000000000781c */ /* 0x000fda0003f0f008 */
[----:B-1----:R-:W-:Y:S05]  /*b090*/  @P0 BRA `(.L_x_205) ;  /* 0x0000000000040947 */ /* 0x002fea0003800000 */
[----:B------:R-:W-:Y:S01]  /*b0a0*/  BPT.TRAP 0x1 ;  /* 0x000000040000795c */ /* 0x000fe20000300000 */
.L_x_205:
[----:B------:R-:W-:Y:S05]  /*b0b0*/  @P2 BRA `(.L_x_206) ;  /* 0x0000000000042947 */ /* 0x000fea0003800000 */
[----:B------:R-:W-:Y:S01]  /*b0c0*/  BPT.TRAP 0x1 ;  /* 0x000000040000795c */ /* 0x000fe20000300000 */
.L_x_206:
[----:B------:R-:W-:Y:S01]  /*b0d0*/  R2UR UR8, R4 ;  /* 0x00000000040872ca */ /* 0x000fe200000e0000 */
[----:B------:R-:W-:Y:S01]  /*b0e0*/  VIADD R9, R9, 0xffffffff ;  /* 0xffffffff09097836 */ /* 0x000fe20000000000 */
[----:B------:R-:W-:Y:S01]  /*b0f0*/  R2UR UR9, R8 ;  /* 0x00000000080972ca */ /* 0x000fe200000e0000 */
[----:B------:R-:W-:Y:S01]  /*b100*/  VIADD R4, R4, 0x1 ;  /* 0x0000000104047836 */ /* 0x000fe20000000000 */
[----:B------:R-:W-:Y:S01]  /*b110*/  R2UR UR10, R10 ;  /* 0x000000000a0a72ca */ /* 0x000fe200000e0000 */
[----:B------:R-:W-:Y:S01]  /*b120*/  UMOV UR22, 0x0 ;  /* 0x0000000000167882 */ /* 0x000fe20000000000 */
[----:B------:R-:W-:Y:S01]  /*b130*/  R2UR UR11, R16 ;  /* 0x00000000100b72ca */ /* 0x000fe200000e0000 */
[----:B------:R-:W-:Y:S01]  /*b140*/  UMOV UR23, 0x10000000 ;  /* 0x1000000000177882 */ /* 0x000fe20000000000 */
[----:B------:R-:W-:Y:S01]  /*b150*/  R2UR UR7, R17 ;  /* 0x00000000110772ca */ /* 0x000fe200000e0000 */
[----:B------:R-:W-:Y:S01]  /*b160*/  VIADD R10, R10, 0x40 ;  /* 0x000000400a0a7836 */ /* 0x000fe20000000000 */
[----:B------:R-:W-:-:S02]  /*b170*/  ISETP.GT.AND P3, PT, R9, 0x1, PT ;  /* 0x000000010900780c */ /* 0x000fc40003f64270 */
[C---:B------:R-:W-:Y:S01]  /*b180*/  ISETP.NE.AND P0, PT, R4.reuse, 0x4, PT ;  /* 0x000000040400780c */ /* 0x040fe20003f05270 */
[----:B------:R-:W-:Y:S02]  /*b190*/  ULEA UR4, UR8, UR16, 0xf ;  /* 0x0000001008047291 */ /* 0x000fe4000f8e783f */
[----:B------:R-:W-:Y:S01]  /*b1a0*/  ULEA UR8, UR8, UR16, 0xe ;  /* 0x0000001008087291 */ /* 0x000fe2000f8e703f */
[----:B------:R-:W-:Y:S01]  /*b1b0*/  SEL R6, RZ, 0x1, P0 ;  /* 0x00000001ff067807 */ /* 0x000fe20000000000 */
[----:B------:R-:W-:Y:S01]  /*b1c0*/  UIADD3 UR9, UR9, 0x38480, URZ ;  /* 0x0003848009097890 */ /* 0x000fe2000fffe03f */
[----:B------:R-:W-:Y:S01]  /*b1d0*/  SEL R4, R4, RZ, P0 ;  /* 0x000000ff04047207 */ /* 0x000fe20000000000 */
[----:B------:R-:W-:Y:S01]  /*b1e0*/  UIADD3 UR4, UR4, 0x10000, URZ ;  /* 0x0001000004047890 */ /* 0x000fe2000fffe03f */
[----:B------:R-:W-:Y:S01]  /*b1f0*/  LOP3.LUT R3, R3, R6, RZ, 0x3c, !PT ;  /* 0x0000000603037212 */ /* 0x000fe200078e3cff */
[----:B------:R-:W-:-:S03]  /*b200*/  UMOV UR6, UR10 ;  /* 0x0000000a00067c82 */ /* 0x000fc60008000000 */
[----:B------:R-:W-:Y:S02]  /*b210*/  UMOV UR5, UR9 ;  /* 0x0000000900057c82 */ /* 0x000fe40008000000 */
[----:B------:R1:W-:Y:S02]  /*b220*/  UTMALDG.2D [UR8], [UR12], desc[UR22] ;  /* 0x000016080c0075b4 */ /* 0x0003e40008009000 */
[----:B------:R1:W-:Y:S02]  /*b230*/  UTMALDG.2D [UR4], [UR14], desc[UR22] ;  /* 0x000016040e0075b4 */ /* 0x0003e40008009000 */
[----:B-1----:R-:W-:Y:S05]  /*b240*/  @P3 BRA `(.L_x_207) ;  /* 0xfffffffc00683947 */ /* 0x002fea000383ffff */
.L_x_203:
[----:B------:R-:W-:Y:S05]  /*b250*/  BSYNC B1 ;  /* 0x0000000000017941 */ /* 0x000fea0003800000 */
.L_x_202:
[----:B------:R-:W-:Y:S01]  /*b260*/  IMAD.IADD R0, R7, 0x1, R0 ;  /* 0x0000000107007824 */ /* 0x000fe200078e0200 */
[----:B------:R-:W-:-:S04]  /*b270*/  LOP3.LUT P0, RZ, R2, 0xff, RZ, 0xc0, !PT ;  /* 0x000000ff02ff7812 */ /* 0x000fc8000780c0ff */
[----:B------:R-:W-:-:S04]  /*b280*/  SHF.R.U32.HI R2, RZ, 0x2, R0 ;  /* 0x00000002ff027819 */ /* 0x000fc80000011600 */
[----:B------:R-:W-:-:S04]  /*b290*/  LOP3.LUT R2, R2, 0x1, RZ, 0xc0, !PT ;  /* 0x0000000102027812 */ /* 0x000fc800078ec0ff */
[----:B------:R-:W-:Y:S01]  /*b2a0*/  ISETP.NE.U32.AND P3, PT, R2, 0x1, PT ;  /* 0x000000010200780c */ /* 0x000fe20003f65070 */
[----:B------:R-:W-:Y:S01]  /*b2b0*/  IMAD.U32 R2, RZ, RZ, UR20 ;  /* 0x00000014ff027e24 */ /* 0x000fe2000f8e00ff */
[----:B------:R-:W-:Y:S01]  /*b2c0*/  @P0 SYNCS.ARRIVE.TRANS64.A1T0 RZ, [UR16+0x38508], RZ ;  /* 0x038508ffffff09a7 */ /* 0x000fe20008100010 */
[----:B------:R-:W-:Y:S02]  /*b2d0*/  ISETP.GT.U32.AND P0, PT, R0, 0x3, PT ;  /* 0x000000030000780c */ /* 0x000fe40003f04070 */
[C---:B------:R-:W-:Y:S02]  /*b2e0*/  ISETP.GT.U32.AND P3, PT, R7.reuse, 0x3, !P3 ;  /* 0x000000030700780c */ /* 0x040fe40005f64070 */
[----:B------:R-:W-:Y:S02]  /*b2f0*/  ISETP.NE.AND P4, PT, R2, 0x3, PT ;  /* 0x000000030200780c */ /* 0x000fe40003f85270 */
[----:B------:R-:W-:Y:S02]  /*b300*/  ISETP.LT.U32.AND P0, PT, R7, 0x4, P0 ;  /* 0x000000040700780c */ /* 0x000fe40000701070 */
[----:B------:R-:W-:-:S02]  /*b310*/  SEL R2, RZ, 0x1, !P3 ;  /* 0x00000001ff027807 */ /* 0x000fc40005800000 */
[----:B------:R-:W-:Y:S02]  /*b320*/  SEL R3, RZ, 0x1, !P0 ;  /* 0x00000001ff037807 */ /* 0x000fe40004000000 */
[----:B------:R-:W-:Y:S02]  /*b330*/  LOP3.LUT R0, R0, 0x3, RZ, 0xc0, !PT ;  /* 0x0000000300007812 */ /* 0x000fe400078ec0ff */
[----:B------:R-:W-:-:S03]  /*b340*/  LOP3.LUT R20, R2, R20, R3, 0x96, !PT ;  /* 0x0000001402147212 */ /* 0x000fc600078e9603 */
[----:B------:R-:W-:Y:S05]  /*b350*/  @!P4 BRA `(.L_x_208) ;  /* 0x000000000004c947 */ /* 0x000fea0003800000 */
[----:B------:R-:W-:Y:S01]  /*b360*/  BPT.TRAP 0x1 ;  /* 0x000000040000795c */ /* 0x000fe20000300000 */
.L_x_208:
[C---:B------:R-:W-:Y:S01]  /*b370*/  LEA R3, R21.reuse, UR16, 0x3 ;  /* 0x0000001015037c11 */ /* 0x040fe2000f8e18ff */
[----:B------:R-:W-:Y:S01]  /*b380*/  BSSY B1, `(.L_x_209) ;  /* 0x0000005000017945 */ /* 0x000fe20003800000 */
[----:B------:R-:W-:Y:S02]  /*b390*/  SHF.L.U32 R2, R22, 0x1f, RZ ;  /* 0x0000001f16027819 */ /* 0x000fe400000006ff */
[----:B--2---:R-:W-:Y:S02]  /*b3a0*/  LEA R8, R21, UR16, 0x4 ;  /* 0x0000001015087c11 */ /* 0x004fe4000f8e20ff */
[----:B------:R-:W1:Y:S02]  /*b3b0*/  SYNCS.PHASECHK.TRANS64.TRYWAIT P0, [R3+URZ+0x38400], R2 ;  /* 0x03840002030075a7 */ /* 0x000e64000800017f */
[----:B-1----:R-:W-:Y:S05]  /*b3c0*/  @!P0 BRA `(.L_x_210) ;  /* 0x0000003800308947 */ /* 0x002fea0003800000 */
.L_x_292:
[----:B------:R-:W-:Y:S05]  /*b3d0*/  BSYNC B1 ;  /* 0x0000000000017941 */ /* 0x000fea0003800000 */
.L_x_209:
[----:B------:R-:W2:Y:S01]  /*b3e0*/  LDS.128 R8, [R8+0x38510] ;  /* 0x0385100008087984 */ /* 0x000ea20000000c00 */
[----:B------:R-:W-:Y:S01]  /*b3f0*/  @!PT LDS RZ, [RZ] ;  /* 0x00000000fffff984 */ /* 0x000fe20000000800 */
[----:B------:R-:W-:Y:S01]  /*b400*/  @!PT LDS RZ, [RZ] ;  /* 0x00000000fffff984 */ /* 0x000fe20000000800 */
[----:B------:R-:W-:Y:S01]  /*b410*/  @!PT LDS RZ, [RZ] ;  /* 0x00000000fffff984 */ /* 0x000fe20000000800 */
[----:B------:R-:W-:Y:S01]  /*b420*/  @!PT LDS RZ, [RZ] ;  /* 0x00000000fffff984 */ /* 0x000fe20000000800 */
[----:B------:R3:W-:Y:S06]  /*b430*/  MEMBAR.ALL.CTA ;  /* 0x0000000000007992 */ /* 0x0007ec0000008000 */
[----:B---3--:R-:W3:Y:S01]  /*b440*/  FENCE.VIEW.ASYNC.S ;  /* 0x00000000000073c6 */ /* 0x008ee20000000000 */
[----:B--2---:R-:W-:Y:S02]  /*b450*/  IMAD.MOV.U32 R17, RZ, RZ, R9 ;  /* 0x000000ffff117224 */ /* 0x004fe400078e0009 */
[----:B------:R-:W-:Y:S01]  /*b460*/  IMAD.MOV.U32 R16, RZ, RZ, R8 ;  /* 0x000000ffff107224 */ /* 0x000fe200078e0008 */
[----:B---3--:R-:W-:Y:S06]  /*b470*/  @!P4 BRA `(.L_x_211) ;  /* 0x000000000004c947 */ /* 0x008fec0003800000 */
[----:B------:R-:W-:Y:S01]  /*b480*/  BPT.TRAP 0x1 ;  /* 0x000000040000795c */ /* 0x000fe20000300000 */
.L_x_211:
[----:B------:R-:W2:Y:S01]  /*b490*/  S2R R5, SR_CgaCtaId ;  /* 0x0000000000057919 */ /* 0x000ea20000008800 */
[----:B------:R-:W-:Y:S01]  /*b4a0*/  ISETP.NE.AND P0, PT, R11, RZ, PT ;  /* 0x000000ff0b00720c */ /* 0x000fe20003f05270 */
[----:B-1----:R-:W-:Y:S01]  /*b4b0*/  VIADD R2, R3, 0x38440 ;  /* 0x0003844003027836 */ /* 0x002fe20000000000 */
[CC--:B------:R-:W-:Y:S02]  /*b4c0*/  ISETP.NE.AND P3, PT, R10.reuse, R18.reuse, PT ;  /* 0x000000120a00720c */ /* 0x0c0fe40003f65270 */
[----:B------:R-:W-:Y:S02]  /*b4d0*/  ISETP.EQ.OR P0, PT, R10, R18, !P0 ;  /* 0x000000120a00720c */ /* 0x000fe40004702670 */
[----:B--2---:R-:W-:-:S04]  /*b4e0*/  PRMT R2, R5, 0x654, R2 ;  /* 0x0000065405027816 */ /* 0x004fc80000000002 */
[----:B------:R1:W-:Y:S07]  /*b4f0*/  SYNCS.ARRIVE.TRANS64.RED.A1T0 RZ, [R2+URZ], RZ ;  /* 0x000000ff02ff79a7 */ /* 0x0003ee000810043f */
[----:B------:R-:W-:Y:S05]  /*b500*/  @P0 BRA `(.L_x_212) ;  /* 0x0000000400a40947 */ /* 0x000fea0003800000 */
[----:B-1----:R-:W1:Y:S02]  /*b510*/  LDC.64 R2, c[0x0][0x290] ;  /* 0x0000a400ff027b82 */ /* 0x002e640000000a00 */
[----:B-1----:R-:W-:-:S05]  /*b520*/  IMAD.WIDE R2, R10, 0xc, R2 ;  /* 0x0000000c0a027825 */ /* 0x002fca00078e0202 */
[----:B------:R1:W5:Y:S01]  /*b530*/  LDG.E R19, desc[UR58][R2.64+0x8] ;  /* 0x0000083a02137981 */ /* 0x000362000c1e1900 */
[----:B------:R-:W-:-:S03]  /*b540*/  UMOV UR4, 0xffffffff ;  /* 0xffffffff00047882 */ /* 0x000fc60000000000 */
[----:B------:R-:W-:Y:S05]  /*b550*/  BRA.DIV UR4, `(.L_x_213) ;  /* 0x0000003604e07947 */ /* 0x000fea000b800000 */
[----:B------:R-:W-:-:S13]  /*b560*/  ELECT P6, URZ, PT ;  /* 0x00000000003f782f */ /* 0x000fda00038c0000 */
.L_x_295:
[----:B------:R-:W-:Y:S04]  /*b570*/  BSSY B1, `(.L_x_214) ;  /* 0x000004f000017945 */ /* 0x000fe80003800000 */
[----:B------:R-:W-:Y:S05]  /*b580*/  @!P6 BRA `(.L_x_215) ;  /* 0x000000040034e947 */ /* 0x000fea0003800000 */
[----:B------:R-:W-:Y:S01]  /*b590*/  SHF.R.S32.HI R5, RZ, 0x1f, R10 ;  /* 0x0000001fff057819 */ /* 0x000fe2000001140a */
[----:B------:R-:W-:Y:S01]  /*b5a0*/  ULDC.64 UR4, c[0x0][0x510] ;  /* 0x0001440000047ab9 */ /* 0x000fe20000000a00 */
[C---:B------:R-:W-:Y:S01]  /*b5b0*/  SHF.L.U32 R4, R10.reuse, 0x3, RZ ;  /* 0x000000030a047819 */ /* 0x040fe200000006ff */
[----:B------:R-:W-:Y:S01]  /*b5c0*/  ULDC.64 UR6, c[0x0][0x520] ;  /* 0x0001480000067ab9 */ /* 0x000fe20000000a00 */
[----:B------:R-:W-:Y:S01]  /*b5d0*/  SHF.L.U64.HI R5, R10, 0x3, R5 ;  /* 0x000000030a057819 */ /* 0x000fe20000010205 */
[----:B------:R-:W2:Y:S01]  /*b5e0*/  LDG.E R18, desc[UR58][R2.64] ;  /* 0x0000003a02127981 */ /* 0x000ea2000c1e1900 */
[C---:B------:R-:W-:Y:S02]  /*b5f0*/  IADD3 R12, P0, R4.reuse, UR4, RZ ;  /* 0x00000004040c7c10 */ /* 0x040fe4000ff1e0ff */
[C---:B------:R-:W-:Y:S02]  /*b600*/  IADD3 R8, P4, R4.reuse, UR6, RZ ;  /* 0x0000000604087c10 */ /* 0x040fe4000ff9e0ff */
[C---:B------:R-:W-:Y:S01]  /*b610*/  IADD3.X R13, R5.reuse, UR5, RZ, P0, !PT ;  /* 0x00000005050d7c10 */ /* 0x040fe200087fe4ff */
[----:B------:R-:W-:Y:S01]  /*b620*/  ULDC.64 UR4, c[0x0][0x518] ;  /* 0x0001460000047ab9 */ /* 0x000fe20000000a00 */
[----:B------:R-:W-:Y:S01]  /*b630*/  IADD3.X R9, R5, UR7, RZ, P4, !PT ;  /* 0x0000000705097c10 */ /* 0x000fe2000a7fe4ff */
[----:B-1----:R1:W3:Y:S04]  /*b640*/  LDG.E R2, desc[UR58][R2.64+0x4] ;  /* 0x0000043a02027981 */ /* 0x0022e8000c1e1900 */
[----:B------:R-:W4:Y:S04]  /*b650*/  LDG.E.64 R12, desc[UR58][R12.64] ;  /* 0x0000003a0c0c7981 */ /* 0x000f28000c1e1b00 */
[----:B------:R-:W2:Y:S01]  /*b660*/  LDG.E.64 R8, desc[UR58][R8.64] ;  /* 0x0000003a08087981 */ /* 0x000ea2000c1e1b00 */
[----:B------:R-:W-:-:S04]  /*b670*/  IADD3 R6, P0, R4, UR4, RZ ;  /* 0x0000000404067c10 */ /* 0x000fc8000ff1e0ff */
[----:B------:R-:W-:Y:S01]  /*b680*/  IADD3.X R7, R5, UR5, RZ, P0, !PT ;  /* 0x0000000505077c10 */ /* 0x000fe200087fe4ff */
[----:B------:R-:W-:-:S05]  /*b690*/  ULDC.64 UR4, c[0x0][0x528] ;  /* 0x00014a0000047ab9 */ /* 0x000fca0000000a00 */
[----:B------:R-:W3:Y:S01]  /*b6a0*/  LDG.E.64 R6, desc[UR58][R6.64] ;  /* 0x0000003a06067981 */ /* 0x000ee2000c1e1b00 */
[----:B------:R-:W-:-:S04]  /*b6b0*/  IADD3 R4, P0, R4, UR4, RZ ;  /* 0x0000000404047c10 */ /* 0x000fc8000ff1e0ff */
[----:B------:R-:W-:-:S06]  /*b6c0*/  IADD3.X R5, R5, UR5, RZ, P0, !PT ;  /* 0x0000000505057c10 */ /* 0x000fcc00087fe4ff */
[----:B------:R-:W3:Y:S04]  /*b6d0*/  LDG.E.64 R4, desc[UR58][R4.64] ;  /* 0x0000003a04047981 */ /* 0x000ee8000c1e1b00 */
[----:B----4-:R-:W-:Y:S04]  /*b6e0*/  STS.64 [UR18], R12 ;  /* 0x0000000cff007988 */ /* 0x010fe80008000a12 */
[----:B--2---:R-:W-:Y:S04]  /*b6f0*/  STS.64 [UR19], R8 ;  /* 0x00000008ff007988 */ /* 0x004fe80008000a13 */
[----:B------:R-:W2:Y:S01]  /*b700*/  LDS R14, [UR18+0x1c] ;  /* 0x00001c12ff0e7984 */ /* 0x000ea20008000800 */
[----:B---3--:R-:W-:-:S04]  /*b710*/  SHF.L.U64.HI R24, R6, 0x1, R7 ;  /* 0x0000000106187819 */ /* 0x008fc80000010207 */
[----:B------:R-:W-:-:S04]  /*b720*/  LOP3.LUT R24, R24, 0x1fffffff, RZ, 0xc0, !PT ;  /* 0x1fffffff18187812 */ /* 0x000fc800078ec0ff */
[----:B------:R-:W-:-:S04]  /*b730*/  SHF.R.U32.HI R7, RZ, 0x4, R24 ;  /* 0x00000004ff077819 */ /* 0x000fc80000011618 */
[----:B--2---:R-:W-:-:S05]  /*b740*/  LOP3.LUT R14, R14, 0xf, R7, 0xb8, !PT ;  /* 0x0000000f0e0e7812 */ /* 0x004fca00078eb807 */
[----:B------:R-:W-:Y:S04]  /*b750*/  STS [UR18+0x1c], R14 ;  /* 0x00001c0eff007988 */ /* 0x000fe80008000812 */
[----:B------:R-:W2:Y:S02]  /*b760*/  LDS R7, [UR18+0x1c] ;  /* 0x00001c12ff077984 */ /* 0x000ea40008000800 */
[----:B--2---:R-:W-:-:S05]  /*b770*/  LOP3.LUT R7, R7, 0xf0, RZ, 0xb8, !PT ;  /* 0x000000f007077812 */ /* 0x004fca00078eb8ff */
[----:B------:R-:W-:Y:S04]  /*b780*/  STS [UR18+0x1c], R7 ;  /* 0x00001c07ff007988 */ /* 0x000fe80008000812 */
[----:B------:R-:W2:Y:S01]  /*b790*/  LDS R9, [UR18+0x1c] ;  /* 0x00001c12ff097984 */ /* 0x000ea20008000800 */
[----:B------:R-:W-:-:S05]  /*b7a0*/  IMAD.U32 R8, RZ, RZ, UR18 ;  /* 0x00000012ff087e24 */ /* 0x000fca000f8e00ff */
[----:B------:R-:W-:Y:S02]  /*b7b0*/  SHF.R.U64 R8, R8, 0x4, RZ ;  /* 0x0000000408087819 */ /* 0x000fe400000012ff */
[----:B--2---:R-:W-:-:S05]  /*b7c0*/  LOP3.LUT R9, R9, 0xf00, RZ, 0xb8, !PT ;  /* 0x00000f0009097812 */ /* 0x004fca00078eb8ff */
[----:B------:R-:W-:Y:S04]  /*b7d0*/  STS.64 [UR18+0x18], R8 ;  /* 0x00001808ff007988 */ /* 0x000fe80008000a12 */
[----:B------:R-:W1:Y:S01]  /*b7e0*/  LDS R25, [UR18+0x1c] ;  /* 0x00001c12ff197984 */ /* 0x000e620008000800 */
[----:B------:R-:W-:Y:S01]  /*b7f0*/  IMAD.SHL.U32 R23, R6, 0x2, RZ ;  /* 0x0000000206177824 */ /* 0x000fe200078e00ff */
[----:B------:R-:W-:-:S04]  /*b800*/  CS2R R14, SRZ ;  /* 0x00000000000e7805 */ /* 0x000fc8000001ff00 */
[----:B------:R-:W-:Y:S01]  /*b810*/  LOP3.LUT R23, R23, 0xfffffffe, RZ, 0xc0, !PT ;  /* 0xfffffffe17177812 */ /* 0x000fe200078ec0ff */
[----:B-----5:R-:W-:Y:S02]  /*b820*/  VIADD R12, R19, 0xffffffff ;  /* 0xffffffff130c7836 */ /* 0x020fe40000000000 */
[----:B------:R-:W-:Y:S01]  /*b830*/  VIADD R13, R18, 0xffffffff ;  /* 0xffffffff120d7836 */ /* 0x000fe20000000000 */
[----:B------:R-:W-:Y:S01]  /*b840*/  SHF.R.U64 R23, R23, 0x4, R24 ;  /* 0x0000000417177819 */ /* 0x000fe20000001218 */
[----:B------:R-:W-:Y:S04]  /*b850*/  STS [UR18+0x10], R8 ;  /* 0x00001008ff007988 */ /* 0x000fe80008000812 */
[----:B------:R-:W-:Y:S04]  /*b860*/  STS [UR18+0x14], R8 ;  /* 0x00001408ff007988 */ /* 0x000fe80008000812 */
[----:B------:R-:W-:Y:S04]  /*b870*/  STS.128 [UR18+0x20], R12 ;  /* 0x0000200cff007988 */ /* 0x000fe80008000c12 */
[----:B------:R-:W-:Y:S04]  /*b880*/  STS [UR18+0xc], R23 ;  /* 0x00000c17ff007988 */ /* 0x000fe80008000812 */
[----:B------:R-:W-:Y:S01]  /*b890*/  STS [UR18+0x30], RZ ;  /* 0x000030ffff007988 */ /* 0x000fe20008000812 */
[----:B-1----:R-:W-:-:S05]  /*b8a0*/  LOP3.LUT R3, R25, 0xf000, RZ, 0xb8, !PT ;  /* 0x0000f00019037812 */ /* 0x002fca00078eb8ff */
[----:B------:R-:W-:Y:S04]  /*b8b0*/  STS [UR18+0x1c], R3 ;  /* 0x00001c03ff007988 */ /* 0x000fe80008000812 */
[----:B------:R-:W1:Y:S01]  /*b8c0*/  LDS R6, [UR19+0x1c] ;  /* 0x00001c13ff067984 */ /* 0x000e620008000800 */
[----:B------:R-:W-:-:S04]  /*b8d0*/  SHF.L.U64.HI R18, R4, 0x1, R5 ;  /* 0x0000000104127819 */ /* 0x000fc80000010205 */
[----:B------:R-:W-:-:S04]  /*b8e0*/  LOP3.LUT R18, R18, 0x1fffffff, RZ, 0xc0, !PT ;  /* 0x1fffffff12127812 */ /* 0x000fc800078ec0ff */
[----:B------:R-:W-:-:S04]  /*b8f0*/  SHF.R.U32.HI R5, RZ, 0x4, R18 ;  /* 0x00000004ff057819 */ /* 0x000fc80000011612 */
[----:B-1----:R-:W-:-:S05]  /*b900*/  LOP3.LUT R5, R6, 0xf, R5, 0xb8, !PT ;  /* 0x0000000f06057812 */ /* 0x002fca00078eb805 */
[----:B------:R-:W-:Y:S04]  /*b910*/  STS [UR19+0x1c], R5 ;  /* 0x00001c05ff007988 */ /* 0x000fe80008000813 */
[----:B------:R-:W1:Y:S02]  /*b920*/  LDS R8, [UR19+0x1c] ;  /* 0x00001c13ff087984 */ /* 0x000e640008000800 */
[----:B-1----:R-:W-:-:S05]  /*b930*/  LOP3.LUT R8, R8, 0xf0, RZ, 0xb8, !PT ;  /* 0x000000f008087812 */ /* 0x002fca00078eb8ff */
[----:B------:R-:W-:Y:S04]  /*b940*/  STS [UR19+0x1c], R8 ;  /* 0x00001c08ff007988 */ /* 0x000fe80008000813 */
[----:B------:R-:W1:Y:S01]  /*b950*/  LDS R7, [UR19+0x1c] ;  /* 0x00001c13ff077984 */ /* 0x000e620008000800 */
[----:B------:R-:W-:-:S05]  /*b960*/  IMAD.U32 R6, RZ, RZ, UR19 ;  /* 0x00000013ff067e24 */ /* 0x000fca000f8e00ff */
[----:B------:R-:W-:Y:S02]  /*b970*/  SHF.R.U64 R6, R6, 0x4, RZ ;  /* 0x0000000406067819 */ /* 0x000fe400000012ff */
[----:B-1----:R-:W-:-:S05]  /*b980*/  LOP3.LUT R7, R7, 0xf00, RZ, 0xb8, !PT ;  /* 0x00000f0007077812 */ /* 0x002fca00078eb8ff */
[----:B------:R-:W-:Y:S04]  /*b990*/  STS.64 [UR19+0x18], R6 ;  /* 0x00001806ff007988 */ /* 0x000fe80008000a13 */
[----:B------:R-:W1:Y:S01]  /*b9a0*/  LDS R9, [UR19+0x1c] ;  /* 0x00001c13ff097984 */ /* 0x000e620008000800 */
[----:B------:R-:W-:Y:S02]  /*b9b0*/  IMAD.SHL.U32 R3, R4, 0x2, RZ ;  /* 0x0000000204037824 */ /* 0x000fe400078e00ff */
[----:B------:R-:W-:-:S03]  /*b9c0*/  VIADD R13, R2, 0xffffffff ;  /* 0xffffffff020d7836 */ /* 0x000fc60000000000 */
[----:B------:R-:W-:-:S04]  /*b9d0*/  LOP3.LUT R3, R3, 0xfffffffe, RZ, 0xc0, !PT ;  /* 0xfffffffe03037812 */ /* 0x000fc800078ec0ff */
[----:B------:R-:W-:Y:S01]  /*b9e0*/  SHF.R.U64 R3, R3, 0x4, R18 ;  /* 0x0000000403037819 */ /* 0x000fe20000001212 */
[----:B------:R2:W-:Y:S04]  /*b9f0*/  STS.128 [UR19+0x20], R12 ;  /* 0x0000200cff007988 */ /* 0x0005e80008000c13 */
[----:B------:R2:W-:Y:S04]  /*ba00*/  STS [UR19+0xc], R3 ;  /* 0x00000c03ff007988 */ /* 0x0005e80008000813 */
[----:B------:R2:W-:Y:S04]  /*ba10*/  STS [UR19+0x10], R6 ;  /* 0x00001006ff007988 */ /* 0x0005e80008000813 */
[----:B------:R2:W-:Y:S04]  /*ba20*/  STS [UR19+0x14], R6 ;  /* 0x00001406ff007988 */ /* 0x0005e80008000813 */
[----:B------:R-:W-:Y:S01]  /*ba30*/  STS [UR19+0x30], RZ ;  /* 0x000030ffff007988 */ /* 0x000fe20008000813 */
[----:B-1----:R-:W-:-:S05]  /*ba40*/  LOP3.LUT R2, R9, 0xf000, RZ, 0xb8, !PT ;  /* 0x0000f00009027812 */ /* 0x002fca00078eb8ff */
[----:B------:R2:W-:Y:S02]  /*ba50*/  STS [UR19+0x1c], R2 ;  /* 0x00001c02ff007988 */ /* 0x0005e40008000813 */
.L_x_215:
[----:B------:R-:W-:Y:S05]  /*ba60*/  BSYNC B1 ;  /* 0x0000000000017941 */ /* 0x000fea0003800000 */
.L_x_214:
[----:B------:R-:W-:-:S03]  /*ba70*/  UMOV UR4, 0xffffffff ;  /* 0xffffffff00047882 */ /* 0x000fc60000000000 */
[----:B------:R-:W-:Y:S05]  /*ba80*/  BRA.DIV UR4, `(.L_x_216) ;  /* 0x0000003204b47947 */ /* 0x000fea000b800000 */
[----:B------:R-:W-:Y:S01]  /*ba90*/  ELECT P6, URZ, PT ;  /* 0x00000000003f782f */ /* 0x000fe200038c0000 */
[----:B------:R-:W-:-:S12]  /*baa0*/  NOP ;  /* 0x0000000000007918 */ /* 0x000fd80000000000 */
.L_x_299:
[----:B-12---:R-:W1:Y:S02]  /*bab0*/  S2R R2, SR_LANEID ;  /* 0x0000000000027919 */ /* 0x006e640000000000 */
[----:B-1----:R-:W-:-:S05]  /*bac0*/  IMAD.SHL.U32 R6, R2, 0x4, RZ ;  /* 0x0000000402067824 */ /* 0x002fca00078e00ff */
[----:B------:R1:W2:Y:S01]  /*bad0*/  LDS R7, [R6+UR18] ;  /* 0x0000001206077984 */ /* 0x0002a20008000800 */
[C---:B------:R-:W-:Y:S02]  /*bae0*/  IADD3 R4, P0, R6.reuse, UR12, RZ ;  /* 0x0000000c06047c10 */ /* 0x040fe4000ff1e0ff */
[----:B------:R-:W-:Y:S01]  /*baf0*/  IADD3 R2, P4, R6, UR14, RZ ;  /* 0x0000000e06027c10 */ /* 0x000fe2000ff9e0ff */
[----:B------:R1:W3:Y:S01]  /*bb00*/  LDS R9, [R6+UR18+0x80] ;  /* 0x0000801206097984 */ /* 0x0002e20008000800 */
[----:B------:R-:W-:Y:S11]  /*bb10*/  @!P6 BRA `(.L_x_217) ;  /* 0x000000000008e947 */ /* 0x000ff60003800000 */
[----:B------:R0:W-:Y:S01]  /*bb20*/  UTMACMDFLUSH ;  /* 0x00000000000079b7 */ /* 0x0001e20000000000 */
[----:B------:R-:W-:-:S04]  /*bb30*/  DEPBAR.LE SB0, 0x0 ;  /* 0x000080000000791a */ /* 0x000fc80000000000 */
.L_x_217:
[----:B------:R-:W-:Y:S01]  /*bb40*/  IMAD.X R5, RZ, RZ, UR13, P0 ;  /* 0x0000000dff057e24 */ /* 0x000fe200080e06ff */
[----:B------:R-:W-:Y:S05]  /*bb50*/  WARPSYNC.ALL ;  /* 0x0000000000007948 */ /* 0x000fea0003800000 */
[----:B------:R-:W-:Y:S01]  /*bb60*/  IMAD.X R3, RZ, RZ, UR15, P4 ;  /* 0x0000000fff037e24 */ /* 0x000fe2000a0e06ff */
[----:B--2---:R2:W5:Y:S04]  /*bb70*/  ATOMG.E.EXCH.STRONG.GPU PT, RZ, [R4], R7 ;  /* 0x0000000704ff73a8 */ /* 0x00456800041ee100 */
[----:B---3--:R2:W5:Y:S01]  /*bb80*/  ATOMG.E.EXCH.STRONG.GPU PT, RZ, [R2], R9 ;  /* 0x0000000902ff73a8 */ /* 0x00856200041ee100 */
[----:B------:R-:W-:-:S07]  /*bb90*/  MOV R18, R10 ;  /* 0x0000000a00127202 */ /* 0x000fce0000000f00 */
.L_x_212:
[----:B------:R-:W-:Y:S01]  /*bba0*/  ISETP.NE.AND P4, PT, R11, RZ, PT ;  /* 0x000000ff0b00720c */ /* 0x000fe20003f85270 */
[----:B------:R-:W-:Y:S01]  /*bbb0*/  VIADD R21, R21, 0x1 ;  /* 0x0000000115157836 */ /* 0x000fe20000000000 */
[----:B--2---:R-:W-:Y:S02]  /*bbc0*/  SEL R3, RZ, 0x1, !P3 ;  /* 0x00000001ff037807 */ /* 0x004fe40005800000 */
[----:B-1----:R-:W-:Y:S02]  /*bbd0*/  PRMT R2, RZ, 0x7610, R2 ;  /* 0x00007610ff027816 */ /* 0x002fe40000000002 */
[----:B------:R-:W-:-:S04]  /*bbe0*/  ISETP.NE.AND P0, PT, R21, 0x8, PT ;  /* 0x000000081500780c */ /* 0x000fc80003f05270 */
[----:B------:R-:W-:Y:S02]  /*bbf0*/  SEL R5, RZ, 0x1, P0 ;  /* 0x00000001ff057807 */ /* 0x000fe40000000000 */
[----:B------:R-:W-:Y:S02]  /*bc00*/  SEL R21, R21, RZ, P0 ;  /* 0x000000ff15157207 */ /* 0x000fe40000000000 */
[----:B------:R-:W-:Y:S01]  /*bc10*/  LOP3.LUT R22, R22, R5, RZ, 0x3c, !PT ;  /* 0x0000000516167212 */ /* 0x000fe200078e3cff */
[----:B------:R-:W-:Y:S06]  /*bc20*/  @P4 BRA `(.L_x_218) ;  /* 0xfffffff000884947 */ /* 0x000fec000383ffff */
[----:B------:R-:W-:Y:S05]  /*bc30*/  BSYNC B0 ;  /* 0x0000000000007941 */ /* 0x000fea0003800000 */
.L_x_198:
[----:B------:R-:W-:-:S03]  /*bc40*/  UMOV UR4, 0xffffffff ;  /* 0xffffffff00047882 */ /* 0x000fc60000000000 */
[----:B------:R-:W-:Y:S05]  /*bc50*/  BRA.DIV UR4, `(.L_x_219) ;  /* 0x0000003204707947 */ /* 0x000fea000b800000 */
[----:B-----5:R-:W-:-:S13]  /*bc60*/  ELECT P6, URZ, PT ;  /* 0x00000000003f782f */ /* 0x020fda00038c0000 */
.L_x_302:
[----:B------:R-:W-:Y:S04]  /*bc70*/  BSSY B0, `(.L_x_220) ;  /* 0x000002a000007945 */ /* 0x000fe80003800000 */
[----:B------:R-:W-:Y:S05]  /*bc80*/  @!P6 BRA `(.L_x_221) ;  /* 0x0000000000a0e947 */ /* 0x000fea0003800000 */
[----:B------:R-:W-:-:S04]  /*bc90*/  ULOP3.LUT UR4, UR53, 0x2, URZ, 0xfc, !UPT ;  /* 0x0000000235047892 */ /* 0x000fc8000f8efc3f */
[----:B------:R-:W-:-:S06]  /*bca0*/  UISETP.NE.AND UP0, UPT, UR4, 0x3, UPT ;  /* 0x000000030400788c */ /* 0x000fcc000bf05270 */
[----:B------:R-:W-:-:S13]  /*bcb0*/  PLOP3.LUT P0, PT, PT, PT, UP0, 0x80, 0x0 ;  /* 0x000000000000781c */ /* 0x000fda0003f0f008 */
[----:B------:R-:W-:Y:S05]  /*bcc0*/  @!P0 BRA `(.L_x_222) ;  /* 0x0000000000048947 */ /* 0x000fea0003800000 */
[----:B------:R-:W-:Y:S01]  /*bcd0*/  BPT.TRAP 0x1 ;  /* 0x000000040000795c */ /* 0x000fe20000300000 */
.L_x_222:
[----:B------:R-:W-:Y:S01]  /*bce0*/  IMAD.U32 R3, RZ, RZ, UR16 ;  /* 0x00000010ff037e24 */ /* 0x000fe2000f8e00ff */
[----:B------:R-:W-:-:S03]  /*bcf0*/  SHF.L.U32 R2, R20, 0x1f, RZ ;  /* 0x0000001f14027819 */ /* 0x000fc600000006ff */
[----:B------:R-:W-:-:S04]  /*bd00*/  VIADD R3, R3, 0x384a0 ;  /* 0x000384a003037836 */ /* 0x000fc80000000000 */
[C---:B------:R-:W-:Y:S02]  /*bd10*/  IMAD R7, R0.reuse, 0x8, R3 ;  /* 0x0000000800077824 */ /* 0x040fe400078e0203 */
[----:B------:R-:W-:Y:S02]  /*bd20*/  VIADD R0, R0, 0x1 ;  /* 0x0000000100007836 */ /* 0x000fe40000000000 */
[----:B------:R-:W1:Y:S03]  /*bd30*/  SYNCS.PHASECHK.TRANS64.TRYWAIT P0, [R7+URZ], R2 ;  /* 0x00000002070075a7 */ /* 0x000e66000800017f */
[----:B------:R-:W-:-:S04]  /*bd40*/  ISETP.NE.AND P1, PT, R0, 0x4, PT ;  /* 0x000000040000780c */ /* 0x000fc80003f25270 */
[----:B------:R-:W-:Y:S02]  /*bd50*/  SEL R5, RZ, 0x1, P1 ;  /* 0x00000001ff057807 */ /* 0x000fe40000800000 */
[----:B------:R-:W-:Y:S02]  /*bd60*/  SEL R0, R0, RZ, P1 ;  /* 0x000000ff00007207 */ /* 0x000fe40000800000 */
[----:B------:R-:W-:-:S03]  /*bd70*/  LOP3.LUT R5, R20, R5, RZ, 0x3c, !PT ;  /* 0x0000000514057212 */ /* 0x000fc600078e3cff */
[----:B------:R-:W-:Y:S01]  /*bd80*/  IMAD R9, R0, 0x8, R3 ;  /* 0x0000000800097824 */ /* 0x000fe200078e0203 */
[----:B------:R-:W-:Y:S01]  /*bd90*/  SHF.L.U32 R4, R5, 0x1f, RZ ;  /* 0x0000001f05047819 */ /* 0x000fe200000006ff */
[----:B-1----:R-:W-:Y:S06]  /*bda0*/  @!P0 BRA `(.L_x_223) ;  /* 0x00000030003c8947 */ /* 0x002fec0003800000 */
.L_x_303:
[----:B------:R-:W2:Y:S01]  /*bdb0*/  SYNCS.PHASECHK.TRANS64.TRYWAIT P0, [R9+URZ], R4 ;  /* 0x00000004090075a7 */ /* 0x000ea2000800017f */
[----:B------:R-:W-:-:S05]  /*bdc0*/  VIADD R0, R0, 0x1 ;  /* 0x0000000100007836 */ /* 0x000fca0000000000 */
[----:B------:R-:W-:-:S04]  /*bdd0*/  ISETP.NE.AND P1, PT, R0, 0x4, PT ;  /* 0x000000040000780c */ /* 0x000fc80003f25270 */
[----:B-1----:R-:W-:Y:S02]  /*bde0*/  SEL R2, RZ, 0x1, P1 ;  /* 0x00000001ff027807 */ /* 0x002fe40000800000 */
[----:B------:R-:W-:Y:S02]  /*bdf0*/  SEL R0, R0, RZ, P1 ;  /* 0x000000ff00007207 */ /* 0x000fe40000800000 */
[----:B------:R-:W-:-:S03]  /*be00*/  LOP3.LUT R7, R5, R2, RZ, 0x3c, !PT ;  /* 0x0000000205077212 */ /* 0x000fc600078e3cff */
[----:B------:R-:W-:Y:S01]  /*be10*/  IMAD R6, R0, 0x8, R3 ;  /* 0x0000000800067824 */ /* 0x000fe200078e0203 */
[----:B------:R-:W-:Y:S01]  /*be20*/  SHF.L.U32 R5, R7, 0x1f, RZ ;  /* 0x0000001f07057819 */ /* 0x000fe200000006ff */
[----:B--2---:R-:W-:Y:S06]  /*be30*/  @!P0 BRA `(.L_x_224) ;  /* 0x00000030002c8947 */ /* 0x004fec0003800000 */
.L_x_304:
[----:B------:R-:W2:Y:S01]  /*be40*/  SYNCS.PHASECHK.TRANS64.TRYWAIT P0, [R6+URZ], R5 ;  /* 0x00000005060075a7 */ /* 0x000ea2000800017f */
[----:B------:R-:W-:-:S05]  /*be50*/  VIADD R0, R0, 0x1 ;  /* 0x0000000100007836 */ /* 0x000fca0000000000 */
[----:B------:R-:W-:-:S04]  /*be60*/  ISETP.NE.AND P1, PT, R0, 0x4, PT ;  /* 0x000000040000780c */ /* 0x000fc80003f25270 */
[----:B------:R-:W-:Y:S02]  /*be70*/  SEL R2, RZ, 0x1, P1 ;  /* 0x00000001ff027807 */ /* 0x000fe40000800000 */
[----:B------:R-:W-:Y:S02]  /*be80*/  SEL R0, R0, RZ, P1 ;  /* 0x000000ff00007207 */ /* 0x000fe40000800000 */
[----:B------:R-:W-:Y:S01]  /*be90*/  LOP3.LUT R2, R7, R2, RZ, 0x3c, !PT ;  /* 0x0000000207027212 */ /* 0x000fe200078e3cff */
[----:B--2---:R-:W-:Y:S06]  /*bea0*/  @!P0 BRA `(.L_x_225) ;  /* 0x0000003000248947 */ /* 0x004fec0003800000 */
.L_x_305:
[----:B------:R-:W-:Y:S01]  /*beb0*/  IMAD R3, R0, 0x8, R3 ;  /* 0x0000000800037824 */ /* 0x000fe200078e0203 */
[----:B------:R-:W-:-:S07]  /*bec0*/  SHF.L.U32 R0, R2, 0x1f, RZ ;  /* 0x0000001f02007819 */ /* 0x000fce00000006ff */
.L_x_226:
[----:B---3--:R3:W4:Y:S02]  /*bed0*/  SYNCS.PHASECHK.TRANS64.TRYWAIT P0, [R3+URZ], R0 ;  /* 0x00000000030075a7 */ /* 0x008724000800017f */
[----:B----4-:R-:W-:Y:S05]  /*bee0*/  @!P0 NANOSLEEP.SYNCS 0x989680 ;  /* 0x009896800000895d */ /* 0x010fea0003900000 */
[----:B------:R-:W4:Y:S02]  /*bef0*/  @!P0 SYNCS.PHASECHK.TRANS64 P0, [R3+URZ], R0 ;  /* 0x00000000030085a7 */ /* 0x000f24000800007f */
[----:B----4-:R-:W-:Y:S05]  /*bf00*/  @!P0 BRA `(.L_x_226) ;  /* 0xfffffffc00f08947 */ /* 0x010fea000383ffff */
.L_x_221:
[----:B------:R-:W-:Y:S05]  /*bf10*/  BSYNC B0 ;  /* 0x0000000000007941 */ /* 0x000fea0003800000 */
.L_x_220:
[----:B------:R-:W-:Y:S05]  /*bf20*/  EXIT ;  /* 0x000000000000794d */ /* 0x000fea0003800000 */
.L_x_111:
[----:B------:R-:W-:Y:S01]  /*bf30*/  PLOP3.LUT P1, PT, PT, PT, UP3, 0x80, 0x0 ;  /* 0x000000000000781c */ /* 0x000fe20003f2f038 */
[----:B------:R-:W-:Y:S01]  /*bf40*/  ULDC UR20, c[0x0][0x10] ;  /* 0x0000040000147ab9 */ /* 0x000fe20000000800 */
[----:B------:R-:W-:Y:S01]  /*bf50*/  ULDC UR24, c[0x0][0x904] ;  /* 0x0002410000187ab9 */ /* 0x000fe20000000800 */
[----:B------:R-:W-:Y:S01]  /*bf60*/  UMOV UR19, 0xffffffff ;  /* 0xffffffff00137882 */ /* 0x000fe20000000000 */
[----:B------:R-:W-:Y:S01]  /*bf70*/  P2R R0, PR, RZ, 0x2 ;  /* 0x00000002ff007803 */ /* 0x000fe20000000000 */
[----:B------:R-:W-:Y:S01]  /*bf80*/  ULDC.64 UR12, c[0x0][0x8c8] ;  /* 0x00023200000c7ab9 */ /* 0x000fe20000000a00 */
[----:B------:R-:W-:Y:S01]  /*bf90*/  UIMAD.WIDE.U32 UR20, UR41, UR20, URZ ;  /* 0x00000014291472a5 */ /* 0x000fe2000f8e003f */
[----:B------:R-:W-:Y:S01]  /*bfa0*/  IMAD.MOV.U32 R16, RZ, RZ, RZ ;  /* 0x000000ffff107224 */ /* 0x000fe200078e00ff */
[----:B------:R-:W-:Y:S01]  /*bfb0*/  ULDC.64 UR14, c[0x0][0x8e0] ;  /* 0x00023800000e7ab9 */ /* 0x000fe20000000a00 */
[----:B------:R-:W-:Y:S02]  /*bfc0*/  USHF.L.U32 UR25, UR19, UR24, URZ ;  /* 0x0000001813197299 */ /* 0x000fe4000800063f */
[----:B------:R-:W-:-:S02]  /*bfd0*/  UIADD3 UR11, UP1, UR12, -0x1, URZ ;  /* 0xffffffff0c0b7890 */ /* 0x000fc4000ff3e03f */
[----:B------:R-:W1:Y:S01]  /*bfe0*/  @P1 S2R R0, SR_CTAID.Y ;  /* 0x0000000000001919 */ /* 0x000e620000002600 */
[----:B------:R-:W-:Y:S01]  /*bff0*/  ULDC UR19, c[0x0][0x14] ;  /* 0x0000050000137ab9 */ /* 0x000fe20000000800 */
[----:B------:R-:W-:Y:S02]  /*c000*/  UIADD3 UR12, UP2, UR14, -0x1, URZ ;  /* 0xffffffff0e0c7890 */ /* 0x000fe4000ff5e03f */
[----:B------:R-:W-:Y:S02]  /*c010*/  UIMAD.WIDE.U32 UR22, UR20, UR19, URZ ;  /* 0x00000013141672a5 */ /* 0x000fe4000f8e003f */
[----:B------:R-:W-:Y:S01]  /*c020*/  UIMAD UR21, UR21, UR19, URZ ;  /* 0x00000013151572a4 */ /* 0x000fe2000f8e023f */
[----:B------:R-:W-:Y:S01]  /*c030*/  ULDC UR18, c[0x0][0x8a8] ;  /* 0x00022a0000127ab9 */ /* 0x000fe20000000800 */
[----:B------:R-:W-:Y:S01]  /*c040*/  UMOV UR26, 0x1 ;  /* 0x00000001001a7882 */ /* 0x000fe20000000000 */
[----:B------:R-:W-:Y:S02]  /*c050*/  UIADD3.X UR14, UR15, -0x1, URZ, UP2, !UPT ;  /* 0xffffffff0f0e7890 */ /* 0x000fe400097fe43f */
[----:B------:R-:W-:-:S02]  /*c060*/  UIADD3.X UR13, UR13, -0x1, URZ, UP1, !UPT ;  /* 0xffffffff0d0d7890 */ /* 0x000fc40008ffe43f */
[----:B------:R-:W-:Y:S02]  /*c070*/  ULOP3.LUT UR15, UR54, 0x2, URZ, 0xfc, !UPT ;  /* 0x00000002360f7892 */ /* 0x000fe4000f8efc3f */
[----:B------:R-:W-:Y:S02]  /*c080*/  UIADD3 UR16, UR8, -0x1, URZ ;  /* 0xffffffff08107890 */ /* 0x000fe4000fffe03f */
[----:B------:R-:W-:Y:S02]  /*c090*/  UIADD3 UR17, UR7, -0x1, URZ ;  /* 0xffffffff07117890 */ /* 0x000fe4000fffe03f */
[----:B------:R-:W-:Y:S02]  /*c0a0*/  UIADD3 UR18, UR18, -0x1, URZ ;  /* 0xffffffff12127890 */ /* 0x000fe4000fffe03f */
[----:B------:R-:W-:Y:S02]  /*c0b0*/  USHF.L.U32 UR19, UR26, UR24, URZ ;  /* 0x000000181a137299 */ /* 0x000fe4000800063f */
[----:B------:R-:W-:-:S02]  /*c0c0*/  ULOP3.LUT UR20, URZ, UR25, URZ, 0x33, !UPT ;  /* 0x000000193f147292 */ /* 0x000fc4000f8e333f */
[----:B------:R-:W-:Y:S01]  /*c0d0*/  UIADD3 UR21, UR23, UR21, URZ ;  /* 0x0000001517157290 */ /* 0x000fe2000fffe03f */
[----:B-1----:R-:W-:Y:S02]  /*c0e0*/  @P1 R2UR UR40, R0 ;  /* 0x00000000002812ca */ /* 0x002fe400000e0000 */
[----:B------:R-:W-:-:S13]  /*c0f0*/  MOV R0, 0x1 ;  /* 0x0000000100007802 */ /* 0x000fda0000000f00 */
.L_x_247:
[----:B------:R-:W1:Y:S01]  /*c100*/  LDC.64 R2, c[0x0][0x8f8] ;  /* 0x00023e00ff027b82 */ /* 0x000e620000000a00 */
[----:B------:R-:W-:Y:S01]  /*c110*/  UIADD3 UR10, UP1, UR10, UR22, URZ ;  /* 0x000000160a0a7290 */ /* 0x000fe2000ff3e03f */
[----:B------:R-:W-:Y:S01]  /*c120*/  ISETP.NE.AND P2, PT, R20, RZ, PT ;  /* 0x000000ff1400720c */ /* 0x000fe20003f45270 */
[----:B------:R-:W-:Y:S01]  /*c130*/  UMOV UR24, 0xffffffff ;  /* 0xffffffff00187882 */ /* 0x000fe20000000000 */
[----:B------:R-:W-:Y:S01]  /*c140*/  UMOV UR25, 0xffffffff ;  /* 0xffffffff00197882 */ /* 0x000fe20000000000 */
[----:B------:R-:W-:Y:S01]  /*c150*/  UIADD3.X UR9, UR9, UR21, URZ, UP1, !UPT ;  /* 0x0000001509097290 */ /* 0x000fe20008ffe43f */
[----:B------:R-:W-:Y:S01]  /*c160*/  IMAD.MOV.U32 R15, RZ, RZ, RZ ;  /* 0x000000ffff0f7224 */ /* 0x000fe200078e00ff */
[----:B------:R-:W-:Y:S01]  /*c170*/  UMOV UR26, 0xffffffff ;  /* 0xffffffff001a7882 */ /* 0x000fe20000000000 */
[----:B-1----:R-:W-:-:S03]  /*c180*/  ISETP.LE.U32.AND P1, PT, R2, UR10, PT ;  /* 0x0000000a02007c0c */ /* 0x002fc6000bf23070 */
[----:B------:R-:W-:-:S05]  /*c190*/  IMAD.U32 R2, RZ, RZ, UR9 ;  /* 0x00000009ff027e24 */ /* 0x000fca000f8e00ff */
[----:B------:R-:W-:-:S13]  /*c1a0*/  ISETP.GE.U32.AND.EX P1, PT, R2, R3, PT, P1 ;  /* 0x000000030200720c */ /* 0x000fda0003f26110 */
[----:B---345:R-:W-:Y:S05]  /*c1b0*/  @P2 BRA P1, `(.L_x_227) ;  /* 0x0000001800402947 */ /* 0x038fea0000800000 */
[----:B------:R-:W-:-:S04]  /*c1c0*/  IADD3 R2, P2, R6, UR5, RZ ;  /* 0x0000000506027c10 */ /* 0x000fc8000ff5e0ff */
[----:B------:R-:W-:Y:S02]  /*c1d0*/  ISETP.GT.U32.AND P1, PT, R2, UR10, PT ;  /* 0x0000000a02007c0c */ /* 0x000fe4000bf24070 */
[----:B------:R-:W-:-:S04]  /*c1e0*/  IADD3.X R2, R7, UR4, RZ, P2, !PT ;  /* 0x0000000407027c10 */ /* 0x000fc800097fe4ff */
[----:B------:R-:W-:-:S13]  /*c1f0*/  ISETP.GT.U32.AND.EX P1, PT, R2, UR9, PT, P1 ;  /* 0x0000000902007c0c */ /* 0x000fda000bf24110 */
[----:B------:R-:W-:Y:S05]  /*c200*/  @P1 BRA `(.L_x_228) ;  /* 0x0000001400201947 */ /* 0x000fea0003800000 */
[----:B------:R-:W-:Y:S01]  /*c210*/  VIADD R12, R34, UR6 ;  /* 0x00000006220c7c36 */ /* 0x000fe20008000000 */
[----:B------:R-:W-:Y:S01]  /*c220*/  ULDC UR24, c[0x0][0x910] ;  /* 0x0002440000187ab9 */ /* 0x000fe20000000800 */
[----:B------:R-:W-:Y:S02]  /*c230*/  IMAD.MOV.U32 R22, RZ, RZ, R8 ;  /* 0x000000ffff167224 */ /* 0x000fe400078e0008 */
[----:B------:R-:W-:Y:S02]  /*c240*/  VIADD R13, R12, 0x20 ;  /* 0x000000200c0d7836 */ /* 0x000fe40000000000 */
[----:B------:R-:W-:-:S03]  /*c250*/  IMAD.MOV.U32 R14, RZ, RZ, R9 ;  /* 0x000000ffff0e7224 */ /* 0x000fc600078e0009 */
[----:B------:R-:W-:-:S13]  /*c260*/  ISETP.GE.AND P1, PT, R13, UR24, PT ;  /* 0x000000180d007c0c */ /* 0x000fda000bf26270 */
[----:B------:R-:W1:Y:S01]  /*c270*/  @!P1 LDC.64 R2, c[0x0][0x918] ;  /* 0x00024600ff029b82 */ /* 0x000e620000000a00 */
[----:B------:R-:W-:Y:S01]  /*c280*/  @!P1 VIADD R7, R12, 0x20 ;  /* 0x000000200c079836 */ /* 0x000fe20000000000 */
[----:B------:R-:W-:Y:S01]  /*c290*/  BSSY B0, `(.L_x_229) ;  /* 0x0000064000007945 */ /* 0x000fe20003800000 */
[----:B------:R-:W-:Y:S02]  /*c2a0*/  IMAD.MOV.U32 R6, RZ, RZ, 0x7fffffff ;  /* 0x7fffffffff067424 */ /* 0x000fe400078e00ff */
[----:B-1----:R-:W-:-:S05]  /*c2b0*/  @!P1 IMAD.WIDE R2, R7, 0xc, R2 ;  /* 0x0000000c07029825 */ /* 0x002fca00078e0202 */
[----:B------:R1:W5:Y:S04]  /*c2c0*/  @!P1 LDG.E R8, desc[UR58][R2.64] ;  /* 0x0000003a02089981 */ /* 0x000368000c1e1900 */
[----:B------:R1:W5:Y:S01]  /*c2d0*/  @!P1 LDG.E R9, desc[UR58][R2.64+0x4] ;  /* 0x0000043a02099981 */ /* 0x000362000c1e1900 */
[----:B------:R-:W-:Y:S01]  /*c2e0*/  ISETP.GE.AND P1, PT, R12, UR24, PT ;  /* 0x000000180c007c0c */ /* 0x000fe2000bf26270 */
[----:B------:R-:W-:-:S12]  /*c2f0*/  IMAD.MOV.U32 R7, RZ, RZ, RZ ;  /* 0x000000ffff077224 */ /* 0x000fd800078e00ff */
[----:B-1----:R-:W-:Y:S05]  /*c300*/  @P1 BRA `(.L_x_230) ;  /* 0x0000000400701947 */ /* 0x002fea0003800000 */
[----:B------:R-:W-:Y:S01]  /*c310*/  IABS R7, R11 ;  /* 0x0000000b00077213 */ /* 0x000fe20000000000 */
[----:B------:R-:W-:Y:S01]  /*c320*/  ULDC UR25, c[0x0][0x8f0] ;  /* 0x00023c0000197ab9 */ /* 0x000fe20000000800 */
[----:B------:R-:W-:Y:S02]  /*c330*/  IABS R6, R10 ;  /* 0x0000000a00067213 */ /* 0x000fe40000000000 */
[----:B------:R-:W1:Y:S01]  /*c340*/  I2F.RP R3, R7 ;  /* 0x0000000700037306 */ /* 0x000e620000209400 */
[----:B------:R-:W-:Y:S02]  /*c350*/  PLOP3.LUT P3, PT, PT, PT, UP0, 0x80, 0x0 ;  /* 0x000000000000781c */ /* 0x000fe40003f6f008 */
[----:B------:R-:W-:Y:S02]  /*c360*/  IADD3 R21, P2, R14, UR12, RZ ;  /* 0x0000000c0e157c10 */ /* 0x000fe4000ff5e0ff */
[----:B------:R-:W-:Y:S02]  /*c370*/  IADD3 R19, P1, R22, UR11, RZ ;  /* 0x0000000b16137c10 */ /* 0x000fe4000ff3e0ff */
[----:B------:R-:W-:Y:S01]  /*c380*/  LEA.HI.X.SX32 R24, R14, UR14, 0x1, P2 ;  /* 0x0000000e0e187c11 */ /* 0x000fe200090f0eff */
[----:B------:R-:W3:Y:S01]  /*c390*/  I2F.RP R2, R6 ;  /* 0x0000000600027306 */ /* 0x000ee20000209400 */
[----:B------:R-:W-:-:S07]  /*c3a0*/  LEA.HI.X.SX32 R22, R22, UR13, 0x1, P1 ;  /* 0x0000000d16167c11 */ /* 0x000fce00088f0eff */
[----:B-1----:R-:W1:Y:S08]  /*c3b0*/  MUFU.RCP R3, R3 ;  /* 0x0000000300037308 */ /* 0x002e700000001000 */
[----:B---3--:R-:W3:Y:S01]  /*c3c0*/  MUFU.RCP R2, R2 ;  /* 0x0000000200027308 */ /* 0x008ee20000001000 */
[----:B-1----:R-:W-:-:S07]  /*c3d0*/  IADD3 R17, R3, 0xffffffe, RZ ;  /* 0x0ffffffe03117810 */ /* 0x002fce0007ffe0ff */
[----:B------:R-:W1:Y:S01]  /*c3e0*/  F2I.FTZ.U32.TRUNC.NTZ R17, R17 ;  /* 0x0000001100117305 */ /* 0x000e62000021f000 */
[----:B---3--:R-:W-:-:S07]  /*c3f0*/  VIADD R15, R2, 0xffffffe ;  /* 0x0ffffffe020f7836 */ /* 0x008fce0000000000 */
[----:B------:R-:W3:Y:S01]  /*c400*/  F2I.FTZ.U32.TRUNC.NTZ R15, R15 ;  /* 0x0000000f000f7305 */ /* 0x000ee2000021f000 */
[----:B-1----:R-:W-:Y:S02]  /*c410*/  IMAD.MOV R18, RZ, RZ, -R17 ;  /* 0x000000ffff127224 */ /* 0x002fe400078e0a11 */
[----:B---3--:R-:W-:Y:S01]  /*c420*/  IMAD.MOV R14, RZ, RZ, -R15 ;  /* 0x000000ffff0e7224 */ /* 0x008fe200078e0a0f */
[----:B------:R-:W-:Y:S06]  /*c430*/  @!P3 BRA `(.L_x_231) ;  /* 0x000000000034b947 */ /* 0x000fec0003800000 */
[----:B------:R-:W-:Y:S01]  /*c440*/  ULDC UR6, c[0x0][0x8dc] ;  /* 0x0002370000067ab9 */ /* 0x000fe20000000800 */
[----:B------:R-:W-:Y:S01]  /*c450*/  ULDC.64 UR26, c[0x0][0x8d0] ;  /* 0x00023400001a7ab9 */ /* 0x000fe20000000a00 */
[----:B------:R-:W-:-:S05]  /*c460*/  IADD3 R3, P1, R19, UR6, RZ ;  /* 0x0000000613037c10 */ /* 0x000fca000ff3e0ff */
[----:B------:R-:W-:-:S04]  /*c470*/  IMAD.X R19, RZ, RZ, R22, P1 ;  /* 0x000000ffff137224 */ /* 0x000fc800008e0616 */
[----:B------:R-:W-:-:S04]  /*c480*/  IMAD.WIDE.U32 R4, R19, UR26, RZ ;  /* 0x0000001a13047c25 */ /* 0x000fc8000f8e00ff */
[----:B------:R-:W-:-:S04]  /*c490*/  IMAD.WIDE.U32 R4, P1, R3, UR27, R4 ;  /* 0x0000001b03047c25 */ /* 0x000fc8000f820004 */
[----:B------:R-:W-:-:S04]  /*c4a0*/  IMAD.WIDE.U32 R2, R3, UR26, RZ ;  /* 0x0000001a03027c25 */ /* 0x000fc8000f8e00ff */
[----:B------:R-:W-:Y:S01]  /*c4b0*/  IMAD.MOV.U32 R2, RZ, RZ, R5 ;  /* 0x000000ffff027224 */ /* 0x000fe200078e0005 */
[----:B------:R-:W-:Y:S01]  /*c4c0*/  IADD3 RZ, P2, R3, R4, RZ ;  /* 0x0000000403ff7210 */ /* 0x000fe20007f5e0ff */
[----:B------:R-:W-:-:S04]  /*c4d0*/  IMAD.X R3, RZ, RZ, RZ, P1 ;  /* 0x000000ffff037224 */ /* 0x000fc800008e06ff */
[----:B------:R-:W-:-:S04]  /*c4e0*/  IMAD.WIDE.U32.X R2, R19, UR27, R2, P2 ;  /* 0x0000001b13027c25 */ /* 0x000fc800090e0402 */
[----:B------:R-:W-:Y:S02]  /*c4f0*/  IMAD.MOV.U32 R19, RZ, RZ, R2 ;  /* 0x000000ffff137224 */ /* 0x000fe400078e0002 */
[----:B------:R-:W-:-:S07]  /*c500*/  IMAD.MOV.U32 R22, RZ, RZ, R3 ;  /* 0x000000ffff167224 */ /* 0x000fce00078e0003 */
.L_x_231:
[----:B------:R-:W-:Y:S05]  /*c510*/  @!P0 BRA `(.L_x_232) ;  /* 0x0000000000348947 */ /* 0x000fea0003800000 */
[----:B------:R-:W-:Y:S01]  /*c520*/  ULDC UR6, c[0x0][0x8f4] ;  /* 0x00023d0000067ab9 */ /* 0x000fe20000000800 */
[----:B------:R-:W-:Y:S01]  /*c530*/  ULDC.64 UR26, c[0x0][0x8e8] ;  /* 0x00023a00001a7ab9 */ /* 0x000fe20000000a00 */
[----:B------:R-:W-:-:S05]  /*c540*/  IADD3 R3, P1, R21, UR6, RZ ;  /* 0x0000000615037c10 */ /* 0x000fca000ff3e0ff */
[----:B------:R-:W-:-:S04]  /*c550*/  IMAD.X R21, RZ, RZ, R24, P1 ;  /* 0x000000ffff157224 */ /* 0x000fc800008e0618 */
[----:B------:R-:W-:-:S04]  /*c560*/  IMAD.WIDE.U32 R4, R21, UR26, RZ ;  /* 0x0000001a15047c25 */ /* 0x000fc8000f8e00ff */
[----:B------:R-:W-:-:S04]  /*c570*/  IMAD.WIDE.U32 R4, P1, R3, UR27, R4 ;  /* 0x0000001b03047c25 */ /* 0x000fc8000f820004 */
[----:B------:R-:W-:Y:S01]  /*c580*/  IMAD.WIDE.U32 R2, R3, UR26, RZ ;  /* 0x0000001a03027c25 */ /* 0x000fe2000f8e00ff */
[----:B------:R-:W-:-:S04]  /*c590*/  MOV R2, R5 ;  /* 0x0000000500027202 */ /* 0x000fc80000000f00 */
[----:B------:R-:W-:Y:S01]  /*c5a0*/  IADD3 RZ, P2, R3, R4, RZ ;  /* 0x0000000403ff7210 */ /* 0x000fe20007f5e0ff */
[----:B------:R-:W-:-:S04]  /*c5b0*/  IMAD.X R3, RZ, RZ, RZ, P1 ;  /* 0x000000ffff037224 */ /* 0x000fc800008e06ff */
[----:B------:R-:W-:-:S04]  /*c5c0*/  IMAD.WIDE.U32.X R2, R21, UR27, R2, P2 ;  /* 0x0000001b15027c25 */ /* 0x000fc800090e0402 */
[----:B------:R-:W-:Y:S02]  /*c5d0*/  IMAD.MOV.U32 R21, RZ, RZ, R2 ;  /* 0x000000ffff157224 */ /* 0x000fe400078e0002 */
[----:B------:R-:W-:-:S07]  /*c5e0*/  IMAD.MOV.U32 R24, RZ, RZ, R3 ;  /* 0x000000ffff187224 */ /* 0x000fce00078e0003 */
.L_x_232:
[----:B------:R-:W-:Y:S01]  /*c5f0*/  IMAD R18, R18, R7, RZ ;  /* 0x0000000712127224 */ /* 0x000fe200078e02ff */
[----:B------:R-:W-:Y:S01]  /*c600*/  ULDC UR6, c[0x0][0x8d8] ;  /* 0x0002360000067ab9 */ /* 0x000fe20000000800 */
[----:B------:R-:W-:Y:S01]  /*c610*/  IMAD.MOV.U32 R2, RZ, RZ, RZ ;  /* 0x000000ffff027224 */ /* 0x000fe200078e00ff */
[----:B------:R-:W-:Y:S01]  /*c620*/  SHF.R.U64 R21, R21, UR25, R24 ;  /* 0x0000001915157c19 */ /* 0x000fe20008001218 */
[----:B------:R-:W-:Y:S01]  /*c630*/  IMAD.MOV.U32 R3, RZ, RZ, R17 ;  /* 0x000000ffff037224 */ /* 0x000fe200078e0011 */
[----:B------:R-:W-:Y:S01]  /*c640*/  SHF.R.U64 R19, R19, UR6, R22 ;  /* 0x0000000613137c19 */ /* 0x000fe20008001216 */
[----:B------:R-:W-:Y:S01]  /*c650*/  IMAD R4, R14, R6, RZ ;  /* 0x000000060e047224 */ /* 0x000fe200078e02ff */
[----:B------:R-:W-:Y:S01]  /*c660*/  PLOP3.LUT P5, PT, PT, PT, UP3, 0x80, 0x0 ;  /* 0x000000000000781c */ /* 0x000fe20003faf038 */
[----:B------:R-:W-:-:S04]  /*c670*/  IMAD.HI.U32 R17, R17, R18, R2 ;  /* 0x0000001211117227 */ /* 0x000fc800078e0002 */
[----:B------:R-:W-:Y:S02]  /*c680*/  IMAD.MOV.U32 R3, RZ, RZ, R15 ;  /* 0x000000ffff037224 */ /* 0x000fe400078e000f */
[----:B------:R-:W-:Y:S02]  /*c690*/  VIADD R21, R21, UR17 ;  /* 0x0000001115157c36 */ /* 0x000fe40008000000 */
[----:B------:R-:W-:Y:S02]  /*c6a0*/  VIADD R14, R19, UR16 ;  /* 0x00000010130e7c36 */ /* 0x000fe40008000000 */
[----:B------:R-:W-:Y:S01]  /*c6b0*/  IMAD.HI.U32 R2, R15, R4, R2 ;  /* 0x000000040f027227 */ /* 0x000fe200078e0002 */
[----:B------:R-:W-:Y:S02]  /*c6c0*/  IABS R15, R11 ;  /* 0x0000000b000f7213 */ /* 0x000fe40000000000 */
[----:B------:R-:W-:Y:S02]  /*c6d0*/  IABS R3, R10 ;  /* 0x0000000a00037213 */ /* 0x000fe40000000000 */
[----:B------:R-:W-:Y:S01]  /*c6e0*/  IABS R4, R21 ;  /* 0x0000001500047213 */ /* 0x000fe20000000000 */
[----:B------:R-:W-:Y:S01]  /*c6f0*/  IMAD.MOV R18, RZ, RZ, -R15 ;  /* 0x000000ffff127224 */ /* 0x000fe200078e0a0f */
[----:B------:R-:W-:Y:S01]  /*c700*/  IABS R5, R14 ;  /* 0x0000000e00057213 */ /* 0x000fe20000000000 */
[----:B------:R-:W-:-:S02]  /*c710*/  IMAD.MOV R15, RZ, RZ, -R3 ;  /* 0x000000ffff0f7224 */ /* 0x000fc400078e0a03 */
[----:B------:R-:W-:-:S04]  /*c720*/  IMAD.HI.U32 R3, R17, R4, RZ ;  /* 0x0000000411037227 */ /* 0x000fc800078e00ff */
[----:B------:R-:W-:-:S04]  /*c730*/  IMAD.HI.U32 R2, R2, R5, RZ ;  /* 0x0000000502027227 */ /* 0x000fc800078e00ff */
[----:B------:R-:W-:Y:S02]  /*c740*/  IMAD R4, R3, R18, R4 ;  /* 0x0000001203047224 */ /* 0x000fe400078e0204 */
[----:B------:R-:W-:-:S03]  /*c750*/  IMAD R3, R2, R15, R5 ;  /* 0x0000000f02037224 */ /* 0x000fc600078e0205 */
[----:B------:R-:W-:Y:S02]  /*c760*/  ISETP.GT.U32.AND P2, PT, R7, R4, PT ;  /* 0x000000040700720c */ /* 0x000fe40003f44070 */
[----:B------:R-:W-:-:S11]  /*c770*/  ISETP.GT.U32.AND P1, PT, R6, R3, PT ;  /* 0x000000030600720c */ /* 0x000fd60003f24070 */
[----:B------:R-:W-:Y:S01]  /*c780*/  @!P2 IMAD.IADD R4, R4, 0x1, -R7 ;  /* 0x000000010404a824 */ /* 0x000fe200078e0a07 */
[----:B------:R-:W-:Y:S02]  /*c790*/  ISETP.GE.AND P2, PT, R21, RZ, PT ;  /* 0x000000ff1500720c */ /* 0x000fe40003f46270 */
[----:B------:R-:W-:Y:S02]  /*c7a0*/  @!P1 IADD3 R3, R3, -R6, RZ ;  /* 0x8000000603039210 */ /* 0x000fe40007ffe0ff */
[----:B------:R-:W-:Y:S02]  /*c7b0*/  ISETP.GT.U32.AND P4, PT, R7, R4, PT ;  /* 0x000000040700720c */ /* 0x000fe40003f84070 */
[----:B------:R-:W-:Y:S02]  /*c7c0*/  ISETP.GT.U32.AND P3, PT, R6, R3, PT ;  /* 0x000000030600720c */ /* 0x000fe40003f64070 */
[----:B------:R-:W-:-:S09]  /*c7d0*/  ISETP.GE.AND P1, PT, R14, RZ, PT ;  /* 0x000000ff0e00720c */ /* 0x000fd20003f26270 */
[----:B------:R-:W-:Y:S01]  /*c7e0*/  @!P4 IMAD.IADD R4, R4, 0x1, -R7 ;  /* 0x000000010404c824 */ /* 0x000fe200078e0a07 */
[----:B------:R-:W-:Y:S01]  /*c7f0*/  ISETP.NE.AND P4, PT, RZ, UR7, PT ;  /* 0x00000007ff007c0c */ /* 0x000fe2000bf85270 */
[----:B------:R-:W-:Y:S01]  /*c800*/  @!P3 IMAD.IADD R3, R3, 0x1, -R6 ;  /* 0x000000010303b824 */ /* 0x000fe200078e0a06 */
[----:B------:R-:W-:Y:S01]  /*c810*/  ISETP.NE.AND P3, PT, RZ, UR8, PT ;  /* 0x00000008ff007c0c */ /* 0x000fe2000bf65270 */
[----:B------:R-:W-:Y:S02]  /*c820*/  @!P2 IMAD.MOV R4, RZ, RZ, -R4 ;  /* 0x000000ffff04a224 */ /* 0x000fe400078e0a04 */
[----:B------:R-:W-:-:S08]  /*c830*/  @!P1 IMAD.MOV R3, RZ, RZ, -R3 ;  /* 0x000000ffff039224 */ /* 0x000fd000078e0a03 */
[----:B------:R-:W-:Y:S02]  /*c840*/  @!P4 LOP3.LUT R4, RZ, UR7, RZ, 0x33, !PT ;  /* 0x00000007ff04cc12 */ /* 0x000fe4000f8e33ff */
[----:B------:R-:W-:-:S03]  /*c850*/  @!P3 LOP3.LUT R3, RZ, UR8, RZ, 0x33, !PT ;  /* 0x00000008ff03bc12 */ /* 0x000fc6000f8e33ff */
[----:B------:R-:W-:Y:S02]  /*c860*/  IMAD.IADD R4, R21, 0x1, -R4 ;  /* 0x0000000115047824 */ /* 0x000fe400078e0a04 */
[----:B------:R-:W-:-:S04]  /*c870*/  IMAD.IADD R3, R14, 0x1, -R3 ;  /* 0x000000010e037824 */ /* 0x000fc800078e0a03 */
[----:B------:R-:W-:Y:S01]  /*c880*/  IMAD R6, R3, R4, RZ ;  /* 0x0000000403067224 */ /* 0x000fe200078e02ff */
[----:B------:R-:W-:-:S04]  /*c890*/  SEL R2, R4, R3, !P5 ;  /* 0x0000000304027207 */ /* 0x000fc80006800000 */
[--C-:B------:R-:W-:Y:S01]  /*c8a0*/  SHF.R.S32.HI R5, RZ, 0x1f, R2.reuse ;  /* 0x0000001fff057819 */ /* 0x100fe20000011402 */
[----:B------:R-:W-:Y:S01]  /*c8b0*/  IMAD.MOV.U32 R4, RZ, RZ, R2 ;  /* 0x000000ffff047224 */ /* 0x000fe200078e0002 */
[----:B------:R-:W-:-:S07]  /*c8c0*/  SHF.R.S32.HI R7, RZ, 0x1f, R6 ;  /* 0x0000001fff077819 */ /* 0x000fce0000011406 */
.L_x_230:
[----:B--2---:R-:W-:Y:S05]  /*c8d0*/  BSYNC B0 ;  /* 0x0000000000007941 */ /* 0x004fea0003800000 */
.L_x_229:
[----:B------:R-:W1:Y:S01]  /*c8e0*/  SHFL.UP PT, R3, R6, 0x1, RZ ;  /* 0x0420000006037989 */ /* 0x000e6200000e00ff */
[----:B------:R-:W-:-:S03]  /*c8f0*/  ISETP.NE.AND P1, PT, R34, RZ, PT ;  /* 0x000000ff2200720c */ /* 0x000fc60003f25270 */
[----:B------:R-:W2:Y:S01]  /*c900*/  SHFL.UP PT, R2, R7, 0x1, RZ ;  /* 0x0420000007027989 */ /* 0x000ea200000e00ff */
[----:B-1----:R-:W-:Y:S02]  /*c910*/  SEL R3, R3, RZ, P1 ;  /* 0x000000ff03037207 */ /* 0x002fe40000800000 */
[----:B--2---:R-:W-:Y:S02]  /*c920*/  SEL R2, R2, RZ, P1 ;  /* 0x000000ff02027207 */ /* 0x004fe40000800000 */
[----:B------:R-:W-:-:S05]  /*c930*/  IADD3 R18, P2, R3, R6, RZ ;  /* 0x0000000603127210 */ /* 0x000fca0007f5e0ff */
[----:B------:R-:W-:Y:S01]  /*c940*/  IMAD.X R15, R2, 0x1, R7, P2 ;  /* 0x00000001020f7824 */ /* 0x000fe200010e0607 */
[----:B------:R-:W1:Y:S01]  /*c950*/  SHFL.UP PT, R3, R18, 0x2, RZ ;  /* 0x0440000012037989 */ /* 0x000e6200000e00ff */
[----:B------:R-:W-:-:S03]  /*c960*/  ISETP.GE.U32.AND P2, PT, R34, 0x2, PT ;  /* 0x000000022200780c */ /* 0x000fc60003f46070 */
[----:B------:R-:W2:Y:S01]  /*c970*/  SHFL.UP PT, R2, R15, 0x2, RZ ;  /* 0x044000000f027989 */ /* 0x000ea200000e00ff */
[----:B-1----:R-:W-:-:S04]  /*c980*/  SEL R3, R3, RZ, P2 ;  /* 0x000000ff03037207 */ /* 0x002fc80001000000 */
[----:B------:R-:W-:Y:S02]  /*c990*/  IADD3 R14, P3, R3, R18, RZ ;  /* 0x00000012030e7210 */ /* 0x000fe40007f7e0ff */
[----:B--2---:R-:W-:-:S03]  /*c9a0*/  SEL R2, R2, RZ, P2 ;  /* 0x000000ff02027207 */ /* 0x004fc60001000000 */
[----:B------:R-:W1:Y:S02]  /*c9b0*/  SHFL.UP PT, R3, R14, 0x4, RZ ;  /* 0x048000000e037989 */ /* 0x000e6400000e00ff */
[----:B------:R-:W-:Y:S01]  /*c9c0*/  IMAD.X R17, R2, 0x1, R15, P3 ;  /* 0x0000000102117824 */ /* 0x000fe200018e060f */
[----:B------:R-:W-:-:S04]  /*c9d0*/  ISETP.GE.U32.AND P3, PT, R34, 0x4, PT ;  /* 0x000000042200780c */ /* 0x000fc80003f66070 */
        /* <DEDUP_REMOVED lines=11> */
[----:B------:R-:W1:Y:S01]  /*ca90*/  SHFL.UP PT, R3, R14, 0x10, RZ ;  /* 0x060000000e037989 */ /* 0x000e6200000e00ff */
[----:B------:R-:W-:Y:S02]  /*caa0*/  IADD3.X R17, R2, R15, RZ, P5, !PT ;  /* 0x0000000f02117210 */ /* 0x000fe40002ffe4ff */
[----:B------:R-:W-:-:S03]  /*cab0*/  ISETP.GE.U32.AND P5, PT, R34, 0x10, PT ;  /* 0x000000102200780c */ /* 0x000fc60003fa6070 */
[----:B------:R-:W2:Y:S01]  /*cac0*/  SHFL.UP PT, R2, R17, 0x10, RZ ;  /* 0x0600000011027989 */ /* 0x000ea200000e00ff */
[----:B-1----:R-:W-:-:S04]  /*cad0*/  SEL R3, R3, RZ, P5 ;  /* 0x000000ff03037207 */ /* 0x002fc80002800000 */
[----:B------:R-:W-:Y:S02]  /*cae0*/  IADD3 R15, P6, R3, R14, RZ ;  /* 0x0000000e030f7210 */ /* 0x000fe40007fde0ff */
[----:B--2---:R-:W-:-:S05]  /*caf0*/  SEL R2, R2, RZ, P5 ;  /* 0x000000ff02027207 */ /* 0x004fca0002800000 */
[----:B------:R-:W-:Y:S01]  /*cb00*/  IMAD.X R22, R2, 0x1, R17, P6 ;  /* 0x0000000102167824 */ /* 0x000fe200030e0611 */
[----:B------:R-:W-:-:S04]  /*cb10*/  IADD3 R2, P6, R15, UR5, RZ ;  /* 0x000000050f027c10 */ /* 0x000fc8000ffde0ff */
[----:B------:R-:W-:Y:S02]  /*cb20*/  IADD3.X R3, R22, UR4, RZ, P6, !PT ;  /* 0x0000000416037c10 */ /* 0x000fe4000b7fe4ff */
[----:B------:R-:W-:-:S04]  /*cb30*/  ISETP.GT.U32.AND P6, PT, R2, UR10, PT ;  /* 0x0000000a02007c0c */ /* 0x000fc8000bfc4070 */
[----:B------:R-:W-:-:S13]  /*cb40*/  ISETP.GT.U32.AND.EX P6, PT, R3, UR9, PT, P6 ;  /* 0x0000000903007c0c */ /* 0x000fda000bfc4160 */
[----:B------:R-:W-:-:S04]  /*cb50*/  VOTE.ANY R14, PT, P6 ;  /* 0x00000000000e7806 */ /* 0x000fc800030e0100 */
[----:B------:R-:W-:-:S13]  /*cb60*/  ISETP.NE.AND P6, PT, R14, RZ, PT ;  /* 0x000000ff0e00720c */ /* 0x000fda0003fc5270 */
[----:B------:R-:W-:Y:S05]  /*cb70*/  @P6 BRA `(.L_x_233) ;  /* 0x0000000800746947 */ /* 0x000fea0003800000 */
[----:B------:R-:W-:Y:S01]  /*cb80*/  IMAD.MOV.U32 R17, RZ, RZ, R2 ;  /* 0x000000ffff117224 */ /* 0x000fe200078e0002 */
[----:B------:R-:W-:Y:S01]  /*cb90*/  ULDC UR24, c[0x0][0x910] ;  /* 0x0002440000187ab9 */ /* 0x000fe20000000800 */
[----:B------:R-:W-:Y:S01]  /*cba0*/  IMAD.MOV.U32 R19, RZ, RZ, R3 ;  /* 0x000000ffff137224 */ /* 0x000fe200078e0003 */
[----:B------:R-:W-:Y:S01]  /*cbb0*/  ULDC UR25, c[0x0][0x8f4] ;  /* 0x00023d0000197ab9 */ /* 0x000fe20000000800 */
[----:B------:R-:W-:Y:S01]  /*cbc0*/  ULDC UR6, c[0x0][0x8dc] ;  /* 0x0002370000067ab9 */ /* 0x000fe20000000800 */
[----:B------:R-:W-:Y:S01]  /*cbd0*/  ULDC UR30, c[0x0][0x8d8] ;  /* 0x00023600001e7ab9 */ /* 0x000fe20000000800 */
[----:B------:R-:W-:Y:S01]  /*cbe0*/  ULDC UR31, c[0x0][0x8f0] ;  /* 0x00023c00001f7ab9 */ /* 0x000fe20000000800 */
[----:B------:R-:W-:Y:S01]  /*cbf0*/  ULDC.64 UR26, c[0x0][0x8d0] ;  /* 0x00023400001a7ab9 */ /* 0x000fe20000000a00 */
[----:B------:R-:W-:-:S05]  /*cc00*/  ULDC.64 UR28, c[0x0][0x8e8] ;  /* 0x00023a00001c7ab9 */ /* 0x000fca0000000a00 */
.L_x_238:
[----:B------:R-:W-:Y:S02]  /*cc10*/  IMAD.MOV.U32 R12, RZ, RZ, R13 ;  /* 0x000000ffff0c7224 */ /* 0x000fe400078e000d */
[----:B------:R-:W-:Y:S02]  /*cc20*/  VIADD R13, R13, 0x20 ;  /* 0x000000200d0d7836 */ /* 0x000fe40000000000 */
[----:B-----5:R-:W-:Y:S02]  /*cc30*/  IMAD.MOV.U32 R14, RZ, RZ, R8 ;  /* 0x000000ffff0e7224 */ /* 0x020fe400078e0008 */
[----:B------:R-:W-:Y:S01]  /*cc40*/  IMAD.MOV.U32 R15, RZ, RZ, R9 ;  /* 0x000000ffff0f7224 */ /* 0x000fe200078e0009 */
[----:B------:R-:W-:-:S13]  /*cc50*/  ISETP.GE.AND P6, PT, R13, UR24, PT ;  /* 0x000000180d007c0c */ /* 0x000fda000bfc6270 */
[----:B------:R-:W1:Y:S01]  /*cc60*/  @!P6 LDC.64 R2, c[0x0][0x918] ;  /* 0x00024600ff02eb82 */ /* 0x000e620000000a00 */
[----:B------:R-:W2:Y:S01]  /*cc70*/  SHFL.IDX PT, R19, R19, 0x1f, 0x1f ;  /* 0x03e01f0013137f89 */ /* 0x000ea200000e0000 */
[----:B------:R-:W-:-:S03]  /*cc80*/  @!P6 VIADD R7, R12, 0x20 ;  /* 0x000000200c07e836 */ /* 0x000fc60000000000 */
[----:B------:R-:W3:Y:S01]  /*cc90*/  SHFL.IDX PT, R17, R17, 0x1f, 0x1f ;  /* 0x03e01f0011117f89 */ /* 0x000ee200000e0000 */
[----:B------:R-:W-:Y:S01]  /*cca0*/  BSSY B0, `(.L_x_234) ;  /* 0x0000063000007945 */ /* 0x000fe20003800000 */
[----:B-1----:R-:W-:-:S05]  /*ccb0*/  @!P6 IMAD.WIDE R2, R7, 0xc, R2 ;  /* 0x0000000c0702e825 */ /* 0x002fca00078e0202 */
[----:B------:R1:W5:Y:S04]  /*ccc0*/  @!P6 LDG.E R8, desc[UR58][R2.64] ;  /* 0x0000003a0208e981 */ /* 0x000368000c1e1900 */
[----:B------:R1:W5:Y:S01]  /*ccd0*/  @!P6 LDG.E R9, desc[UR58][R2.64+0x4] ;  /* 0x0000043a0209e981 */ /* 0x000362000c1e1900 */
[----:B------:R-:W-:Y:S01]  /*cce0*/  ISETP.GE.AND P6, PT, R12, UR24, PT ;  /* 0x000000180c007c0c */ /* 0x000fe2000bfc6270 */
[----:B------:R-:W-:Y:S01]  /*ccf0*/  IMAD.MOV.U32 R6, RZ, RZ, 0x7fffffff ;  /* 0x7fffffffff067424 */ /* 0x000fe200078e00ff */
[----:B--2---:R-:W-:Y:S01]  /*cd00*/  R2UR UR4, R19 ;  /* 0x00000000130472ca */ /* 0x004fe200000e0000 */
[----:B------:R-:W-:Y:S01]  /*cd10*/  IMAD.MOV.U32 R7, RZ, RZ, RZ ;  /* 0x000000ffff077224 */ /* 0x000fe200078e00ff */
[----:B---3--:R-:W-:-:S09]  /*cd20*/  R2UR UR5, R17 ;  /* 0x00000000110572ca */ /* 0x008fd200000e0000 */
[----:B-1----:R-:W-:Y:S06]  /*cd30*/  @P6 BRA `(.L_x_235) ;  /* 0x0000000400646947 */ /* 0x002fec0003800000 */
[----:B------:R-:W-:-:S04]  /*cd40*/  IADD3 R17, P6, R14, UR11, RZ ;  /* 0x0000000b0e117c10 */ /* 0x000fc8000ffde0ff */
[----:B------:R-:W-:Y:S02]  /*cd50*/  LEA.HI.X.SX32 R22, R14, UR13, 0x1, P6 ;  /* 0x0000000d0e167c11 */ /* 0x000fe4000b0f0eff */
[----:B------:R-:W-:Y:S02]  /*cd60*/  IABS R14, R11 ;  /* 0x0000000b000e7213 */ /* 0x000fe40000000000 */
[C---:B------:R-:W-:Y:S02]  /*cd70*/  IADD3 R19, P6, R15.reuse, UR12, RZ ;  /* 0x0000000c0f137c10 */ /* 0x040fe4000ffde0ff */
[----:B------:R-:W1:Y:S02]  /*cd80*/  I2F.RP R2, R14 ;  /* 0x0000000e00027306 */ /* 0x000e640000209400 */
[----:B------:R-:W-:Y:S02]  /*cd90*/  LEA.HI.X.SX32 R24, R15, UR14, 0x1, P6 ;  /* 0x0000000e0f187c11 */ /* 0x000fe4000b0f0eff */
[----:B------:R-:W-:-:S04]  /*cda0*/  PLOP3.LUT P6, PT, PT, PT, UP0, 0x80, 0x0 ;  /* 0x000000000000781c */ /* 0x000fc80003fcf008 */
[----:B-1----:R-:W1:Y:S02]  /*cdb0*/  MUFU.RCP R2, R2 ;  /* 0x0000000200027308 */ /* 0x002e640000001000 */
[----:B-1----:R-:W-:-:S06]  /*cdc0*/  IADD3 R15, R2, 0xffffffe, RZ ;  /* 0x0ffffffe020f7810 */ /* 0x002fcc0007ffe0ff */
[----:B------:R-:W1:Y:S02]  /*cdd0*/  F2I.FTZ.U32.TRUNC.NTZ R15, R15 ;  /* 0x0000000f000f7305 */ /* 0x000e64000021f000 */
[----:B-1----:R-:W-:Y:S01]  /*cde0*/  IMAD.MOV R18, RZ, RZ, -R15 ;  /* 0x000000ffff127224 */ /* 0x002fe200078e0a0f */
[----:B------:R-:W-:Y:S06]  /*cdf0*/  @!P6 BRA `(.L_x_236) ;  /* 0x00000000002ce947 */ /* 0x000fec0003800000 */
        /* <DEDUP_REMOVED lines=11> */
.L_x_236:
[----:B------:R-:W-:Y:S05]  /*ceb0*/  @!P0 BRA `(.L_x_237) ;  /* 0x00000000002c8947 */ /* 0x000fea0003800000 */
        /* <DEDUP_REMOVED lines=11> */
.L_x_237:
[----:B------:R-:W-:Y:S01]  /*cf70*/  SHF.R.U64 R4, R19, UR31, R24 ;  /* 0x0000001f13047c19 */ /* 0x000fe20008001218 */
[----:B------:R-:W-:Y:S01]  /*cf80*/  IMAD R5, R18, R14, RZ ;  /* 0x0000000e12057224 */ /* 0x000fe200078e02ff */
[----:B------:R-:W-:Y:S01]  /*cf90*/  IABS R2, R11 ;  /* 0x0000000b00027213 */ /* 0x000fe20000000000 */
[----:B------:R-:W-:Y:S01]  /*cfa0*/  IMAD.MOV.U32 R3, RZ, RZ, R15 ;  /* 0x000000ffff037224 */ /* 0x000fe200078e000f */
[----:B------:R-:W-:Y:S01]  /*cfb0*/  SHF.R.U64 R17, R17, UR30, R22 ;  /* 0x0000001e11117c19 */ /* 0x000fe20008001216 */
[----:B------:R-:W-:Y:S01]  /*cfc0*/  VIADD R4, R4, UR17 ;  /* 0x0000001104047c36 */ /* 0x000fe20008000000 */
[----:B------:R-:W-:Y:S01]  /*cfd0*/  IABS R19, R10 ;  /* 0x0000000a00137213 */ /* 0x000fe20000000000 */
[----:B------:R-:W-:Y:S02]  /*cfe0*/  IMAD.MOV R7, RZ, RZ, -R2 ;  /* 0x000000ffff077224 */ /* 0x000fe400078e0a02 */
[----:B------:R-:W-:Y:S01]  /*cff0*/  IMAD.MOV.U32 R2, RZ, RZ, RZ ;  /* 0x000000ffff027224 */ /* 0x000fe200078e00ff */
[----:B------:R-:W-:Y:S01]  /*d000*/  IABS R6, R4 ;  /* 0x0000000400067213 */ /* 0x000fe20000000000 */
[----:B------:R-:W-:-:S02]  /*d010*/  VIADD R17, R17, UR16 ;  /* 0x0000001011117c36 */ /* 0x000fc40008000000 */
[----:B------:R-:W-:-:S04]  /*d020*/  IMAD.HI.U32 R2, R15, R5, R2 ;  /* 0x000000050f027227 */ /* 0x000fc800078e0002 */
[----:B------:R-:W-:Y:S01]  /*d030*/  IMAD.MOV.U32 R3, RZ, RZ, R7 ;  /* 0x000000ffff037224 */ /* 0x000fe200078e0007 */
[----:B------:R-:W-:Y:S01]  /*d040*/  IABS R7, R10 ;  /* 0x0000000a00077213 */ /* 0x000fe20000000000 */
[----:B------:R-:W-:-:S03]  /*d050*/  IMAD.MOV.U32 R5, RZ, RZ, R6 ;  /* 0x000000ffff057224 */ /* 0x000fc600078e0006 */
[----:B------:R-:W1:Y:S01]  /*d060*/  I2F.RP R6, R7 ;  /* 0x0000000700067306 */ /* 0x000e620000209400 */
[----:B------:R-:W-:-:S04]  /*d070*/  IMAD.HI.U32 R2, R2, R5, RZ ;  /* 0x0000000502027227 */ /* 0x000fc800078e00ff */
[----:B------:R-:W-:-:S05]  /*d080*/  IMAD R5, R2, R3, R5 ;  /* 0x0000000302057224 */ /* 0x000fca00078e0205 */
[----:B------:R-:W-:Y:S01]  /*d090*/  ISETP.GT.U32.AND P6, PT, R14, R5, PT ;  /* 0x000000050e00720c */ /* 0x000fe20003fc4070 */
[----:B-1----:R-:W1:-:S12]  /*d0a0*/  MUFU.RCP R6, R6 ;  /* 0x0000000600067308 */ /* 0x002e580000001000 */
[----:B------:R-:W-:Y:S02]  /*d0b0*/  @!P6 IMAD.IADD R5, R5, 0x1, -R14 ;  /* 0x000000010505e824 */ /* 0x000fe400078e0a0e */
[----:B-1----:R-:W-:-:S04]  /*d0c0*/  VIADD R2, R6, 0xffffffe ;  /* 0x0ffffffe06027836 */ /* 0x002fc80000000000 */
[----:B------:R1:W2:Y:S02]  /*d0d0*/  F2I.FTZ.U32.TRUNC.NTZ R3, R2 ;  /* 0x0000000200037305 */ /* 0x0002a4000021f000 */
[----:B-1----:R-:W-:Y:S01]  /*d0e0*/  MOV R2, RZ ;  /* 0x000000ff00027202 */ /* 0x002fe20000000f00 */
[----:B--2---:R-:W-:-:S04]  /*d0f0*/  IMAD.MOV R18, RZ, RZ, -R3 ;  /* 0x000000ffff127224 */ /* 0x004fc800078e0a03 */
[----:B------:R-:W-:Y:S01]  /*d100*/  IMAD R15, R18, R7, RZ ;  /* 0x00000007120f7224 */ /* 0x000fe200078e02ff */
[----:B------:R-:W-:-:S03]  /*d110*/  IABS R18, R17 ;  /* 0x0000001100127213 */ /* 0x000fc60000000000 */
[----:B------:R-:W-:-:S04]  /*d120*/  IMAD.HI.U32 R6, R3, R15, R2 ;  /* 0x0000000f03067227 */ /* 0x000fc800078e0002 */
[----:B------:R-:W-:Y:S02]  /*d130*/  IMAD.MOV.U32 R3, RZ, RZ, R18 ;  /* 0x000000ffff037224 */ /* 0x000fe400078e0012 */
[----:B------:R-:W-:Y:S02]  /*d140*/  IMAD.MOV R15, RZ, RZ, -R19 ;  /* 0x000000ffff0f7224 */ /* 0x000fe400078e0a13 */
        /* <DEDUP_REMOVED lines=22> */
[----:B------:R-:W-:Y:S02]  /*d2b0*/  SHF.R.S32.HI R5, RZ, 0x1f, R4 ;  /* 0x0000001fff057819 */ /* 0x000fe40000011404 */
[----:B------:R-:W-:-:S07]  /*d2c0*/  SHF.R.S32.HI R7, RZ, 0x1f, R6 ;  /* 0x0000001fff077819 */ /* 0x000fce0000011406 */
.L_x_235:
[----:B------:R-:W-:Y:S05]  /*d2d0*/  BSYNC B0 ;  /* 0x0000000000007941 */ /* 0x000fea0003800000 */
.L_x_234:
[----:B------:R-:W1:Y:S04]  /*d2e0*/  SHFL.UP PT, R3, R6, 0x1, RZ ;  /* 0x0420000006037989 */ /* 0x000e6800000e00ff */
[----:B------:R-:W2:Y:S01]  /*d2f0*/  SHFL.UP PT, R2, R7, 0x1, RZ ;  /* 0x0420000007027989 */ /* 0x000ea200000e00ff */
[----:B-1----:R-:W-:Y:S02]  /*d300*/  SEL R3, R3, RZ, P1 ;  /* 0x000000ff03037207 */ /* 0x002fe40000800000 */
[----:B--2---:R-:W-:Y:S02]  /*d310*/  SEL R2, R2, RZ, P1 ;  /* 0x000000ff02027207 */ /* 0x004fe40000800000 */
[----:B------:R-:W-:-:S04]  /*d320*/  IADD3 R18, P6, R3, R6, RZ ;  /* 0x0000000603127210 */ /* 0x000fc80007fde0ff */
[----:B------:R-:W-:Y:S01]  /*d330*/  IADD3.X R15, R2, R7, RZ, P6, !PT ;  /* 0x00000007020f7210 */ /* 0x000fe200037fe4ff */
[----:B------:R-:W1:Y:S04]  /*d340*/  SHFL.UP PT, R3, R18, 0x2, RZ ;  /* 0x0440000012037989 */ /* 0x000e6800000e00ff */
[----:B------:R-:W2:Y:S01]  /*d350*/  SHFL.UP PT, R2, R15, 0x2, RZ ;  /* 0x044000000f027989 */ /* 0x000ea200000e00ff */
[----:B-1----:R-:W-:Y:S02]  /*d360*/  SEL R3, R3, RZ, P2 ;  /* 0x000000ff03037207 */ /* 0x002fe40001000000 */
[----:B--2---:R-:W-:Y:S02]  /*d370*/  SEL R2, R2, RZ, P2 ;  /* 0x000000ff02027207 */ /* 0x004fe40001000000 */
[----:B------:R-:W-:-:S05]  /*d380*/  IADD3 R14, P6, R3, R18, RZ ;  /* 0x00000012030e7210 */ /* 0x000fca0007fde0ff */
[----:B------:R-:W-:Y:S01]  /*d390*/  IMAD.X R19, R2, 0x1, R15, P6 ;  /* 0x0000000102137824 */ /* 0x000fe200030e060f */
        /* <DEDUP_REMOVED lines=18> */
[----:B------:R-:W-:-:S04]  /*d4c0*/  IADD3 R17, P6, R2, UR5, RZ ;  /* 0x0000000502117c10 */ /* 0x000fc8000ffde0ff */
[----:B------:R-:W-:Y:S02]  /*d4d0*/  IADD3.X R19, R3, UR4, RZ, P6, !PT ;  /* 0x0000000403137c10 */ /* 0x000fe4000b7fe4ff */
[----:B------:R-:W-:-:S04]  /*d4e0*/  ISETP.GT.U32.AND P6, PT, R17, UR10, PT ;  /* 0x0000000a11007c0c */ /* 0x000fc8000bfc4070 */
[----:B------:R-:W-:-:S13]  /*d4f0*/  ISETP.GT.U32.AND.EX P6, PT, R19, UR9, PT, P6 ;  /* 0x0000000913007c0c */ /* 0x000fda000bfc4160 */
[----:B------:R-:W-:-:S04]  /*d500*/  VOTE.ANY R14, PT, P6 ;  /* 0x00000000000e7806 */ /* 0x000fc800030e0100 */
[----:B------:R-:W-:-:S13]  /*d510*/  ISETP.NE.AND P6, PT, R14, RZ, PT ;  /* 0x000000ff0e00720c */ /* 0x000fda0003fc5270 */
[----:B------:R-:W-:Y:S05]  /*d520*/  @!P6 BRA `(.L_x_238) ;  /* 0xfffffff400b8e947 */ /* 0x000fea000383ffff */
[----:B------:R-:W-:Y:S02]  /*d530*/  IMAD.MOV.U32 R15, RZ, RZ, R2 ;  /* 0x000000ffff0f7224 */ /* 0x000fe400078e0002 */
[----:B------:R-:W-:-:S07]  /*d540*/  IMAD.MOV.U32 R22, RZ, RZ, R3 ;  /* 0x000000ffff167224 */ /* 0x000fce00078e0003 */
.L_x_233:
[----:B------:R-:W1:Y:S08]  /*d550*/  BREV R14, R14 ;  /* 0x0000000e000e7301 */ /* 0x000e700000000000 */
[----:B-1----:R-:W1:Y:S02]  /*d560*/  FLO.U32.SH R13, R14 ;  /* 0x0000000e000d7300 */ /* 0x002e6400000e0400 */
[----:B-1----:R-:W1:Y:S02]  /*d570*/  SHFL.IDX PT, R12, R12, R13, 0x1f ;  /* 0x00001f0d0c0c7589 */ /* 0x002e6400000e0000 */
[----:B-1----:R-:W-:-:S13]  /*d580*/  R2UR UR6, R12 ;  /* 0x000000000c0672ca */ /* 0x002fda00000e0000 */
[----:B------:R-:W-:-:S05]  /*d590*/  VIADD R17, R34, UR6 ;  /* 0x0000000622117c36 */ /* 0x000fca0008000000 */
[----:B------:R-:W-:-:S13]  /*d5a0*/  ISETP.GE.AND P1, PT, R17, UR24, PT ;  /* 0x0000001811007c0c */ /* 0x000fda000bf26270 */
[----:B------:R-:W1:Y:S02]  /*d5b0*/  @!P1 LDC.64 R2, c[0x0][0x918] ;  /* 0x00024600ff029b82 */ /* 0x000e640000000a00 */
[----:B-1----:R-:W-:-:S05]  /*d5c0*/  @!P1 IMAD.WIDE R2, R17, 0xc, R2 ;  /* 0x0000000c11029825 */ /* 0x002fca00078e0202 */
[----:B-----5:R1:W5:Y:S04]  /*d5d0*/  @!P1 LDG.E R8, desc[UR58][R2.64] ;  /* 0x0000003a02089981 */ /* 0x020368000c1e1900 */
[----:B------:R1:W5:Y:S01]  /*d5e0*/  @!P1 LDG.E R9, desc[UR58][R2.64+0x4] ;  /* 0x0000043a02099981 */ /* 0x000362000c1e1900 */
[----:B------:R-:W-:-:S03]  /*d5f0*/  IADD3 R18, P1, P2, R15, UR5, -R6 ;  /* 0x000000050f127c10 */ /* 0x000fc6000fa3e806 */
[----:B------:R-:W-:Y:S01]  /*d600*/  SHFL.IDX PT, R6, R6, R13, 0x1f ;  /* 0x00001f0d06067589 */ /* 0x000fe200000e0000 */
[----:B------:R-:W-:-:S03]  /*d610*/  IADD3.X R22, R22, UR4, ~R7, P1, P2 ;  /* 0x0000000416167c10 */ /* 0x000fc60008fe4c07 */
[----:B------:R-:W2:Y:S04]  /*d620*/  SHFL.IDX PT, R18, R18, R13, 0x1f ;  /* 0x00001f0d12127589 */ /* 0x000ea800000e0000 */
[----:B------:R-:W3:Y:S04]  /*d630*/  SHFL.IDX PT, R22, R22, R13, 0x1f ;  /* 0x00001f0d16167589 */ /* 0x000ee800000e0000 */
[----:B------:R1:W4:Y:S04]  /*d640*/  SHFL.IDX PT, R7, R7, R13, 0x1f ;  /* 0x00001f0d07077589 */ /* 0x00032800000e0000 */
[----:B------:R1:W1:Y:S04]  /*d650*/  SHFL.IDX PT, R5, R5, R13, 0x1f ;  /* 0x00001f0d05057589 */ /* 0x00026800000e0000 */
[----:B------:R1:W1:Y:S01]  /*d660*/  SHFL.IDX PT, R4, R4, R13, 0x1f ;  /* 0x00001f0d04047589 */ /* 0x00026200000e0000 */
[----:B--2---:R-:W-:-:S02]  /*d670*/  R2UR UR5, R18 ;  /* 0x00000000120572ca */ /* 0x004fc400000e0000 */
[----:B---3--:R-:W-:-:S15]  /*d680*/  R2UR UR4, R22 ;  /* 0x00000000160472ca */ /* 0x008fde00000e0000 */
.L_x_228:
[----:B-1----:R-:W1:Y:S01]  /*d690*/  LDC R2, c[0x0][0x910] ;  /* 0x00024400ff027b82 */ /* 0x002e620000000800 */
[----:B------:R-:W-:Y:S01]  /*d6a0*/  UMOV UR24, 0xffffffff ;  /* 0xffffffff00187882 */ /* 0x000fe20000000000 */
[----:B------:R-:W-:Y:S01]  /*d6b0*/  UMOV UR25, 0xffffffff ;  /* 0xffffffff00197882 */ /* 0x000fe20000000000 */
[----:B------:R-:W-:Y:S01]  /*d6c0*/  UMOV UR26, 0xffffffff ;  /* 0xffffffff001a7882 */ /* 0x000fe20000000000 */
[----:B------:R-:W-:Y:S01]  /*d6d0*/  IMAD.MOV.U32 R15, RZ, RZ, RZ ;  /* 0x000000ffff0f7224 */ /* 0x000fe200078e00ff */
[----:B-1----:R-:W-:-:S13]  /*d6e0*/  ISETP.LE.AND P1, PT, R2, UR6, PT ;  /* 0x0000000602007c0c */ /* 0x002fda000bf23270 */
[----:B------:R-:W-:Y:S05]  /*d6f0*/  @P1 BRA `(.L_x_227) ;  /* 0x0000000000f01947 */ /* 0x000fea0003800000 */
[C---:B------:R-:W-:Y:S01]  /*d700*/  R2UR UR24, R4.reuse ;  /* 0x00000000041872ca */ /* 0x040fe200000e0000 */
[----:B------:R-:W-:Y:S01]  /*d710*/  UIADD3 UR30, UP1, -UR5, UR10, URZ ;  /* 0x0000000a051e7290 */ /* 0x000fe2000ff3e13f */
[----:B------:R-:W-:Y:S01]  /*d720*/  R2UR UR25, R5 ;  /* 0x00000000051972ca */ /* 0x000fe200000e0000 */
[----:B------:R-:W-:Y:S01]  /*d730*/  ULDC UR26, c[0x0][0x8c0] ;  /* 0x00023000001a7ab9 */ /* 0x000fe20000000800 */
[----:B------:R-:W-:Y:S01]  /*d740*/  ULDC UR27, c[0x0][0x8b0] ;  /* 0x00022c00001b7ab9 */ /* 0x000fe20000000800 */
[----:B------:R-:W-:Y:S01]  /*d750*/  ULDC UR28, c[0x0][0x904] ;  /* 0x00024100001c7ab9 */ /* 0x000fe20000000800 */
[----:B------:R-:W-:-:S03]  /*d760*/  SHF.R.U64 R2, R4, UR27, R5 ;  /* 0x0000001b04027c19 */ /* 0x000fc60008001205 */
[----:B------:R-:W-:Y:S01]  /*d770*/  UIADD3.X UR24, ~UR4, UR9, URZ, UP1, !UPT ;  /* 0x0000000904187290 */ /* 0x000fe20008ffe53f */
[----:B------:R-:W-:-:S03]  /*d780*/  R2UR UR32, R2 ;  /* 0x00000000022072ca */ /* 0x000fc600000e0000 */
[----:B------:R-:W-:Y:S02]  /*d790*/  USHF.R.U32.HI UR31, URZ, UR26, UR24 ;  /* 0x0000001a3f1f7299 */ /* 0x000fe40008011618 */
[----:B------:R-:W-:Y:S02]  /*d7a0*/  USHF.R.U32.HI UR35, URZ, UR27, UR25 ;  /* 0x0000001b3f237299 */ /* 0x000fe40008011619 */
[----:B------:R-:W-:Y:S02]  /*d7b0*/  USHF.R.U32.HI UR33, URZ, UR27, UR31 ;  /* 0x0000001b3f217299 */ /* 0x000fe4000801161f */
[----:B------:R-:W-:Y:S02]  /*d7c0*/  USHF.R.U64 UR30, UR30, UR26, UR24 ;  /* 0x0000001a1e1e7299 */ /* 0x000fe40008001218 */
[----:B------:R-:W-:Y:S02]  /*d7d0*/  USHF.R.U32.HI UR34, URZ, UR28, UR33 ;  /* 0x0000001c3f227299 */ /* 0x000fe40008011621 */
[----:B------:R-:W-:-:S02]  /*d7e0*/  USHF.R.U64 UR31, UR30, UR27, UR31 ;  /* 0x0000001b1e1f7299 */ /* 0x000fc4000800121f */
[----:B------:R-:W-:Y:S02]  /*d7f0*/  ULOP3.LUT UR24, UR34, UR35, URZ, 0xfc, !UPT ;  /* 0x0000002322187292 */ /* 0x000fe4000f8efc3f */
[----:B------:R-:W-:-:S04]  /*d800*/  USHF.R.U64 UR33, UR31, UR28, UR33 ;  /* 0x0000001c1f217299 */ /* 0x000fc80008001221 */
[----:B------:R-:W-:-:S13]  /*d810*/  ISETP.NE.U32.AND P1, PT, RZ, UR24, PT ;  /* 0x00000018ff007c0c */ /* 0x000fda000bf25070 */
[----:B------:R-:W-:Y:S05]  /*d820*/  @!P1 BRA `(.L_x_239) ;  /* 0x0000000000189947 */ /* 0x000fea0003800000 */
[----:B------:R-:W-:-:S07]  /*d830*/  MOV R12, 0xd850 ;  /* 0x0000d850000c7802 */ /* 0x000fce0000000f00 */
[----:B--2-45:R-:W-:Y:S05]  /*d840*/  CALL.REL.NOINC `(.L_x_240) ;  /* 0x0000001c00707944 */ /* 0x034fea0003c00000 */
[----:B------:R-:W-:-:S04]  /*d850*/  UIADD3 UR24, -UR25, URZ, URZ ;  /* 0x0000003f19187290 */ /* 0x000fc8000fffe13f */
[----:B------:R-:W-:-:S03]  /*d860*/  UIMAD UR32, UR32, UR24, UR33 ;  /* 0x00000018202072a4 */ /* 0x000fc6000f8e0221 */
[----:B------:R-:W-:Y:S01]  /*d870*/  UMOV UR24, UR25 ;  /* 0x0000001900187c82 */ /* 0x000fe20008000000 */
[----:B------:R-:W-:Y:S08]  /*d880*/  BRA `(.L_x_241) ;  /* 0x0000000000587947 */ /* 0x000ff00003800000 */
.L_x_239:
[----:B------:R-:W1:Y:S01]  /*d890*/  I2F.U32.RP R2, UR32 ;  /* 0x0000002000027d06 */ /* 0x000e620008209000 */
[----:B------:R-:W-:Y:S01]  /*d8a0*/  UMOV UR24, URZ ;  /* 0x0000003f00187c82 */ /* 0x000fe20008000000 */
[----:B------:R-:W-:-:S06]  /*d8b0*/  UISETP.NE.U32.AND UP4, UPT, UR32, URZ, UPT ;  /* 0x0000003f2000728c */ /* 0x000fcc000bf85070 */
[----:B-1----:R-:W1:Y:S02]  /*d8c0*/  MUFU.RCP R2, R2 ;  /* 0x0000000200027308 */ /* 0x002e640000001000 */
[----:B-1----:R-:W-:-:S06]  /*d8d0*/  VIADD R3, R2, 0xffffffe ;  /* 0x0ffffffe02037836 */ /* 0x002fcc0000000000 */
[----:B------:R-:W1:Y:S02]  /*d8e0*/  F2I.FTZ.U32.TRUNC.NTZ R3, R3 ;  /* 0x0000000300037305 */ /* 0x000e64000021f000 */
[----:B-1----:R-:W-:-:S13]  /*d8f0*/  R2UR UR25, R3 ;  /* 0x00000000031972ca */ /* 0x002fda00000e0000 */
[----:B------:R-:W-:-:S04]  /*d900*/  UIADD3 UR26, URZ, -UR25, URZ ;  /* 0x800000193f1a7290 */ /* 0x000fc8000fffe03f */
[----:B------:R-:W-:-:S04]  /*d910*/  UIMAD UR26, UR26, UR32, URZ ;  /* 0x000000201a1a72a4 */ /* 0x000fc8000f8e023f */
[----:B------:R-:W-:-:S04]  /*d920*/  UIMAD.WIDE.U32 UR24, UR25, UR26, UR24 ;  /* 0x0000001a191872a5 */ /* 0x000fc8000f8e0018 */
[----:B------:R-:W-:-:S04]  /*d930*/  UIMAD.WIDE.U32 UR24, UR25, UR33, URZ ;  /* 0x00000021191872a5 */ /* 0x000fc8000f8e003f */
[----:B------:R-:W-:-:S04]  /*d940*/  UIADD3 UR24, -UR25, URZ, URZ ;  /* 0x0000003f19187290 */ /* 0x000fc8000fffe13f */
[----:B------:R-:W-:-:S04]  /*d950*/  UIMAD UR24, UR32, UR24, UR33 ;  /* 0x00000018201872a4 */ /* 0x000fc8000f8e0221 */
[----:B------:R-:W-:-:S11]  /*d960*/  UISETP.GE.U32.AND UP1, UPT, UR24, UR32, UPT ;  /* 0x000000201800728c */ /* 0x000fd6000bf26070 */
[----:B------:R-:W-:Y:S02]  /*d970*/  @UP1 UIADD3 UR24, UR24, -UR32, URZ ;  /* 0x8000002018181290 */ /* 0x000fe4000fffe03f */
[----:B------:R-:W-:Y:S02]  /*d980*/  @UP1 UIADD3 UR25, UR25, 0x1, URZ ;  /* 0x0000000119191890 */ /* 0x000fe4000fffe03f */
[----:B------:R-:W-:-:S11]  /*d990*/  UISETP.GE.U32.AND UP2, UPT, UR24, UR32, UPT ;  /* 0x000000201800728c */ /* 0x000fd6000bf46070 */
[----:B------:R-:W-:Y:S02]  /*d9a0*/  @UP2 UIADD3 UR25, UR25, 0x1, URZ ;  /* 0x0000000119192890 */ /* 0x000fe4000fffe03f */
[----:B------:R-:W-:-:S04]  /*d9b0*/  @!UP4 ULOP3.LUT UR25, URZ, UR32, URZ, 0x33, !UPT ;  /* 0x000000203f19c292 */ /* 0x000fc8000f8e333f */
[----:B------:R-:W-:-:S04]  /*d9c0*/  UIADD3 UR24, -UR25, URZ, URZ ;  /* 0x0000003f19187290 */ /* 0x000fc8000fffe13f */
[----:B------:R-:W-:-:S03]  /*d9d0*/  UIMAD UR32, UR32, UR24, UR33 ;  /* 0x00000018202072a4 */ /* 0x000fc6000f8e0221 */
[----:B------:R-:W-:-:S09]  /*d9e0*/  UMOV UR24, UR25 ;  /* 0x0000001900187c82 */ /* 0x000fd20008000000 */
.L_x_241:
[----:B------:R-:W-:Y:S01]  /*d9f0*/  ULOP3.LUT UR31, UR31, UR20, URZ, 0xc0, !UPT ;  /* 0x000000141f1f7292 */ /* 0x000fe2000f8ec03f */
[----:B------:R-:W-:Y:S01]  /*da00*/  IMAD.MOV.U32 R15, RZ, RZ, 0x1 ;  /* 0x00000001ff0f7424 */ /* 0x000fe200078e00ff */
[----:B------:R-:W-:Y:S02]  /*da10*/  ULOP3.LUT UR30, UR30, UR18, URZ, 0xc0, !UPT ;  /* 0x000000121e1e7292 */ /* 0x000fe4000f8ec03f */
[----:B------:R-:W-:Y:S01]  /*da20*/  UIMAD UR24, UR19, UR24, UR31 ;  /* 0x00000018131872a4 */ /* 0x000fe2000f8e021f */
[----:B------:R-:W-:Y:S01]  /*da30*/  ULDC UR26, c[0x0][0x8a8] ;  /* 0x00022a00001a7ab9 */ /* 0x000fe20000000800 */
[----:B------:R-:W-:Y:S01]  /*da40*/  ULDC UR25, c[0x0][0x8b8] ;  /* 0x00022e0000197ab9 */ /* 0x000fe20000000800 */
[----:B------:R-:W-:Y:S02]  /*da50*/  UIMAD UR30, UR32, UR26, UR30 ;  /* 0x0000001a201e72a4 */ /* 0x000fe4000f8e021e */
[----:B------:R-:W-:Y:S01]  /*da60*/  UIMAD UR25, UR24, UR25, UR40 ;  /* 0x00000019181972a4 */ /* 0x000fe2000f8e0228 */
[----:B------:R-:W-:Y:S01]  /*da70*/  @UP3 UMOV UR26, UR6 ;  /* 0x00000006001a3c82 */ /* 0x000fe20008000000 */
[----:B------:R-:W-:-:S03]  /*da80*/  @!UP3 UMOV UR26, UR6 ;  /* 0x00000006001abc82 */ /* 0x000fc60008000000 */
[----:B------:R-:W-:Y:S02]  /*da90*/  @UP3 UMOV UR24, UR30 ;  /* 0x0000001e00183c82 */ /* 0x000fe40008000000 */
[----:B------:R-:W-:Y:S01]  /*daa0*/  @!UP3 UMOV UR24, UR25 ;  /* 0x000000190018bc82 */ /* 0x000fe20008000000 */
[----:B------:R-:W-:-:S05]  /*dab0*/  @!UP3 UMOV UR25, UR30 ;  /* 0x0000001e0019bc82 */ /* 0x000fca0008000000 */
.L_x_227:
[----:B------:R-:W-:-:S06]  /*dac0*/  UISETP.NE.AND UP1, UPT, UR15, 0x3, UPT ;  /* 0x000000030f00788c */ /* 0x000fcc000bf25270 */
[----:B------:R-:W-:-:S13]  /*dad0*/  PLOP3.LUT P1, PT, PT, PT, UP1, 0x80, 0x0 ;  /* 0x000000000000781c */ /* 0x000fda0003f2f018 */
[----:B------:R-:W-:Y:S05]  /*dae0*/  @!P1 BRA `(.L_x_242) ;  /* 0x0000000000049947 */ /* 0x000fea0003800000 */
[----:B--2---:R-:W-:Y:S01]  /*daf0*/  BPT.TRAP 0x1 ;  /* 0x000000040000795c */ /* 0x004fe20000300000 */
.L_x_242:
[----:B------:R-:W1:Y:S01]  /*db00*/  S2R R2, SR_CgaCtaId ;  /* 0x0000000000027919 */ /* 0x000e620000008800 */
[----:B------:R-:W-:-:S04]  /*db10*/  MOV R3, 0x400 ;  /* 0x0000040000037802 */ /* 0x000fc80000000f00 */
[----:B-1----:R-:W-:Y:S02]  /*db20*/  LEA R3, R2, R3, 0x18 ;  /* 0x0000000302037211 */ /* 0x002fe400078ec0ff */
[----:B------:R-:W-:Y:S02]  /*db30*/  SHF.L.U32 R2, R0, 0x1f, RZ ;  /* 0x0000001f00027819 */ /* 0x000fe400000006ff */
[----:B------:R-:W-:-:S04]  /*db40*/  LEA R17, R16, R3, 0x3 ;  /* 0x0000000310117211 */ /* 0x000fc800078e18ff */
[----:B------:R-:W1:Y:S02]  /*db50*/  SYNCS.PHASECHK.TRANS64.TRYWAIT P2, [R17+URZ+0x38440], R2 ;  /* 0x03844002110075a7 */ /* 0x000e64000804017f */
[----:B-1----:R-:W-:Y:S05]  /*db60*/  @!P2 BRA `(.L_x_243) ;  /* 0x000000140008a947 */ /* 0x002fea0003800000 */
.L_x_306:
[----:B------:R-:W-:Y:S01]  /*db70*/  ELECT P2, URZ, PT ;  /* 0x00000000003f782f */ /* 0x000fe20003840000 */
[----:B------:R-:W-:-:S12]  /*db80*/  BSSY B0, `(.L_x_244) ;  /* 0x0000010000007945 */ /* 0x000fd80003800000 */
[----:B------:R-:W-:Y:S05]  /*db90*/  @!P2 BRA `(.L_x_245) ;  /* 0x000000000038a947 */ /* 0x000fea0003800000 */
[----:B-1----:R-:W-:Y:S02]  /*dba0*/  IMAD R2, R16, 0x10, R3 ;  /* 0x0000001010027824 */ /* 0x002fe400078e0203 */
[----:B------:R-:W-:Y:S02]  /*dbb0*/  IMAD.U32 R14, RZ, RZ, UR26 ;  /* 0x0000001aff0e7e24 */ /* 0x000fe4000f8e00ff */
[----:B------:R-:W-:Y:S02]  /*dbc0*/  IMAD.U32 R13, RZ, RZ, UR25 ;  /* 0x00000019ff0d7e24 */ /* 0x000fe4000f8e00ff */
[----:B------:R-:W-:-:S05]  /*dbd0*/  IMAD.U32 R12, RZ, RZ, UR24 ;  /* 0x00000018ff0c7e24 */ /* 0x000fca000f8e00ff */
[----:B------:R1:W-:Y:S01]  /*dbe0*/  STS.128 [R2+0x38510], R12 ;  /* 0x0385100c02007388 */ /* 0x0003e20000000c00 */
[----:B------:R-:W-:Y:S01]  /*dbf0*/  @!PT LDS RZ, [RZ] ;  /* 0x00000000fffff984 */ /* 0x000fe20000000800 */
[----:B------:R-:W-:Y:S01]  /*dc00*/  @!PT LDS RZ, [RZ] ;  /* 0x00000000fffff984 */ /* 0x000fe20000000800 */
[----:B------:R-:W-:Y:S01]  /*dc10*/  @!PT LDS RZ, [RZ] ;  /* 0x00000000fffff984 */ /* 0x000fe20000000800 */
[----:B------:R-:W-:Y:S01]  /*dc20*/  @!PT LDS RZ, [RZ] ;  /* 0x00000000fffff984 */ /* 0x000fe20000000800 */
[----:B------:R3:W-:Y:S06]  /*dc30*/  MEMBAR.ALL.CTA ;  /* 0x0000000000007992 */ /* 0x0007ec0000008000 */
[----:B---3--:R-:W3:Y:S01]  /*dc40*/  FENCE.VIEW.ASYNC.S ;  /* 0x00000000000073c6 */ /* 0x008ee20000000000 */
[----:B------:R-:W-:Y:S05]  /*dc50*/  @!P1 BRA `(.L_x_246) ;  /* 0x0000000000049947 */ /* 0x000fea0003800000 */
[----:B--2---:R-:W-:Y:S01]  /*dc60*/  BPT.TRAP 0x1 ;  /* 0x000000040000795c */ /* 0x004fe20000300000 */
.L_x_246:
[----:B---3--:R3:W-:Y:S02]  /*dc70*/  SYNCS.ARRIVE.TRANS64.A1T0 RZ, [R17+URZ+0x38400], RZ ;  /* 0x038400ff11ff79a7 */ /* 0x0087e4000810003f */
.L_x_245:
[----:B--2---:R-:W-:Y:S05]  /*dc80*/  BSYNC B0 ;  /* 0x0000000000007941 */ /* 0x004fea0003800000 */
.L_x_244:
[----:B------:R-:W-:Y:S01]  /*dc90*/  ISETP.NE.AND P3, PT, R15, RZ, PT ;  /* 0x000000ff0f00720c */ /* 0x000fe20003f65270 */
[----:B------:R-:W-:-:S05]  /*dca0*/  VIADD R16, R16, 0x1 ;  /* 0x0000000110107836 */ /* 0x000fca0000000000 */
[----:B------:R-:W-:-:S04]  /*dcb0*/  ISETP.NE.AND P2, PT, R16, 0x8, PT ;  /* 0x000000081000780c */ /* 0x000fc80003f45270 */
[----:B-1----:R-:W-:Y:S02]  /*dcc0*/  SEL R13, RZ, 0x1, P2 ;  /* 0x00000001ff0d7807 */ /* 0x002fe40001000000 */
[----:B------:R-:W-:Y:S02]  /*dcd0*/  SEL R16, R16, RZ, P2 ;  /* 0x000000ff10107207 */ /* 0x000fe40001000000 */
[----:B------:R-:W-:Y:S01]  /*dce0*/  LOP3.LUT R0, R0, R13, RZ, 0x3c, !PT ;  /* 0x0000000d00007212 */ /* 0x000fe200078e3cff */
[----:B------:R-:W-:Y:S06]  /*dcf0*/  @P3 BRA `(.L_x_247) ;  /* 0xffffffe400003947 */ /* 0x000fec000383ffff */
[----:B------:R-:W-:Y:S05]  /*dd00*/  @!P1 BRA `(.L_x_248) ;  /* 0x0000000000049947 */ /* 0x000fea0003800000 */
[----:B------:R-:W-:Y:S01]  /*dd10*/  BPT.TRAP 0x1 ;  /* 0x000000040000795c */ /* 0x000fe20000300000 */
.L_x_248:
[----:B------:R-:W-:Y:S01]  /*dd20*/  IMAD R5, R16, 0x8, R3 ;  /* 0x0000000810057824 */ /* 0x000fe200078e0203 */
[----:B------:R-:W-:-:S04]  /*dd30*/  SHF.L.U32 R2, R0, 0x1f, RZ ;  /* 0x0000001f00027819 */ /* 0x000fc800000006ff */
[----:B------:R-:W1:Y:S02]  /*dd40*/  SYNCS.PHASECHK.TRANS64.TRYWAIT P0, [R5+URZ+0x38440], R2 ;  /* 0x03844002050075a7 */ /* 0x000e64000800017f */
[----:B-1----:R-:W-:Y:S05]  /*dd50*/  @!P0 BRA `(.L_x_249) ;  /* 0x0000001000a08947 */ /* 0x002fea0003800000 */
.L_x_307:
[----:B------:R-:W-:Y:S05]  /*dd60*/  @!P1 BRA `(.L_x_250) ;  /* 0x0000000000049947 */ /* 0x000fea0003800000 */
[----:B------:R-:W-:Y:S01]  /*dd70*/  BPT.TRAP 0x1 ;  /* 0x000000040000795c */ /* 0x000fe20000300000 */
.L_x_250:
[----:B------:R-:W-:-:S05]  /*dd80*/  VIADD R16, R16, 0x1 ;  /* 0x0000000110107836 */ /* 0x000fca0000000000 */
[----:B------:R-:W-:-:S04]  /*dd90*/  ISETP.NE.AND P0, PT, R16, 0x8, PT ;  /* 0x000000081000780c */ /* 0x000fc80003f05270 */
[----:B-1----:R-:W-:Y:S02]  /*dda0*/  SEL R5, RZ, 0x1, P0 ;  /* 0x00000001ff057807 */ /* 0x002fe40000000000 */
[----:B------:R-:W-:Y:S02]  /*ddb0*/  SEL R16, R16, RZ, P0 ;  /* 0x000000ff10107207 */ /* 0x000fe40000000000 */
[----:B------:R-:W-:-:S03]  /*ddc0*/  LOP3.LUT R5, R0, R5, RZ, 0x3c, !PT ;  /* 0x0000000500057212 */ /* 0x000fc600078e3cff */
[----:B----4-:R-:W-:Y:S01]  /*ddd0*/  IMAD R7, R16, 0x8, R3 ;  /* 0x0000000810077824 */ /* 0x010fe200078e0203 */
[----:B------:R-:W-:-:S04]  /*dde0*/  SHF.L.U32 R0, R5, 0x1f, RZ ;  /* 0x0000001f05007819 */ /* 0x000fc800000006ff */
[----:B------:R-:W1:Y:S02]  /*ddf0*/  SYNCS.PHASECHK.TRANS64.TRYWAIT P0, [R7+URZ+0x38440], R0 ;  /* 0x03844000070075a7 */ /* 0x000e64000800017f */
[----:B-1----:R-:W-:Y:S05]  /*de00*/  @!P0 BRA `(.L_x_251) ;  /* 0x0000001000888947 */ /* 0x002fea0003800000 */
.L_x_308:
[----:B------:R-:W-:Y:S05]  /*de10*/  @!P1 BRA `(.L_x_252) ;  /* 0x0000000000049947 */ /* 0x000fea0003800000 */
[----:B------:R-:W-:Y:S01]  /*de20*/  BPT.TRAP 0x1 ;  /* 0x000000040000795c */ /* 0x000fe20000300000 */
.L_x_252:
[----:B-1----:R-:W-:-:S05]  /*de30*/  VIADD R0, R16, 0x1 ;  /* 0x0000000110007836 */ /* 0x002fca0000000000 */
[----:B------:R-:W-:-:S04]  /*de40*/  ISETP.NE.AND P0, PT, R0, 0x8, PT ;  /* 0x000000080000780c */ /* 0x000fc80003f05270 */
[----:B------:R-:W-:Y:S02]  /*de50*/  SEL R2, RZ, 0x1, P0 ;  /* 0x00000001ff027807 */ /* 0x000fe40000000000 */
[----:B------:R-:W-:Y:S02]  /*de60*/  SEL R4, R0, RZ, P0 ;  /* 0x000000ff00047207 */ /* 0x000fe40000000000 */
[----:B------:R-:W-:Y:S02]  /*de70*/  LOP3.LUT R5, R5, R2, RZ, 0x3c, !PT ;  /* 0x0000000205057212 */ /* 0x000fe400078e3cff */
[----:B------:R-:W-:Y:S02]  /*de80*/  LEA R7, R4, R3, 0x3 ;  /* 0x0000000304077211 */ /* 0x000fe400078e18ff */
[----:B------:R-:W-:-:S04]  /*de90*/  SHF.L.U32 R0, R5, 0x1f, RZ ;  /* 0x0000001f05007819 */ /* 0x000fc800000006ff */
[----:B------:R-:W1:Y:S02]  /*dea0*/  SYNCS.PHASECHK.TRANS64.TRYWAIT P0, [R7+URZ+0x38440], R0 ;  /* 0x03844000070075a7 */ /* 0x000e64000800017f */
[----:B-1----:R-:W-:Y:S05]  /*deb0*/  @!P0 BRA `(.L_x_253) ;  /* 0x0000001000708947 */ /* 0x002fea0003800000 */
.L_x_309:
[----:B------:R-:W-:Y:S05]  /*dec0*/  @!P1 BRA `(.L_x_254) ;  /* 0x0000000000049947 */ /* 0x000fea0003800000 */
[----:B------:R-:W-:Y:S01]  /*ded0*/  BPT.TRAP 0x1 ;  /* 0x000000040000795c */ /* 0x000fe20000300000 */
.L_x_254:
[----:B-1----:R-:W-:-:S05]  /*dee0*/  VIADD R0, R4, 0x1 ;  /* 0x0000000104007836 */ /* 0x002fca0000000000 */
[----:B------:R-:W-:-:S04]  /*def0*/  ISETP.NE.AND P0, PT, R0, 0x8, PT ;  /* 0x000000080000780c */ /* 0x000fc80003f05270 */
[----:B------:R-:W-:Y:S02]  /*df00*/  SEL R2, RZ, 0x1, P0 ;  /* 0x00000001ff027807 */ /* 0x000fe40000000000 */
[----:B------:R-:W-:Y:S02]  /*df10*/  SEL R4, R0, RZ, P0 ;  /* 0x000000ff00047207 */ /* 0x000fe40000000000 */
[----:B------:R-:W-:-:S03]  /*df20*/  LOP3.LUT R5, R5, R2, RZ, 0x3c, !PT ;  /* 0x0000000205057212 */ /* 0x000fc600078e3cff */
[----:B------:R-:W-:Y:S01]  /*df30*/  IMAD R7, R4, 0x8, R3 ;  /* 0x0000000804077824 */ /* 0x000fe200078e0203 */
[----:B------:R-:W-:-:S04]  /*df40*/  SHF.L.U32 R0, R5, 0x1f, RZ ;  /* 0x0000001f05007819 */ /* 0x000fc800000006ff */
[----:B------:R-:W1:Y:S02]  /*df50*/  SYNCS.PHASECHK.TRANS64.TRYWAIT P0, [R7+URZ+0x38440], R0 ;  /* 0x03844000070075a7 */ /* 0x000e64000800017f */
[----:B-1----:R-:W-:Y:S05]  /*df60*/  @!P0 BRA `(.L_x_255) ;  /* 0x0000001000588947 */ /* 0x002fea0003800000 */
.L_x_310:
[----:B------:R-:W-:Y:S05]  /*df70*/  @!P1 BRA `(.L_x_256) ;  /* 0x0000000000049947 */ /* 0x000fea0003800000 */
[----:B------:R-:W-:Y:S01]  /*df80*/  BPT.TRAP 0x1 ;  /* 0x000000040000795c */ /* 0x000fe20000300000 */
.L_x_256:
        /* <DEDUP_REMOVED lines=9> */
.L_x_311:
[----:B------:R-:W-:Y:S05]  /*e020*/  @!P1 BRA `(.L_x_258) ;  /* 0x0000000000049947 */ /* 0x000fea0003800000 */
[----:B------:R-:W-:Y:S01]  /*e030*/  BPT.TRAP 0x1 ;  /* 0x000000040000795c */ /* 0x000fe20000300000 */
.L_x_258:
        /* <DEDUP_REMOVED lines=9> */
.L_x_312:
[----:B------:R-:W-:Y:S05]  /*e0d0*/  @!P1 BRA `(.L_x_260) ;  /* 0x0000000000049947 */ /* 0x000fea0003800000 */
[----:B------:R-:W-:Y:S01]  /*e0e0*/  BPT.TRAP 0x1 ;  /* 0x000000040000795c */ /* 0x000fe20000300000 */
.L_x_260:
        /* <DEDUP_REMOVED lines=9> */
.L_x_313:
[----:B------:R-:W-:Y:S05]  /*e180*/  @!P1 BRA `(.L_x_262) ;  /* 0x0000000000049947 */ /* 0x000fea0003800000 */
[----:B------:R-:W-:Y:S01]  /*e190*/  BPT.TRAP 0x1 ;  /* 0x000000040000795c */ /* 0x000fe20000300000 */
.L_x_262:
[----:B-1----:R-:W-:-:S05]  /*e1a0*/  VIADD R0, R4, 0x1 ;  /* 0x0000000104007836 */ /* 0x002fca0000000000 */
[----:B------:R-:W-:-:S04]  /*e1b0*/  ISETP.NE.AND P0, PT, R0, 0x8, PT ;  /* 0x000000080000780c */ /* 0x000fc80003f05270 */
[----:B------:R-:W-:Y:S02]  /*e1c0*/  SEL R2, RZ, 0x1, P0 ;  /* 0x00000001ff027807 */ /* 0x000fe40000000000 */
[----:B------:R-:W-:Y:S02]  /*e1d0*/  SEL R0, R0, RZ, P0 ;  /* 0x000000ff00007207 */ /* 0x000fe40000000000 */
[----:B------:R-:W-:Y:S02]  /*e1e0*/  LOP3.LUT R2, R5, R2, RZ, 0x3c, !PT ;  /* 0x0000000205027212 */ /* 0x000fe400078e3cff */
[----:B------:R-:W-:Y:S02]  /*e1f0*/  LEA R3, R0, R3, 0x3 ;  /* 0x0000000300037211 */ /* 0x000fe400078e18ff */
[----:B------:R-:W-:-:S07]  /*e200*/  SHF.L.U32 R0, R2, 0x1f, RZ ;  /* 0x0000001f02007819 */ /* 0x000fce00000006ff */
.L_x_263:
[----:B-1----:R1:W2:Y:S02]  /*e210*/  SYNCS.PHASECHK.TRANS64.TRYWAIT P0, [R3+URZ+0x38440], R0 ;  /* 0x03844000030075a7 */ /* 0x0022a4000800017f */
[----:B--2---:R-:W-:Y:S05]  /*e220*/  @!P0 NANOSLEEP.SYNCS 0x989680 ;  /* 0x009896800000895d */ /* 0x004fea0003900000 */
[----:B------:R-:W2:Y:S02]  /*e230*/  @!P0 SYNCS.PHASECHK.TRANS64 P0, [R3+URZ+0x38440], R0 ;  /* 0x03844000030085a7 */ /* 0x000ea4000800007f */
[----:B--2---:R-:W-:Y:S05]  /*e240*/  @P0 EXIT ;  /* 0x000000000000094d */ /* 0x004fea0003800000 */
[----:B------:R-:W-:Y:S05]  /*e250*/  BRA `(.L_x_263) ;  /* 0xfffffffc00ec7947 */ /* 0x000fea000383ffff */
.L_x_33:
[----:B--2---:R-:W-:-:S04]  /*e260*/  IMAD.U32 R3, RZ, RZ, UR4 ;  /* 0x00000004ff037e24 */ /* 0x004fc8000f8e00ff */
[----:B------:R2:W3:Y:S03]  /*e270*/  SYNCS.PHASECHK.TRANS64.TRYWAIT P0, [R3+URZ+0x38480], R0 ;  /* 0x03848000030075a7 */ /* 0x0004e6000800017f */
[----:B---3--:R-:W-:Y:S05]  /*e280*/  @!P0 NANOSLEEP.SYNCS 0x989680 ;  /* 0x009896800000895d */ /* 0x008fea0003900000 */
[----:B------:R-:W3:Y:S02]  /*e290*/  @!P0 SYNCS.PHASECHK.TRANS64 P0, [R3+URZ+0x38480], R0 ;  /* 0x03848000030085a7 */ /* 0x000ee4000800007f */
[----:B---3--:R-:W-:Y:S05]  /*e2a0*/  @!P0 BRA `(.L_x_33) ;  /* 0xfffffffc00ec8947 */ /* 0x008fea000383ffff */
[----:B------:R-:W-:Y:S05]  /*e2b0*/  BRA `(.L_x_32) ;  /* 0xffffff58005c7947 */ /* 0x000fea000383ffff */
.L_x_38:
[----:B--2---:R-:W-:-:S04]  /*e2c0*/  IMAD.U32 R6, RZ, RZ, UR4 ;  /* 0x00000004ff067e24 */ /* 0x004fc8000f8e00ff */
[----:B------:R2:W3:Y:S03]  /*e2d0*/  SYNCS.PHASECHK.TRANS64.TRYWAIT P0, [R6+URZ+0x38480], R3 ;  /* 0x03848003060075a7 */ /* 0x0004e6000800017f */
[----:B---3--:R-:W-:Y:S05]  /*e2e0*/  @!P0 NANOSLEEP.SYNCS 0x989680 ;  /* 0x009896800000895d */ /* 0x008fea0003900000 */
[----:B------:R-:W3:Y:S02]  /*e2f0*/  @!P0 SYNCS.PHASECHK.TRANS64 P0, [R6+URZ+0x38480], R3 ;  /* 0x03848003060085a7 */ /* 0x000ee4000800007f */
[----:B---3--:R-:W-:Y:S05]  /*e300*/  @!P0 BRA `(.L_x_38) ;  /* 0xfffffffc00ec8947 */ /* 0x008fea000383ffff */
[----:B------:R-:W-:Y:S05]  /*e310*/  BRA `(.L_x_37) ;  /* 0xffffff5c00587947 */ /* 0x000fea000383ffff */
.L_x_55:
[----:B------:R-:W-:-:S07]  /*e320*/  IMAD.MOV.U32 R15, RZ, RZ, -0x1 ;  /* 0xffffffffff0f7424 */ /* 0x000fce00078e00ff */
[----:B-12--5:R-:W-:Y:S05]  /*e330*/  WARPSYNC.COLLECTIVE R15, `(.L_x_264) ;  /* 0x000000000f0c7348 */ /* 0x026fea0003c00000 */
[----:B------:R-:W-:Y:S02]  /*e340*/  ELECT P6, UR62, PT ;  /* 0x00000000003e782f */ /* 0x000fe400038c0000 */
[----:B------:R-:W-:Y:S01]  /*e350*/  MOV R14, UR62 ;  /* 0x0000003e000e7c02 */ /* 0x000fe20008000f00 */
[----:B-12--5:R-:W-:Y:S10]  /*e360*/  ENDCOLLECTIVE ;  /* 0x000000000000791b */ /* 0x026ff40003800000 */
.L_x_264:
[----:B------:R-:W-:Y:S05]  /*e370*/  BRA `(.L_x_265) ;  /* 0xffffff6400e47947 */ /* 0x000fea000383ffff */
.L_x_57:
[----:B-1----:R-:W-:-:S04]  /*e380*/  IMAD.U32 R6, RZ, RZ, UR47 ;  /* 0x0000002fff067e24 */ /* 0x002fc8000f8e00ff */
[----:B------:R1:W2:Y:S03]  /*e390*/  SYNCS.PHASECHK.TRANS64.TRYWAIT P2, [R6+URZ+0x384c0], R3 ;  /* 0x0384c003060075a7 */ /* 0x0002a6000804017f */
[----:B--2---:R-:W-:Y:S05]  /*e3a0*/  @!P2 NANOSLEEP.SYNCS 0x989680 ;  /* 0x009896800000a95d */ /* 0x004fea0003900000 */
[----:B------:R-:W2:Y:S02]  /*e3b0*/  @!P2 SYNCS.PHASECHK.TRANS64 P2, [R6+URZ+0x384c0], R3 ;  /* 0x0384c0030600a5a7 */ /* 0x000ea4000804007f */
[----:B--2---:R-:W-:Y:S05]  /*e3c0*/  @!P2 BRA `(.L_x_57) ;  /* 0xfffffffc00eca947 */ /* 0x004fea000383ffff */
[----:B------:R-:W-:Y:S05]  /*e3d0*/  BRA `(.L_x_266) ;  /* 0xffffff6400fc7947 */ /* 0x000fea000383ffff */
.L_x_65:
[----:B--2---:R-:W-:-:S04]  /*e3e0*/  IMAD.U32 R14, RZ, RZ, UR47 ;  /* 0x0000002fff0e7e24 */ /* 0x004fc8000f8e00ff */
[----:B------:R2:W3:Y:S03]  /*e3f0*/  SYNCS.PHASECHK.TRANS64.TRYWAIT P3, [R14+URZ+0x384c8], R3 ;  /* 0x0384c8030e0075a7 */ /* 0x0004e6000806017f */
[----:B---3--:R-:W-:Y:S05]  /*e400*/  @!P3 NANOSLEEP.SYNCS 0x989680 ;  /* 0x009896800000b95d */ /* 0x008fea0003900000 */
[----:B------:R-:W3:Y:S02]  /*e410*/  @!P3 SYNCS.PHASECHK.TRANS64 P3, [R14+URZ+0x384c8], R3 ;  /* 0x0384c8030e00b5a7 */ /* 0x000ee4000806007f */
[----:B---3--:R-:W-:Y:S05]  /*e420*/  @!P3 BRA `(.L_x_65) ;  /* 0xfffffffc00ecb947 */ /* 0x008fea000383ffff */
[----:B------:R-:W-:Y:S05]  /*e430*/  BRA `(.L_x_267) ;  /* 0xffffff6c008c7947 */ /* 0x000fea000383ffff */
.L_x_70:
[----:B--2---:R-:W-:-:S04]  /*e440*/  IMAD.U32 R14, RZ, RZ, UR47 ;  /* 0x0000002fff0e7e24 */ /* 0x004fc8000f8e00ff */
[----:B------:R2:W3:Y:S03]  /*e450*/  SYNCS.PHASECHK.TRANS64.TRYWAIT P3, [R14+URZ+0x384d0], R3 ;  /* 0x0384d0030e0075a7 */ /* 0x0004e6000806017f */
[----:B---3--:R-:W-:Y:S05]  /*e460*/  @!P3 NANOSLEEP.SYNCS 0x989680 ;  /* 0x009896800000b95d */ /* 0x008fea0003900000 */
[----:B------:R-:W3:Y:S02]  /*e470*/  @!P3 SYNCS.PHASECHK.TRANS64 P3, [R14+URZ+0x384d0], R3 ;  /* 0x0384d0030e00b5a7 */ /* 0x000ee4000806007f */
[----:B---3--:R-:W-:Y:S05]  /*e480*/  @!P3 BRA `(.L_x_70) ;  /* 0xfffffffc00ecb947 */ /* 0x008fea000383ffff */
[----:B------:R-:W-:Y:S05]  /*e490*/  BRA `(.L_x_268) ;  /* 0xffffff7000e87947 */ /* 0x000fea000383ffff */
.L_x_75:
[----:B--2---:R-:W-:-:S04]  /*e4a0*/  IMAD.U32 R14, RZ, RZ, UR47 ;  /* 0x0000002fff0e7e24 */ /* 0x004fc8000f8e00ff */
[----:B------:R2:W3:Y:S03]  /*e4b0*/  SYNCS.PHASECHK.TRANS64.TRYWAIT P3, [R14+URZ+0x384d8], R3 ;  /* 0x0384d8030e0075a7 */ /* 0x0004e6000806017f */
[----:B---3--:R-:W-:Y:S05]  /*e4c0*/  @!P3 NANOSLEEP.SYNCS 0x989680 ;  /* 0x009896800000b95d */ /* 0x008fea0003900000 */
[----:B------:R-:W3:Y:S02]  /*e4d0*/  @!P3 SYNCS.PHASECHK.TRANS64 P3, [R14+URZ+0x384d8], R3 ;  /* 0x0384d8030e00b5a7 */ /* 0x000ee4000806007f */
[----:B---3--:R-:W-:Y:S05]  /*e4e0*/  @!P3 BRA `(.L_x_75) ;  /* 0xfffffffc00ecb947 */ /* 0x008fea000383ffff */
[----:B------:R-:W-:Y:S05]  /*e4f0*/  BRA `(.L_x_269) ;  /* 0xffffff7800507947 */ /* 0x000fea000383ffff */
.L_x_80:
[----:B--2---:R-:W-:-:S04]  /*e500*/  IMAD.U32 R14, RZ, RZ, UR47 ;  /* 0x0000002fff0e7e24 */ /* 0x004fc8000f8e00ff */
[----:B------:R2:W3:Y:S03]  /*e510*/  SYNCS.PHASECHK.TRANS64.TRYWAIT P3, [R14+URZ+0x384c0], R3 ;  /* 0x0384c0030e0075a7 */ /* 0x0004e6000806017f */
[----:B---3--:R-:W-:Y:S05]  /*e520*/  @!P3 NANOSLEEP.SYNCS 0x989680 ;  /* 0x009896800000b95d */ /* 0x008fea0003900000 */
[----:B------:R-:W3:Y:S02]  /*e530*/  @!P3 SYNCS.PHASECHK.TRANS64 P3, [R14+URZ+0x384c0], R3 ;  /* 0x0384c0030e00b5a7 */ /* 0x000ee4000806007f */
[----:B---3--:R-:W-:Y:S05]  /*e540*/  @!P3 BRA `(.L_x_80) ;  /* 0xfffffffc00ecb947 */ /* 0x008fea000383ffff */
[----:B------:R-:W-:Y:S05]  /*e550*/  BRA `(.L_x_270) ;  /* 0xffffff7c00c07947 */ /* 0x000fea000383ffff */
.L_x_85:
[----:B--2---:R-:W-:-:S04]  /*e560*/  IMAD.U32 R14, RZ, RZ, UR47 ;  /* 0x0000002fff0e7e24 */ /* 0x004fc8000f8e00ff */
[----:B------:R2:W3:Y:S03]  /*e570*/  SYNCS.PHASECHK.TRANS64.TRYWAIT P3, [R14+URZ+0x384c8], R3 ;  /* 0x0384c8030e0075a7 */ /* 0x0004e6000806017f */
[----:B---3--:R-:W-:Y:S05]  /*e580*/  @!P3 NANOSLEEP.SYNCS 0x989680 ;  /* 0x009896800000b95d */ /* 0x008fea0003900000 */
[----:B------:R-:W3:Y:S02]  /*e590*/  @!P3 SYNCS.PHASECHK.TRANS64 P3, [R14+URZ+0x384c8], R3 ;  /* 0x0384c8030e00b5a7 */ /* 0x000ee4000806007f */
[----:B---3--:R-:W-:Y:S05]  /*e5a0*/  @!P3 BRA `(.L_x_85) ;  /* 0xfffffffc00ecb947 */ /* 0x008fea000383ffff */
[----:B------:R-:W-:Y:S05]  /*e5b0*/  BRA `(.L_x_271) ;  /* 0xffffff8400287947 */ /* 0x000fea000383ffff */
.L_x_90:
[----:B--2---:R-:W-:-:S04]  /*e5c0*/  MOV R14, UR47 ;  /* 0x0000002f000e7c02 */ /* 0x004fc80008000f00 */
[----:B------:R2:W3:Y:S03]  /*e5d0*/  SYNCS.PHASECHK.TRANS64.TRYWAIT P3, [R14+URZ+0x384d0], R3 ;  /* 0x0384d0030e0075a7 */ /* 0x0004e6000806017f */
[----:B---3--:R-:W-:Y:S05]  /*e5e0*/  @!P3 NANOSLEEP.SYNCS 0x989680 ;  /* 0x009896800000b95d */ /* 0x008fea0003900000 */
[----:B------:R-:W3:Y:S02]  /*e5f0*/  @!P3 SYNCS.PHASECHK.TRANS64 P3, [R14+URZ+0x384d0], R3 ;  /* 0x0384d0030e00b5a7 */ /* 0x000ee4000806007f */
[----:B---3--:R-:W-:Y:S05]  /*e600*/  @!P3 BRA `(.L_x_90) ;  /* 0xfffffffc00ecb947 */ /* 0x008fea000383ffff */
[----:B------:R-:W-:Y:S05]  /*e610*/  BRA `(.L_x_272) ;  /* 0xffffff8800907947 */ /* 0x000fea000383ffff */
.L_x_95:
[----:B--2---:R-:W-:-:S04]  /*e620*/  IMAD.U32 R14, RZ, RZ, UR47 ;  /* 0x0000002fff0e7e24 */ /* 0x004fc8000f8e00ff */
[----:B------:R2:W3:Y:S03]  /*e630*/  SYNCS.PHASECHK.TRANS64.TRYWAIT P3, [R14+URZ+0x384d8], R3 ;  /* 0x0384d8030e0075a7 */ /* 0x0004e6000806017f */
[----:B---3--:R-:W-:Y:S05]  /*e640*/  @!P3 NANOSLEEP.SYNCS 0x989680 ;  /* 0x009896800000b95d */ /* 0x008fea0003900000 */
[----:B------:R-:W3:Y:S02]  /*e650*/  @!P3 SYNCS.PHASECHK.TRANS64 P3, [R14+URZ+0x384d8], R3 ;  /* 0x0384d8030e00b5a7 */ /* 0x000ee4000806007f */
[----:B---3--:R-:W-:Y:S05]  /*e660*/  @!P3 BRA `(.L_x_95) ;  /* 0xfffffffc00ecb947 */ /* 0x008fea000383ffff */
[----:B------:R-:W-:Y:S05]  /*e670*/  BRA `(.L_x_273) ;  /* 0xffffff8c00f87947 */ /* 0x000fea000383ffff */
.L_x_102:
[----:B--2---:R-:W-:-:S04]  /*e680*/  IMAD.U32 R3, RZ, RZ, UR4 ;  /* 0x00000004ff037e24 */ /* 0x004fc8000f8e00ff */
[----:B------:R2:W3:Y:S03]  /*e690*/  SYNCS.PHASECHK.TRANS64.TRYWAIT P0, [R3+URZ+0x38400], R0 ;  /* 0x03840000030075a7 */ /* 0x0004e6000800017f */
[----:B---3--:R-:W-:Y:S05]  /*e6a0*/  @!P0 NANOSLEEP.SYNCS 0x989680 ;  /* 0x009896800000895d */ /* 0x008fea0003900000 */
[----:B------:R-:W3:Y:S02]  /*e6b0*/  @!P0 SYNCS.PHASECHK.TRANS64 P0, [R3+URZ+0x38400], R0 ;  /* 0x03840000030085a7 */ /* 0x000ee4000800007f */
[----:B---3--:R-:W-:Y:S05]  /*e6c0*/  @!P0 BRA `(.L_x_102) ;  /* 0xfffffffc00ec8947 */ /* 0x008fea000383ffff */
[----:B------:R-:W-:Y:S05]  /*e6d0*/  BRA `(.L_x_274) ;  /* 0xffffff9400887947 */ /* 0x000fea000383ffff */
.L_x_120:
[----:B-1----:R-:W-:-:S04]  /*e6e0*/  IMAD.U32 R3, RZ, RZ, UR35 ;  /* 0x00000023ff037e24 */ /* 0x002fc8000f8e00ff */
[----:B------:R1:W2:Y:S03]  /*e6f0*/  SYNCS.PHASECHK.TRANS64.TRYWAIT P0, [R3+URZ+0x38508], R0 ;  /* 0x03850800030075a7 */ /* 0x0002a6000800017f */
[----:B--2---:R-:W-:Y:S05]  /*e700*/  @!P0 NANOSLEEP.SYNCS 0x989680 ;  /* 0x009896800000895d */ /* 0x004fea0003900000 */
[----:B------:R-:W2:Y:S02]  /*e710*/  @!P0 SYNCS.PHASECHK.TRANS64 P0, [R3+URZ+0x38508], R0 ;  /* 0x03850800030085a7 */ /* 0x000ea4000800007f */
[----:B--2---:R-:W-:Y:S05]  /*e720*/  @!P0 BRA `(.L_x_120) ;  /* 0xfffffffc00ec8947 */ /* 0x004fea000383ffff */
[----:B------:R-:W-:Y:S05]  /*e730*/  BRA `(.L_x_275) ;  /* 0xffffffa4001c7947 */ /* 0x000fea000383ffff */
.L_x_122:
[----:B-1----:R-:W-:-:S04]  /*e740*/  IMAD.U32 R3, RZ, RZ, UR8 ;  /* 0x00000008ff037e24 */ /* 0x002fc8000f8e00ff */
[----:B------:R1:W2:Y:S03]  /*e750*/  SYNCS.PHASECHK.TRANS64.TRYWAIT P0, [R3+URZ+0x38400], R0 ;  /* 0x03840000030075a7 */ /* 0x0002a6000800017f */
[----:B--2---:R-:W-:Y:S05]  /*e760*/  @!P0 NANOSLEEP.SYNCS 0x989680 ;  /* 0x009896800000895d */ /* 0x004fea0003900000 */
[----:B------:R-:W2:Y:S02]  /*e770*/  @!P0 SYNCS.PHASECHK.TRANS64 P0, [R3+URZ+0x38400], R0 ;  /* 0x03840000030085a7 */ /* 0x000ea4000800007f */
[----:B--2---:R-:W-:Y:S05]  /*e780*/  @!P0 BRA `(.L_x_122) ;  /* 0xfffffffc00ec8947 */ /* 0x004fea000383ffff */
[----:B------:R-:W-:Y:S05]  /*e790*/  BRA `(.L_x_276) ;  /* 0xffffffa4003c7947 */ /* 0x000fea000383ffff */
.L_x_128:
[----:B-1----:R-:W-:-:S04]  /*e7a0*/  IMAD.U32 R3, RZ, RZ, UR35 ;  /* 0x00000023ff037e24 */ /* 0x002fc8000f8e00ff */
[----:B------:R1:W3:Y:S03]  /*e7b0*/  SYNCS.PHASECHK.TRANS64.TRYWAIT P1, [R3+URZ+0x384e0], R0 ;  /* 0x0384e000030075a7 */ /* 0x0002e6000802017f */
[----:B---3--:R-:W-:Y:S05]  /*e7c0*/  @!P1 NANOSLEEP.SYNCS 0x989680 ;  /* 0x009896800000995d */ /* 0x008fea0003900000 */
[----:B------:R-:W3:Y:S02]  /*e7d0*/  @!P1 SYNCS.PHASECHK.TRANS64 P1, [R3+URZ+0x384e0], R0 ;  /* 0x0384e000030095a7 */ /* 0x000ee4000802007f */
[----:B---3--:R-:W-:Y:S05]  /*e7e0*/  @!P1 BRA `(.L_x_128) ;  /* 0xfffffffc00ec9947 */ /* 0x008fea000383ffff */
[----:B------:R-:W-:Y:S05]  /*e7f0*/  BRA `(.L_x_277) ;  /* 0xffffffa400ec7947 */ /* 0x000fea000383ffff */
.L_x_134:
[----:B-1----:R-:W-:-:S04]  /*e800*/  IMAD.U32 R3, RZ, RZ, UR35 ;  /* 0x00000023ff037e24 */ /* 0x002fc8000f8e00ff */
[----:B------:R1:W4:Y:S03]  /*e810*/  SYNCS.PHASECHK.TRANS64.TRYWAIT P1, [R3+URZ+0x384e8], R0 ;  /* 0x0384e800030075a7 */ /* 0x000326000802017f */
[----:B----4-:R-:W-:Y:S05]  /*e820*/  @!P1 NANOSLEEP.SYNCS 0x989680 ;  /* 0x009896800000995d */ /* 0x010fea0003900000 */
[----:B------:R-:W4:Y:S02]  /*e830*/  @!P1 SYNCS.PHASECHK.TRANS64 P1, [R3+URZ+0x384e8], R0 ;  /* 0x0384e800030095a7 */ /* 0x000f24000802007f */
[----:B----4-:R-:W-:Y:S05]  /*e840*/  @!P1 BRA `(.L_x_134) ;  /* 0xfffffffc00ec9947 */ /* 0x010fea000383ffff */
[----:B------:R-:W-:Y:S05]  /*e850*/  BRA `(.L_x_278) ;  /* 0xffffffa8003c7947 */ /* 0x000fea000383ffff */
.L_x_140:
[----:B-1----:R-:W-:-:S04]  /*e860*/  IMAD.U32 R3, RZ, RZ, UR35 ;  /* 0x00000023ff037e24 */ /* 0x002fc8000f8e00ff */
[----:B------:R1:W1:Y:S03]  /*e870*/  SYNCS.PHASECHK.TRANS64.TRYWAIT P1, [R3+URZ+0x384f0], R0 ;  /* 0x0384f000030075a7 */ /* 0x000266000802017f */
[----:B-1----:R-:W-:Y:S05]  /*e880*/  @!P1 NANOSLEEP.SYNCS 0x989680 ;  /* 0x009896800000995d */ /* 0x002fea0003900000 */
[----:B------:R-:W1:Y:S02]  /*e890*/  @!P1 SYNCS.PHASECHK.TRANS64 P1, [R3+URZ+0x384f0], R0 ;  /* 0x0384f000030095a7 */ /* 0x000e64000802007f */
[----:B-1----:R-:W-:Y:S05]  /*e8a0*/  @!P1 BRA `(.L_x_140) ;  /* 0xfffffffc00ec9947 */ /* 0x002fea000383ffff */
[----:B------:R-:W-:Y:S05]  /*e8b0*/  BRA `(.L_x_279) ;  /* 0xffffffa800947947 */ /* 0x000fea000383ffff */
.L_x_146:
[----:B-1----:R-:W-:-:S04]  /*e8c0*/  IMAD.U32 R3, RZ, RZ, UR35 ;  /* 0x00000023ff037e24 */ /* 0x002fc8000f8e00ff */
[----:B------:R1:W1:Y:S03]  /*e8d0*/  SYNCS.PHASECHK.TRANS64.TRYWAIT P1, [R3+URZ+0x384f8], R0 ;  /* 0x0384f800030075a7 */ /* 0x000266000802017f */
[----:B-1----:R-:W-:Y:S05]  /*e8e0*/  @!P1 NANOSLEEP.SYNCS 0x989680 ;  /* 0x009896800000995d */ /* 0x002fea0003900000 */
[----:B------:R-:W1:Y:S02]  /*e8f0*/  @!P1 SYNCS.PHASECHK.TRANS64 P1, [R3+URZ+0x384f8], R0 ;  /* 0x0384f800030095a7 */ /* 0x000e64000802007f */
[----:B-1----:R-:W-:Y:S05]  /*e900*/  @!P1 BRA `(.L_x_146) ;  /* 0xfffffffc00ec9947 */ /* 0x002fea000383ffff */
[----:B------:R-:W-:Y:S05]  /*e910*/  BRA `(.L_x_280) ;  /* 0xffffffa800ec7947 */ /* 0x000fea000383ffff */
.L_x_152:
[----:B-1----:R-:W-:-:S04]  /*e920*/  IMAD.U32 R3, RZ, RZ, UR35 ;  /* 0x00000023ff037e24 */ /* 0x002fc8000f8e00ff */
[----:B------:R1:W3:Y:S03]  /*e930*/  SYNCS.PHASECHK.TRANS64.TRYWAIT P1, [R3+URZ+0x384e0], R2 ;  /* 0x0384e002030075a7 */ /* 0x0002e6000802017f */
[----:B---3--:R-:W-:Y:S05]  /*e940*/  @!P1 NANOSLEEP.SYNCS 0x989680 ;  /* 0x009896800000995d */ /* 0x008fea0003900000 */
[----:B------:R-:W3:Y:S02]  /*e950*/  @!P1 SYNCS.PHASECHK.TRANS64 P1, [R3+URZ+0x384e0], R2 ;  /* 0x0384e002030095a7 */ /* 0x000ee4000802007f */
[----:B---3--:R-:W-:Y:S05]  /*e960*/  @!P1 BRA `(.L_x_152) ;  /* 0xfffffffc00ec9947 */ /* 0x008fea000383ffff */
[----:B------:R-:W-:Y:S05]  /*e970*/  BRA `(.L_x_281) ;  /* 0xffffffac00487947 */ /* 0x000fea000383ffff */
.L_x_158:
[----:B-1-3--:R-:W-:-:S04]  /*e980*/  MOV R3, UR35 ;  /* 0x0000002300037c02 */ /* 0x00afc80008000f00 */
[----:B------:R1:W3:Y:S03]  /*e990*/  SYNCS.PHASECHK.TRANS64.TRYWAIT P1, [R3+URZ+0x384e8], R2 ;  /* 0x0384e802030075a7 */ /* 0x0002e6000802017f */
[----:B---3--:R-:W-:Y:S05]  /*e9a0*/  @!P1 NANOSLEEP.SYNCS 0x989680 ;  /* 0x009896800000995d */ /* 0x008fea0003900000 */
[----:B------:R-:W3:Y:S02]  /*e9b0*/  @!P1 SYNCS.PHASECHK.TRANS64 P1, [R3+URZ+0x384e8], R2 ;  /* 0x0384e802030095a7 */ /* 0x000ee4000802007f */
[----:B---3--:R-:W-:Y:S05]  /*e9c0*/  @!P1 BRA `(.L_x_158) ;  /* 0xfffffffc00ec9947 */ /* 0x008fea000383ffff */
[----:B------:R-:W-:Y:S05]  /*e9d0*/  BRA `(.L_x_282) ;  /* 0xffffffac00947947 */ /* 0x000fea000383ffff */
.L_x_164:
[----:B-1-34-:R-:W-:-:S04]  /*e9e0*/  IMAD.U32 R3, RZ, RZ, UR35 ;  /* 0x00000023ff037e24 */ /* 0x01afc8000f8e00ff */
[----:B------:R1:W3:Y:S03]  /*e9f0*/  SYNCS.PHASECHK.TRANS64.TRYWAIT P1, [R3+URZ+0x384f0], R2 ;  /* 0x0384f002030075a7 */ /* 0x0002e6000802017f */
[----:B---3--:R-:W-:Y:S05]  /*ea00*/  @!P1 NANOSLEEP.SYNCS 0x989680 ;  /* 0x009896800000995d */ /* 0x008fea0003900000 */
[----:B------:R-:W3:Y:S02]  /*ea10*/  @!P1 SYNCS.PHASECHK.TRANS64 P1, [R3+URZ+0x384f0], R2 ;  /* 0x0384f002030095a7 */ /* 0x000ee4000802007f */
[----:B---3--:R-:W-:Y:S05]  /*ea20*/  @!P1 BRA `(.L_x_164) ;  /* 0xfffffffc00ec9947 */ /* 0x008fea000383ffff */
[----:B------:R-:W-:Y:S05]  /*ea30*/  BRA `(.L_x_283) ;  /* 0xffffffac00e07947 */ /* 0x000fea000383ffff */
.L_x_170:
[----:B-1-34-:R-:W-:-:S04]  /*ea40*/  IMAD.U32 R3, RZ, RZ, UR35 ;  /* 0x00000023ff037e24 */ /* 0x01afc8000f8e00ff */
[----:B------:R1:W3:Y:S03]  /*ea50*/  SYNCS.PHASECHK.TRANS64.TRYWAIT P1, [R3+URZ+0x384f8], R2 ;  /* 0x0384f802030075a7 */ /* 0x0002e6000802017f */
[----:B---3--:R-:W-:Y:S05]  /*ea60*/  @!P1 NANOSLEEP.SYNCS 0x989680 ;  /* 0x009896800000995d */ /* 0x008fea0003900000 */
[----:B------:R-:W3:Y:S02]  /*ea70*/  @!P1 SYNCS.PHASECHK.TRANS64 P1, [R3+URZ+0x384f8], R2 ;  /* 0x0384f802030095a7 */ /* 0x000ee4000802007f */
[----:B---3--:R-:W-:Y:S05]  /*ea80*/  @!P1 BRA `(.L_x_170) ;  /* 0xfffffffc00ec9947 */ /* 0x008fea000383ffff */
[----:B------:R-:W-:Y:S05]  /*ea90*/  BRA `(.L_x_284) ;  /* 0xffffffb0002c7947 */ /* 0x000fea000383ffff */
.L_x_185:
[----:B-1-34-:R-:W-:-:S04]  /*eaa0*/  IMAD.U32 R3, RZ, RZ, UR35 ;  /* 0x00000023ff037e24 */ /* 0x01afc8000f8e00ff */
[----:B------:R1:W2:Y:S03]  /*eab0*/  SYNCS.PHASECHK.TRANS64.TRYWAIT P0, [R3+URZ+0x384e0], R0 ;  /* 0x0384e000030075a7 */ /* 0x0002a6000800017f */
[----:B--2---:R-:W-:Y:S05]  /*eac0*/  @!P0 NANOSLEEP.SYNCS 0x989680 ;  /* 0x009896800000895d */ /* 0x004fea0003900000 */
[----:B------:R-:W2:Y:S02]  /*ead0*/  @!P0 SYNCS.PHASECHK.TRANS64 P0, [R3+URZ+0x384e0], R0 ;  /* 0x0384e000030085a7 */ /* 0x000ea4000800007f */
[----:B--2---:R-:W-:Y:S05]  /*eae0*/  @!P0 BRA `(.L_x_185) ;  /* 0xfffffffc00ec8947 */ /* 0x004fea000383ffff */
[----:B------:R-:W-:Y:S05]  /*eaf0*/  BRA `(.L_x_285) ;  /* 0xffffffb400c47947 */ /* 0x000fea000383ffff */
.L_x_187:
[----:B-1-34-:R-:W-:-:S04]  /*eb00*/  IMAD.U32 R3, RZ, RZ, UR35 ;  /* 0x00000023ff037e24 */ /* 0x01afc8000f8e00ff */
[----:B------:R1:W2:Y:S03]  /*eb10*/  SYNCS.PHASECHK.TRANS64.TRYWAIT P0, [R3+URZ+0x384e8], R0 ;  /* 0x0384e800030075a7 */ /* 0x0002a6000800017f */
[----:B--2---:R-:W-:Y:S05]  /*eb20*/  @!P0 NANOSLEEP.SYNCS 0x989680 ;  /* 0x009896800000895d */ /* 0x004fea0003900000 */
[----:B------:R-:W2:Y:S02]  /*eb30*/  @!P0 SYNCS.PHASECHK.TRANS64 P0, [R3+URZ+0x384e8], R0 ;  /* 0x0384e800030085a7 */ /* 0x000ea4000800007f */
[----:B--2---:R-:W-:Y:S05]  /*eb40*/  @!P0 BRA `(.L_x_187) ;  /* 0xfffffffc00ec8947 */ /* 0x004fea000383ffff */
[----:B------:R-:W-:Y:S05]  /*eb50*/  BRA `(.L_x_286) ;  /* 0xffffffb400bc7947 */ /* 0x000fea000383ffff */
.L_x_189:
[----:B-1-34-:R-:W-:-:S04]  /*eb60*/  IMAD.U32 R3, RZ, RZ, UR35 ;  /* 0x00000023ff037e24 */ /* 0x01afc8000f8e00ff */
[----:B------:R1:W2:Y:S03]  /*eb70*/  SYNCS.PHASECHK.TRANS64.TRYWAIT P0, [R3+URZ+0x384f0], R0 ;  /* 0x0384f000030075a7 */ /* 0x0002a6000800017f */
[----:B--2---:R-:W-:Y:S05]  /*eb80*/  @!P0 NANOSLEEP.SYNCS 0x989680 ;  /* 0x009896800000895d */ /* 0x004fea0003900000 */
[----:B------:R-:W2:Y:S02]  /*eb90*/  @!P0 SYNCS.PHASECHK.TRANS64 P0, [R3+URZ+0x384f0], R0 ;  /* 0x0384f000030085a7 */ /* 0x000ea4000800007f */
[----:B--2---:R-:W-:Y:S05]  /*eba0*/  @!P0 BRA `(.L_x_189) ;  /* 0xfffffffc00ec8947 */ /* 0x004fea000383ffff */
[----:B------:R-:W-:Y:S05]  /*ebb0*/  BRA `(.L_x_287) ;  /* 0xffffffb400b47947 */ /* 0x000fea000383ffff */
.L_x_201:
[----:B------:R-:W-:Y:S01]  /*ebc0*/  BSSY B1, `(.L_x_288) ;  /* 0x0000006000017945 */ /* 0x000fe20003800000 */
[----:B------:R-:W-:-:S07]  /*ebd0*/  IMAD.MOV.U32 R15, RZ, RZ, -0x1 ;  /* 0xffffffffff0f7424 */ /* 0x000fce00078e00ff */
[----:B-----5:R-:W-:Y:S05]  /*ebe0*/  WARPSYNC.COLLECTIVE R15, `(.L_x_289) ;  /* 0x000000000f0c7348 */ /* 0x020fea0003c00000 */
[----:B-----5:R-:W-:Y:S02]  /*ebf0*/  ELECT P6, UR62, PT ;  /* 0x00000000003e782f */ /* 0x020fe400038c0000 */
[----:B------:R-:W-:Y:S01]  /*ec00*/  MOV R14, UR62 ;  /* 0x0000003e000e7c02 */ /* 0x000fe20008000f00 */
[----:B------:R-:W-:Y:S10]  /*ec10*/  ENDCOLLECTIVE ;  /* 0x000000000000791b */ /* 0x000ff40003800000 */
.L_x_289:
[----:B------:R-:W-:Y:S05]  /*ec20*/  BSYNC B1 ;  /* 0x0000000000017941 */ /* 0x000fea0003800000 */
.L_x_288:
[----:B------:R-:W-:Y:S05]  /*ec30*/  BRA `(.L_x_290) ;  /* 0xffffffc000c87947 */ /* 0x000fea000383ffff */
.L_x_204:
[----:B--2---:R2:W3:Y:S02]  /*ec40*/  SYNCS.PHASECHK.TRANS64.TRYWAIT P0, [R8+URZ+0x384a0], R5 ;  /* 0x0384a005080075a7 */ /* 0x0044e4000800017f */
[----:B---3--:R-:W-:Y:S05]  /*ec50*/  @!P0 NANOSLEEP.SYNCS 0x989680 ;  /* 0x009896800000895d */ /* 0x008fea0003900000 */
[----:B------:R-:W3:Y:S02]  /*ec60*/  @!P0 SYNCS.PHASECHK.TRANS64 P0, [R8+URZ+0x384a0], R5 ;  /* 0x0384a005080085a7 */ /* 0x000ee4000800007f */
[----:B---3--:R-:W-:Y:S05]  /*ec70*/  @!P0 BRA `(.L_x_204) ;  /* 0xfffffffc00f08947 */ /* 0x008fea000383ffff */
[----:B------:R-:W-:Y:S05]  /*ec80*/  BRA `(.L_x_291) ;  /* 0xffffffc000f07947 */ /* 0x000fea000383ffff */
.L_x_210:
[----:B-1----:R1:W2:Y:S02]  /*ec90*/  SYNCS.PHASECHK.TRANS64.TRYWAIT P0, [R3+URZ+0x38400], R2 ;  /* 0x03840002030075a7 */ /* 0x0022a4000800017f */
[----:B--2---:R-:W-:Y:S05]  /*eca0*/  @!P0 NANOSLEEP.SYNCS 0x989680 ;  /* 0x009896800000895d */ /* 0x004fea0003900000 */
[----:B------:R-:W2:Y:S02]  /*ecb0*/  @!P0 SYNCS.PHASECHK.TRANS64 P0, [R3+URZ+0x38400], R2 ;  /* 0x03840002030085a7 */ /* 0x000ea4000800007f */
[----:B--2---:R-:W-:Y:S05]  /*ecc0*/  @!P0 BRA `(.L_x_210) ;  /* 0xfffffffc00f08947 */ /* 0x004fea000383ffff */
[----:B------:R-:W-:Y:S05]  /*ecd0*/  BRA `(.L_x_292) ;  /* 0xffffffc400bc7947 */ /* 0x000fea000383ffff */
.L_x_213:
[----:B------:R-:W-:Y:S01]  /*ece0*/  BSSY B1, `(.L_x_293) ;  /* 0x0000006000017945 */ /* 0x000fe20003800000 */
[----:B------:R-:W-:-:S07]  /*ecf0*/  IMAD.MOV.U32 R15, RZ, RZ, -0x1 ;  /* 0xffffffffff0f7424 */ /* 0x000fce00078e00ff */
[----:B-1---5:R-:W-:Y:S05]  /*ed00*/  WARPSYNC.COLLECTIVE R15, `(.L_x_294) ;  /* 0x000000000f0c7348 */ /* 0x022fea0003c00000 */
[----:B------:R-:W-:Y:S02]  /*ed10*/  ELECT P6, UR62, PT ;  /* 0x00000000003e782f */ /* 0x000fe400038c0000 */
[----:B------:R-:W-:Y:S01]  /*ed20*/  MOV R14, UR62 ;  /* 0x0000003e000e7c02 */ /* 0x000fe20008000f00 */
[----:B-1---5:R-:W-:Y:S10]  /*ed30*/  ENDCOLLECTIVE ;  /* 0x000000000000791b */ /* 0x022ff40003800000 */
.L_x_294:
[----:B------:R-:W-:Y:S05]  /*ed40*/  BSYNC B1 ;  /* 0x0000000000017941 */ /* 0x000fea0003800000 */
.L_x_293:
[----:B------:R-:W-:Y:S05]  /*ed50*/  BRA `(.L_x_295) ;  /* 0xffffffc800047947 */ /* 0x000fea000383ffff */
.L_x_216:
[----:B------:R-:W-:Y:S01]  /*ed60*/  BSSY B1, `(.L_x_296) ;  /* 0x0000005000017945 */ /* 0x000fe20003800000 */
[----:B--2---:R-:W-:-:S07]  /*ed70*/  IMAD.MOV.U32 R15, RZ, RZ, -0x1 ;  /* 0xffffffffff0f7424 */ /* 0x004fce00078e00ff */
[----:B-1---5:R-:W-:Y:S05]  /*ed80*/  WARPSYNC.COLLECTIVE R15, `(.L_x_297) ;  /* 0x000000000f087348 */ /* 0x022fea0003c00000 */
[----:B------:R-:W-:Y:S01]  /*ed90*/  NOP ;  /* 0x0000000000007918 */ /* 0x000fe20000000000 */
[----:B-1---5:R-:W-:Y:S01]  /*eda0*/  ENDCOLLECTIVE ;  /* 0x000000000000791b */ /* 0x022fe20003800000 */
.L_x_297:
[----:B------:R-:W-:Y:S05]  /*edb0*/  BSYNC B1 ;  /* 0x0000000000017941 */ /* 0x000fea0003800000 */
.L_x_296:
[----:B------:R-:W-:-:S07]  /*edc0*/  IMAD.MOV.U32 R15, RZ, RZ, -0x1 ;  /* 0xffffffffff0f7424 */ /* 0x000fce00078e00ff */
[----:B------:R-:W-:Y:S05]  /*edd0*/  WARPSYNC.COLLECTIVE R15, `(.L_x_298) ;  /* 0x000000000f0c7348 */ /* 0x000fea0003c00000 */
[----:B------:R-:W-:Y:S02]  /*ede0*/  ELECT P6, UR62, PT ;  /* 0x00000000003e782f */ /* 0x000fe400038c0000 */
[----:B------:R-:W-:Y:S01]  /*edf0*/  MOV R14, UR62 ;  /* 0x0000003e000e7c02 */ /* 0x000fe20008000f00 */
[----:B------:R-:W-:Y:S10]  /*ee00*/  ENDCOLLECTIVE ;  /* 0x000000000000791b */ /* 0x000ff40003800000 */
.L_x_298:
[----:B------:R-:W-:Y:S05]  /*ee10*/  BRA `(.L_x_299) ;  /* 0xffffffcc00247947 */ /* 0x000fea000383ffff */
.L_x_219:
[----:B------:R-:W-:Y:S01]  /*ee20*/  BSSY B0, `(.L_x_300) ;  /* 0x0000006000007945 */ /* 0x000fe20003800000 */
[----:B------:R-:W-:-:S07]  /*ee30*/  MOV R15, 0xffffffff ;  /* 0xffffffff000f7802 */ /* 0x000fce0000000f00 */
[----:B-----5:R-:W-:Y:S05]  /*ee40*/  WARPSYNC.COLLECTIVE R15, `(.L_x_301) ;  /* 0x000000000f0c7348 */ /* 0x020fea0003c00000 */
[----:B-----5:R-:W-:Y:S02]  /*ee50*/  ELECT P6, UR62, PT ;  /* 0x00000000003e782f */ /* 0x020fe400038c0000 */
[----:B------:R-:W-:Y:S01]  /*ee60*/  MOV R14, UR62 ;  /* 0x0000003e000e7c02 */ /* 0x000fe20008000f00 */
[----:B------:R-:W-:Y:S10]  /*ee70*/  ENDCOLLECTIVE ;  /* 0x000000000000791b */ /* 0x000ff40003800000 */
.L_x_301:
[----:B------:R-:W-:Y:S05]  /*ee80*/  BSYNC B0 ;  /* 0x0000000000007941 */ /* 0x000fea0003800000 */
.L_x_300:
[----:B------:R-:W-:Y:S05]  /*ee90*/  BRA `(.L_x_302) ;  /* 0xffffffcc00747947 */ /* 0x000fea000383ffff */
.L_x_223:
[----:B-1----:R1:W2:Y:S02]  /*eea0*/  SYNCS.PHASECHK.TRANS64.TRYWAIT P0, [R7+URZ], R2 ;  /* 0x00000002070075a7 */ /* 0x0022a4000800017f */
[----:B--2---:R-:W-:Y:S05]  /*eeb0*/  @!P0 NANOSLEEP.SYNCS 0x989680 ;  /* 0x009896800000895d */ /* 0x004fea0003900000 */
[----:B------:R-:W2:Y:S02]  /*eec0*/  @!P0 SYNCS.PHASECHK.TRANS64 P0, [R7+URZ], R2 ;  /* 0x00000002070085a7 */ /* 0x000ea4000800007f */
[----:B--2---:R-:W-:Y:S05]  /*eed0*/  @!P0 BRA `(.L_x_223) ;  /* 0xfffffffc00f08947 */ /* 0x004fea000383ffff */
[----:B------:R-:W-:Y:S05]  /*eee0*/  BRA `(.L_x_303) ;  /* 0xffffffcc00b07947 */ /* 0x000fea000383ffff */
.L_x_224:
[----:B-1----:R1:W2:Y:S02]  /*eef0*/  SYNCS.PHASECHK.TRANS64.TRYWAIT P0, [R9+URZ], R4 ;  /* 0x00000004090075a7 */ /* 0x0022a4000800017f */
[----:B--2---:R-:W-:Y:S05]  /*ef00*/  @!P0 NANOSLEEP.SYNCS 0x989680 ;  /* 0x009896800000895d */ /* 0x004fea0003900000 */
[----:B------:R-:W2:Y:S02]  /*ef10*/  @!P0 SYNCS.PHASECHK.TRANS64 P0, [R9+URZ], R4 ;  /* 0x00000004090085a7 */ /* 0x000ea4000800007f */
[----:B--2---:R-:W-:Y:S05]  /*ef20*/  @!P0 BRA `(.L_x_224) ;  /* 0xfffffffc00f08947 */ /* 0x004fea000383ffff */
[----:B------:R-:W-:Y:S05]  /*ef30*/  BRA `(.L_x_304) ;  /* 0xffffffcc00c07947 */ /* 0x000fea000383ffff */
.L_x_225:
[----:B--2---:R2:W3:Y:S02]  /*ef40*/  SYNCS.PHASECHK.TRANS64.TRYWAIT P0, [R6+URZ], R5 ;  /* 0x00000005060075a7 */ /* 0x0044e4000800017f */
[----:B---3--:R-:W-:Y:S05]  /*ef50*/  @!P0 NANOSLEEP.SYNCS 0x989680 ;  /* 0x009896800000895d */ /* 0x008fea0003900000 */
[----:B------:R-:W3:Y:S02]  /*ef60*/  @!P0 SYNCS.PHASECHK.TRANS64 P0, [R6+URZ], R5 ;  /* 0x00000005060085a7 */ /* 0x000ee4000800007f */
[----:B---3--:R-:W-:Y:S05]  /*ef70*/  @!P0 BRA `(.L_x_225) ;  /* 0xfffffffc00f08947 */ /* 0x008fea000383ffff */
[----:B------:R-:W-:Y:S05]  /*ef80*/  BRA `(.L_x_305) ;  /* 0xffffffcc00c87947 */ /* 0x000fea000383ffff */
.L_x_243:
[----:B-1----:R1:W3:Y:S02]  /*ef90*/  SYNCS.PHASECHK.TRANS64.TRYWAIT P2, [R17+URZ+0x38440], R2 ;  /* 0x03844002110075a7 */ /* 0x0022e4000804017f */
[----:B---3--:R-:W-:Y:S05]  /*efa0*/  @!P2 NANOSLEEP.SYNCS 0x989680 ;  /* 0x009896800000a95d */ /* 0x008fea0003900000 */
[----:B------:R-:W3:Y:S02]  /*efb0*/  @!P2 SYNCS.PHASECHK.TRANS64 P2, [R17+URZ+0x38440], R2 ;  /* 0x038440021100a5a7 */ /* 0x000ee4000804007f */
[----:B---3--:R-:W-:Y:S05]  /*efc0*/  @!P2 BRA `(.L_x_243) ;  /* 0xfffffffc00f0a947 */ /* 0x008fea000383ffff */
[----:B------:R-:W-:Y:S05]  /*efd0*/  BRA `(.L_x_306) ;  /* 0xffffffe800e47947 */ /* 0x000fea000383ffff */
.L_x_249:
[----:B-1----:R1:W2:Y:S02]  /*efe0*/  SYNCS.PHASECHK.TRANS64.TRYWAIT P0, [R5+URZ+0x38440], R2 ;  /* 0x03844002050075a7 */ /* 0x0022a4000800017f */
[----:B--2---:R-:W-:Y:S05]  /*eff0*/  @!P0 NANOSLEEP.SYNCS 0x989680 ;  /* 0x009896800000895d */ /* 0x004fea0003900000 */
[----:B------:R-:W2:Y:S02]  /*f000*/  @!P0 SYNCS.PHASECHK.TRANS64 P0, [R5+URZ+0x38440], R2 ;  /* 0x03844002050085a7 */ /* 0x000ea4000800007f */
[----:B--2---:R-:W-:Y:S05]  /*f010*/  @!P0 BRA `(.L_x_249) ;  /* 0xfffffffc00f08947 */ /* 0x004fea000383ffff */
[----:B------:R-:W-:Y:S05]  /*f020*/  BRA `(.L_x_307) ;  /* 0xffffffec004c7947 */ /* 0x000fea000383ffff */
.L_x_251:
[----:B-1----:R1:W2:Y:S02]  /*f030*/  SYNCS.PHASECHK.TRANS64.TRYWAIT P0, [R7+URZ+0x38440], R0 ;  /* 0x03844000070075a7 */ /* 0x0022a4000800017f */
[----:B--2---:R-:W-:Y:S05]  /*f040*/  @!P0 NANOSLEEP.SYNCS 0x989680 ;  /* 0x009896800000895d */ /* 0x004fea0003900000 */
[----:B------:R-:W2:Y:S02]  /*f050*/  @!P0 SYNCS.PHASECHK.TRANS64 P0, [R7+URZ+0x38440], R0 ;  /* 0x03844000070085a7 */ /* 0x000ea4000800007f */
[----:B--2---:R-:W-:Y:S05]  /*f060*/  @!P0 BRA `(.L_x_251) ;  /* 0xfffffffc00f08947 */ /* 0x004fea000383ffff */
[----:B------:R-:W-:Y:S05]  /*f070*/  BRA `(.L_x_308) ;  /* 0xffffffec00647947 */ /* 0x000fea000383ffff */
.L_x_253:
[----:B-1----:R1:W2:Y:S02]  /*f080*/  SYNCS.PHASECHK.TRANS64.TRYWAIT P0, [R7+URZ+0x38440], R0 ;  /* 0x03844000070075a7 */ /* 0x0022a4000800017f */
[----:B--2---:R-:W-:Y:S05]  /*f090*/  @!P0 NANOSLEEP.SYNCS 0x989680 ;  /* 0x009896800000895d */ /* 0x004fea0003900000 */
[----:B------:R-:W2:Y:S02]  /*f0a0*/  @!P0 SYNCS.PHASECHK.TRANS64 P0, [R7+URZ+0x38440], R0 ;  /* 0x03844000070085a7 */ /* 0x000ea4000800007f */
[----:B--2---:R-:W-:Y:S05]  /*f0b0*/  @!P0 BRA `(.L_x_253) ;  /* 0xfffffffc00f08947 */ /* 0x004fea000383ffff */
[----:B------:R-:W-:Y:S05]  /*f0c0*/  BRA `(.L_x_309) ;  /* 0xffffffec007c7947 */ /* 0x000fea000383ffff */
.L_x_255:
[----:B-1----:R1:W2:Y:S02]  /*f0d0*/  SYNCS.PHASECHK.TRANS64.TRYWAIT P0, [R7+URZ+0x38440], R0 ;  /* 0x03844000070075a7 */ /* 0x0022a4000800017f */
[----:B--2---:R-:W-:Y:S05]  /*f0e0*/  @!P0 NANOSLEEP.SYNCS 0x989680 ;  /* 0x009896800000895d */ /* 0x004fea0003900000 */
[----:B------:R-:W2:Y:S02]  /*f0f0*/  @!P0 SYNCS.PHASECHK.TRANS64 P0, [R7+URZ+0x38440], R0 ;  /* 0x03844000070085a7 */ /* 0x000ea4000800007f */
[----:B--2---:R-:W-:Y:S05]  /*f100*/  @!P0 BRA `(.L_x_255) ;  /* 0xfffffffc00f08947 */ /* 0x004fea000383ffff */
[----:B------:R-:W-:Y:S05]  /*f110*/  BRA `(.L_x_310) ;  /* 0xffffffec00947947 */ /* 0x000fea000383ffff */
.L_x_257:
[----:B-1----:R1:W2:Y:S02]  /*f120*/  SYNCS.PHASECHK.TRANS64.TRYWAIT P0, [R7+URZ+0x38440], R0 ;  /* 0x03844000070075a7 */ /* 0x0022a4000800017f */
[----:B--2---:R-:W-:Y:S05]  /*f130*/  @!P0 NANOSLEEP.SYNCS 0x989680 ;  /* 0x009896800000895d */ /* 0x004fea0003900000 */
[----:B------:R-:W2:Y:S02]  /*f140*/  @!P0 SYNCS.PHASECHK.TRANS64 P0, [R7+URZ+0x38440], R0 ;  /* 0x03844000070085a7 */ /* 0x000ea4000800007f */
[----:B--2---:R-:W-:Y:S05]  /*f150*/  @!P0 BRA `(.L_x_257) ;  /* 0xfffffffc00f08947 */ /* 0x004fea000383ffff */
[----:B------:R-:W-:Y:S05]  /*f160*/  BRA `(.L_x_311) ;  /* 0xffffffec00ac7947 */ /* 0x000fea000383ffff */
.L_x_259:
[----:B-1----:R1:W2:Y:S02]  /*f170*/  SYNCS.PHASECHK.TRANS64.TRYWAIT P0, [R7+URZ+0x38440], R0 ;  /* 0x03844000070075a7 */ /* 0x0022a4000800017f */
[----:B--2---:R-:W-:Y:S05]  /*f180*/  @!P0 NANOSLEEP.SYNCS 0x989680 ;  /* 0x009896800000895d */ /* 0x004fea0003900000 */
[----:B------:R-:W2:Y:S02]  /*f190*/  @!P0 SYNCS.PHASECHK.TRANS64 P0, [R7+URZ+0x38440], R0 ;  /* 0x03844000070085a7 */ /* 0x000ea4000800007f */
[----:B--2---:R-:W-:Y:S05]  /*f1a0*/  @!P0 BRA `(.L_x_259) ;  /* 0xfffffffc00f08947 */ /* 0x004fea000383ffff */
[----:B------:R-:W-:Y:S05]  /*f1b0*/  BRA `(.L_x_312) ;  /* 0xffffffec00c47947 */ /* 0x000fea000383ffff */
.L_x_261:
[----:B-1----:R1:W2:Y:S02]  /*f1c0*/  SYNCS.PHASECHK.TRANS64.TRYWAIT P0, [R7+URZ+0x38440], R0 ;  /* 0x03844000070075a7 */ /* 0x0022a4000800017f */
[----:B--2---:R-:W-:Y:S05]  /*f1d0*/  @!P0 NANOSLEEP.SYNCS 0x989680 ;  /* 0x009896800000895d */ /* 0x004fea0003900000 */
[----:B------:R-:W2:Y:S02]  /*f1e0*/  @!P0 SYNCS.PHASECHK.TRANS64 P0, [R7+URZ+0x38440], R0 ;  /* 0x03844000070085a7 */ /* 0x000ea4000800007f */
[----:B--2---:R-:W-:Y:S05]  /*f1f0*/  @!P0 BRA `(.L_x_261) ;  /* 0xfffffffc00f08947 */ /* 0x004fea000383ffff */
[----:B------:R-:W-:Y:S05]  /*f200*/  BRA `(.L_x_313) ;  /* 0xffffffec00dc7947 */ /* 0x000fea000383ffff */
        .weak           $__internal_0_$__cuda_sm20_div_u64
        .type           $__internal_0_$__cuda_sm20_div_u64,@function
        .size           $__internal_0_$__cuda_sm20_div_u64,(.L_x_240 - $__internal_0_$__cuda_sm20_div_u64)
$__internal_0_$__cuda_sm20_div_u64:
[----:B------:R-:W-:-:S04]  /*f210*/  IMAD.MOV.U32 R17, RZ, RZ, R23 ;  /* 0x000000ffff117224 */ /* 0x000fc800078e0017 */
[----:B------:R-:W1:Y:S08]  /*f220*/  I2F.U64.RP R0, R16 ;  /* 0x0000001000007312 */ /* 0x000e700000309000 */
[----:B-1----:R-:W1:Y:S02]  /*f230*/  MUFU.RCP R0, R0 ;  /* 0x0000000000007308 */ /* 0x002e640000001000 */
[----:B-1----:R-:W-:-:S06]  /*f240*/  VIADD R2, R0, 0x1ffffffe ;  /* 0x1ffffffe00027836 */ /* 0x002fcc0000000000 */
[----:B------:R-:W1:Y:S02]  /*f250*/  F2I.U64.TRUNC R2, R2 ;  /* 0x0000000200027311 */ /* 0x000e64000020d800 */
[----:B-1----:R-:W-:-:S04]  /*f260*/  IMAD.WIDE.U32 R14, R2, R16, RZ ;  /* 0x00000010020e7225 */ /* 0x002fc800078e00ff */
[----:B------:R-:W-:Y:S01]  /*f270*/  IMAD R15, R2, R23, R15 ;  /* 0x00000017020f7224 */ /* 0x000fe200078e020f */
[----:B------:R-:W-:-:S03]  /*f280*/  IADD3 R19, P1, RZ, -R14, RZ ;  /* 0x8000000eff137210 */ /* 0x000fc60007f3e0ff */
[----:B------:R-:W-:Y:S02]  /*f290*/  IMAD R15, R3, R16, R15 ;  /* 0x00000010030f7224 */ /* 0x000fe400078e020f */
[----:B------:R-:W-:-:S04]  /*f2a0*/  IMAD.HI.U32 R14, R2, R19, RZ ;  /* 0x00000013020e7227 */ /* 0x000fc800078e00ff */
[----:B------:R-:W-:Y:S02]  /*f2b0*/  IMAD.X R21, RZ, RZ, ~R15, P1 ;  /* 0x000000ffff157224 */ /* 0x000fe400008e0e0f */
[----:B------:R-:W-:Y:S02]  /*f2c0*/  IMAD.MOV.U32 R15, RZ, RZ, R2 ;  /* 0x000000ffff0f7224 */ /* 0x000fe400078e0002 */
[-C--:B------:R-:W-:Y:S02]  /*f2d0*/  IMAD R17, R3, R21.reuse, RZ ;  /* 0x0000001503117224 */ /* 0x080fe400078e02ff */
[----:B------:R-:W-:-:S04]  /*f2e0*/  IMAD.WIDE.U32 R14, P1, R2, R21, R14 ;  /* 0x00000015020e7225 */ /* 0x000fc8000782000e */
[----:B------:R-:W-:-:S04]  /*f2f0*/  IMAD.HI.U32 R21, R3, R21, RZ ;  /* 0x0000001503157227 */ /* 0x000fc800078e00ff */
[----:B------:R-:W-:-:S04]  /*f300*/  IMAD.HI.U32 R14, P2, R3, R19, R14 ;  /* 0x00000013030e7227 */ /* 0x000fc8000784000e */
[----:B------:R-:W-:Y:S01]  /*f310*/  IMAD.X R0, R21, 0x1, R3, P1 ;  /* 0x0000000115007824 */ /* 0x000fe200008e0603 */
[----:B------:R-:W-:-:S04]  /*f320*/  IADD3 R15, P3, R17, R14, RZ ;  /* 0x0000000e110f7210 */ /* 0x000fc80007f7e0ff */
[----:B------:R-:W-:Y:S01]  /*f330*/  IADD3.X R17, RZ, RZ, R0, P3, P2 ;  /* 0x000000ffff117210 */ /* 0x000fe20001fe4400 */
[----:B------:R-:W-:-:S04]  /*f340*/  IMAD.WIDE.U32 R2, R15, R16, RZ ;  /* 0x000000100f027225 */ /* 0x000fc800078e00ff */
[----:B------:R-:W-:Y:S01]  /*f350*/  IMAD R0, R15, R23, R3 ;  /* 0x000000170f007224 */ /* 0x000fe200078e0203 */
[----:B------:R-:W-:-:S03]  /*f360*/  IADD3 R3, P1, RZ, -R2, RZ ;  /* 0x80000002ff037210 */ /* 0x000fc60007f3e0ff */
[----:B------:R-:W-:Y:S02]  /*f370*/  IMAD R0, R17, R16, R0 ;  /* 0x0000001011007224 */ /* 0x000fe400078e0200 */
[----:B------:R-:W-:-:S04]  /*f380*/  IMAD.HI.U32 R14, R15, R3, RZ ;  /* 0x000000030f0e7227 */ /* 0x000fc800078e00ff */
[----:B------:R-:W-:-:S04]  /*f390*/  IMAD.X R0, RZ, RZ, ~R0, P1 ;  /* 0x000000ffff007224 */ /* 0x000fc800008e0e00 */
[----:B------:R-:W-:-:S04]  /*f3a0*/  IMAD.WIDE.U32 R14, P1, R15, R0, R14 ;  /* 0x000000000f0e7225 */ /* 0x000fc8000782000e */
[C---:B------:R-:W-:Y:S02]  /*f3b0*/  IMAD R2, R17.reuse, R0, RZ ;  /* 0x0000000011027224 */ /* 0x040fe400078e02ff */
[----:B------:R-:W-:-:S04]  /*f3c0*/  IMAD.HI.U32 R15, P2, R17, R3, R14 ;  /* 0x00000003110f7227 */ /* 0x000fc8000784000e */
[----:B------:R-:W-:Y:S01]  /*f3d0*/  IMAD.HI.U32 R0, R17, R0, RZ ;  /* 0x0000000011007227 */ /* 0x000fe200078e00ff */
[----:B------:R-:W-:-:S03]  /*f3e0*/  IADD3 R15, P3, R2, R15, RZ ;  /* 0x0000000f020f7210 */ /* 0x000fc60007f7e0ff */
[----:B------:R-:W-:Y:S02]  /*f3f0*/  IMAD.X R17, R0, 0x1, R17, P1 ;  /* 0x0000000100117824 */ /* 0x000fe400008e0611 */
[----:B------:R-:W-:-:S03]  /*f400*/  IMAD.HI.U32 R2, R15, UR14, RZ ;  /* 0x0000000e0f027c27 */ /* 0x000fc6000f8e00ff */
[----:B------:R-:W-:Y:S01]  /*f410*/  IADD3.X R17, RZ, RZ, R17, P3, P2 ;  /* 0x000000ffff117210 */ /* 0x000fe20001fe4411 */
[----:B------:R-:W-:Y:S02]  /*f420*/  IMAD.MOV.U32 R3, RZ, RZ, RZ ;  /* 0x000000ffff037224 */ /* 0x000fe400078e00ff */
[----:B------:R-:W-:-:S04]  /*f430*/  IMAD.WIDE.U32 R2, R15, UR21, R2 ;  /* 0x000000150f027c25 */ /* 0x000fc8000f8e0002 */
[C---:B------:R-:W-:Y:S02]  /*f440*/  IMAD R15, R17.reuse, UR21, RZ ;  /* 0x00000015110f7c24 */ /* 0x040fe4000f8e02ff */
[----:B------:R-:W-:-:S04]  /*f450*/  IMAD.HI.U32 R2, P1, R17, UR14, R2 ;  /* 0x0000000e11027c27 */ /* 0x000fc8000f820002 */
[----:B------:R-:W-:Y:S01]  /*f460*/  IMAD.HI.U32 R0, R17, UR21, RZ ;  /* 0x0000001511007c27 */ /* 0x000fe2000f8e00ff */
[----:B------:R-:W-:-:S03]  /*f470*/  IADD3 R15, P2, R15, R2, RZ ;  /* 0x000000020f0f7210 */ /* 0x000fc60007f5e0ff */
[----:B------:R-:W-:Y:S02]  /*f480*/  IMAD.X R0, RZ, RZ, R0, P1 ;  /* 0x000000ffff007224 */ /* 0x000fe400008e0600 */
[----:B------:R-:W-:-:S03]  /*f490*/  IMAD.WIDE.U32 R2, R15, R16, RZ ;  /* 0x000000100f027225 */ /* 0x000fc600078e00ff */
[----:B------:R-:W-:Y:S01]  /*f4a0*/  IADD3.X R0, RZ, R0, RZ, P2, !PT ;  /* 0x00000000ff007210 */ /* 0x000fe200017fe4ff */
[----:B------:R-:W-:Y:S01]  /*f4b0*/  IMAD R3, R15, R23, R3 ;  /* 0x000000170f037224 */ /* 0x000fe200078e0203 */
[----:B------:R-:W-:-:S03]  /*f4c0*/  IADD3 R17, P2, -R2, UR14, RZ ;  /* 0x0000000e02117c10 */ /* 0x000fc6000ff5e1ff */
[-C--:B------:R-:W-:Y:S01]  /*f4d0*/  IMAD R0, R0, R16.reuse, R3 ;  /* 0x0000001000007224 */ /* 0x080fe200078e0203 */
[----:B------:R-:W-:-:S04]  /*f4e0*/  ISETP.GE.U32.AND P1, PT, R17, R16, PT ;  /* 0x000000101100720c */ /* 0x000fc80003f26070 */
[----:B------:R-:W-:Y:S01]  /*f4f0*/  IADD3.X R14, ~R0, UR21, RZ, P2, !PT ;  /* 0x00000015000e7c10 */ /* 0x000fe200097fe5ff */
[----:B------:R-:W-:Y:S01]  /*f500*/  VIADD R0, R15, 0x1 ;  /* 0x000000010f007836 */ /* 0x000fe20000000000 */
[----:B------:R-:W-:Y:S02]  /*f510*/  IADD3 R2, P2, -R16, R17, RZ ;  /* 0x0000001110027210 */ /* 0x000fe40007f5e1ff */
[----:B------:R-:W-:-:S03]  /*f520*/  ISETP.GE.U32.AND.EX P1, PT, R14, R23, PT, P1 ;  /* 0x000000170e00720c */ /* 0x000fc60003f26110 */
[----:B------:R-:W-:Y:S01]  /*f530*/  IMAD.X R3, R14, 0x1, ~R23, P2 ;  /* 0x000000010e037824 */ /* 0x000fe200010e0e17 */
[----:B------:R-:W-:Y:S02]  /*f540*/  SEL R2, R2, R17, P1 ;  /* 0x0000001102027207 */ /* 0x000fe40000800000 */
[----:B------:R-:W-:Y:S02]  /*f550*/  SEL R15, R0, R15, P1 ;  /* 0x0000000f000f7207 */ /* 0x000fe40000800000 */
[----:B------:R-:W-:Y:S02]  /*f560*/  SEL R3, R3, R14, P1 ;  /* 0x0000000e03037207 */ /* 0x000fe40000800000 */
[----:B------:R-:W-:Y:S01]  /*f570*/  ISETP.GE.U32.AND P1, PT, R2, R16, PT ;  /* 0x000000100200720c */ /* 0x000fe20003f26070 */
[----:B------:R-:W-:Y:S01]  /*f580*/  VIADD R0, R15, 0x1 ;  /* 0x000000010f007836 */ /* 0x000fe20000000000 */
[----:B------:R-:W-:Y:S01]  /*f590*/  ISETP.NE.U32.AND P2, PT, R16, RZ, PT ;  /* 0x000000ff1000720c */ /* 0x000fe20003f45070 */
[----:B------:R-:W-:Y:S01]  /*f5a0*/  IMAD.MOV.U32 R2, RZ, RZ, R12 ;  /* 0x000000ffff027224 */ /* 0x000fe200078e000c */
[----:B------:R-:W-:Y:S01]  /*f5b0*/  ISETP.GE.U32.AND.EX P1, PT, R3, R23, PT, P1 ;  /* 0x000000170300720c */ /* 0x000fe20003f26110 */
[----:B------:R-:W-:Y:S01]  /*f5c0*/  IMAD.MOV.U32 R3, RZ, RZ, 0x0 ;  /* 0x00000000ff037424 */ /* 0x000fe200078e00ff */
[----:B------:R-:W-:-:S02]  /*f5d0*/  ISETP.NE.AND.EX P2, PT, R23, RZ, PT, P2 ;  /* 0x000000ff1700720c */ /* 0x000fc40003f45320 */
[----:B------:R-:W-:-:S04]  /*f5e0*/  SEL R0, R0, R15, P1 ;  /* 0x0000000f00007207 */ /* 0x000fc80000800000 */
[----:B------:R-:W-:Y:S01]  /*f5f0*/  SEL R0, R0, 0xffffffff, P2 ;  /* 0xffffffff00007807 */ /* 0x000fe20001000000 */
[----:B------:R-:W-:Y:S06]  /*f600*/  RET.REL.NODEC R2 `(_ZN7cutlass13device_kernelINS_4gemm6kernel13GemmUniversalINS1_17GroupProblemShapeIN4cute5tupleIJiiiEEEEENS1_10collective13CollectiveMmaINS1_39MainloopSm90ArrayTmaGmmaWarpSpecializedILi4ENS6_IJNS5_1CILi1EEESD_SD_EEENS1_43KernelPtrArrayTmaWarpSpecializedCooperativeEEENS6_IJNSC_ILi128EEENSC_ILi256EEENSC_ILi64EEEEEENS_10bfloat16_tEPNS6_IJlSD_NSC_ILi0EEEEEESL_SO_NS5_8TiledMMAINS5_8MMA_AtomIJNS5_4SM904GMMA28MMA_64x256x16_F32BF16BF16_SSILNSS_5MajorE0ELSU_0ELNSS_7ScaleInE1ELSV_1EEEEEENS5_6LayoutINS6_IJNSC_ILi2EEESD_SD_EEENS6_IJSD_SM_SM_EEEEENS6_IJNS5_10UnderscoreES13_S13_EEEEENS5_13SM90_TMA_LOADENS5_14ComposedLayoutINS5_7SwizzleILi3ELi4ELi3EEENS5_18smem_ptr_flag_bitsILi16EEENSY_INS6_IJNSC_ILi8EEESJ_EEENS6_IJSJ_SD_EEEEEEEvNS5_8identityES16_S1G_vS1H_EENS_8epilogue10collective18CollectiveEpilogueINS1J_30Sm90PtrArrayTmaWarpSpecializedILi4ELi2ELi16ELb1ELb0ELi2EEEJSK_NS6_IJSH_NSC_ILi32EEEEEENS_6half_tEPNS6_IJSD_lSM_EEES1Q_S1S_NS1J_6fusion15FusionCallbacksIS1N_NS1T_17LinearCombinationIS1Q_fS1Q_fLNS_15FloatRoundStyleE2EEESK_S1P_JEEES16_NS17_IS19_S1B_NSY_INS6_IJSJ_S1C_EEENS6_IJSD_SJ_EEEEEEENS5_17SM75_U16x8_LDSM_TENS5_14SM90_TMA_STOREES22_NS5_17SM90_U16x8_STSM_TENS5_9Copy_AtomIJNS5_17SM90_U32x4_STSM_NES1Q_EEEvEEEvvEEEEvNT_6ParamsE) ;  /* 0xffffff08027c7950 */ /* 0x000fec0003c3ffff */
.L_x_240:
[----:B------:R-:W-:Y:S01]  /*f610*/  UMOV UR24, UR32 ;  /* 0x0000002000187c82 */ /* 0x000fe20008000000 */
[----:B------:R-:W-:Y:S02]  /*f620*/  UMOV UR25, UR35 ;  /* 0x0000002300197c82 */ /* 0x000fe40008000000 */
[----:B------:R-:W1:Y:S08]  /*f630*/  I2F.U64.RP R13, UR24 ;  /* 0x00000018000d7d12 */ /* 0x000e700008309000 */
[----:B-1----:R-:W1:Y:S02]  /*f640*/  MUFU.RCP R13, R13 ;  /* 0x0000000d000d7308 */ /* 0x002e640000001000 */
[----:B-1----:R-:W-:-:S06]  /*f650*/  VIADD R2, R13, 0x1ffffffe ;  /* 0x1ffffffe0d027836 */ /* 0x002fcc0000000000 */
[----:B------:R-:W1:Y:S02]  /*f660*/  F2I.U64.TRUNC R2, R2 ;  /* 0x0000000200027311 */ /* 0x000e64000020d800 */
[----:B-1----:R-:W-:Y:S01]  /*f670*/  R2UR UR24, R2 ;  /* 0x00000000021872ca */ /* 0x002fe200000e0000 */
[----:B------:R-:W-:Y:S01]  /*f680*/  IMAD.MOV.U32 R2, RZ, RZ, R12 ;  /* 0x000000ffff027224 */ /* 0x000fe200078e000c */
[----:B------:R-:W-:Y:S01]  /*f690*/  R2UR UR25, R3 ;  /* 0x00000000031972ca */ /* 0x000fe200000e0000 */
[----:B------:R-:W-:-:S10]  /*f6a0*/  IMAD.MOV.U32 R3, RZ, RZ, 0x0 ;  /* 0x00000000ff037424 */ /* 0x000fd400078e00ff */
[----:B------:R-:W-:-:S04]  /*f6b0*/  UIMAD.WIDE.U32 UR26, UR24, UR32, URZ ;  /* 0x00000020181a72a5 */ /* 0x000fc8000f8e003f */
[----:B------:R-:W-:Y:S02]  /*f6c0*/  UIMAD UR27, UR24, UR35, UR27 ;  /* 0x00000023181b72a4 */ /* 0x000fe4000f8e021b */
[----:B------:R-:W-:Y:S02]  /*f6d0*/  UIADD3 UR36, UP1, URZ, -UR26, URZ ;  /* 0x8000001a3f247290 */ /* 0x000fe4000ff3e03f */
[----:B------:R-:W-:Y:S02]  /*f6e0*/  UIMAD UR28, UR25, UR32, UR27 ;  /* 0x00000020191c72a4 */ /* 0x000fe4000f8e021b */
[----:B------:R-:W-:Y:S02]  /*f6f0*/  UIMAD.WIDE.U32 UR26, UR24, UR36, URZ ;  /* 0x00000024181a72a5 */ /* 0x000fe4000f8e003f */
[----:B------:R-:W-:-:S05]  /*f700*/  UIADD3.X UR37, URZ, ~UR28, URZ, UP1, !UPT ;  /* 0x8000001c3f257290 */ /* 0x000fca0008ffe43f */
[----:B------:R-:W-:Y:S01]  /*f710*/  UMOV UR26, UR27 ;  /* 0x0000001b001a7c82 */ /* 0x000fe20008000000 */
[----:B------:R-:W-:Y:S02]  /*f720*/  UMOV UR27, UR24 ;  /* 0x00000018001b7c82 */ /* 0x000fe40008000000 */
[----:B------:R-:W-:Y:S02]  /*f730*/  UIMAD.WIDE.U32 UR28, UP1, UR24, UR37, UR26 ;  /* 0x00000025181c72a5 */ /* 0x000fe4000f82001a */
[----:B------:R-:W-:Y:S02]  /*f740*/  UIMAD.WIDE.U32 UR26, UR25, UR37, URZ ;  /* 0x00000025191a72a5 */ /* 0x000fe4000f8e003f */
[----:B------:R-:W-:Y:S02]  /*f750*/  UIMAD.WIDE.U32 UR28, UP2, UR25, UR36, UR28 ;  /* 0x00000024191c72a5 */ /* 0x000fe4000f84001c */
[----:B------:R-:W-:Y:S02]  /*f760*/  UIMAD UR37, UR25, UR37, URZ ;  /* 0x00000025192572a4 */ /* 0x000fe4000f8e023f */
[----:B------:R-:W-:-:S02]  /*f770*/  UIADD3.X UR26, UR27, UR25, URZ, UP1, !UPT ;  /* 0x000000191b1a7290 */ /* 0x000fc40008ffe43f */
[----:B------:R-:W-:-:S04]  /*f780*/  UIADD3 UR29, UP4, UR37, UR29, URZ ;  /* 0x0000001d251d7290 */ /* 0x000fc8000ff9e03f */
[----:B------:R-:W-:Y:S02]  /*f790*/  UIMAD.WIDE.U32 UR24, UR29, UR32, URZ ;  /* 0x000000201d1872a5 */ /* 0x000fe4000f8e003f */
[----:B------:R-:W-:Y:S02]  /*f7a0*/  UIADD3.X UR36, URZ, URZ, UR26, UP4, UP2 ;  /* 0x0000003f3f247290 */ /* 0x000fe4000a7e441a */
[----:B------:R-:W-:Y:S02]  /*f7b0*/  UIMAD UR25, UR29, UR35, UR25 ;  /* 0x000000231d1972a4 */ /* 0x000fe4000f8e0219 */
[----:B------:R-:W-:Y:S02]  /*f7c0*/  UIADD3 UR37, UP1, URZ, -UR24, URZ ;  /* 0x800000183f257290 */ /* 0x000fe4000ff3e03f */
[----:B------:R-:W-:Y:S02]  /*f7d0*/  UIMAD UR26, UR36, UR32, UR25 ;  /* 0x00000020241a72a4 */ /* 0x000fe4000f8e0219 */
[----:B------:R-:W-:-:S02]  /*f7e0*/  UIMAD.WIDE.U32 UR24, UR29, UR37, URZ ;  /* 0x000000251d1872a5 */ /* 0x000fc4000f8e003f */
[----:B------:R-:W-:-:S05]  /*f7f0*/  UIADD3.X UR38, URZ, ~UR26, URZ, UP1, !UPT ;  /* 0x8000001a3f267290 */ /* 0x000fca0008ffe43f */
[----:B------:R-:W-:Y:S01]  /*f800*/  UMOV UR28, UR25 ;  /* 0x00000019001c7c82 */ /* 0x000fe20008000000 */
[----:B------:R-:W-:Y:S02]  /*f810*/  UIMAD.WIDE.U32 UR24, UR36, UR38, URZ ;  /* 0x00000026241872a5 */ /* 0x000fe4000f8e003f */
[----:B------:R-:W-:Y:S02]  /*f820*/  UIMAD.WIDE.U32 UR26, UP1, UR29, UR38, UR28 ;  /* 0x000000261d1a72a5 */ /* 0x000fe4000f82001c */
[----:B------:R-:W-:Y:S02]  /*f830*/  UIMAD UR28, UR36, UR38, URZ ;  /* 0x00000026241c72a4 */ /* 0x000fe4000f8e023f */
[----:B------:R-:W-:Y:S02]  /*f840*/  UIMAD.WIDE.U32 UR26, UP2, UR36, UR37, UR26 ;  /* 0x00000025241a72a5 */ /* 0x000fe4000f84001a */
[----:B------:R-:W-:Y:S02]  /*f850*/  UIADD3.X UR36, UR25, UR36, URZ, UP1, !UPT ;  /* 0x0000002419247290 */ /* 0x000fe40008ffe43f */
[----:B------:R-:W-:Y:S01]  /*f860*/  UIADD3 UR28, UP4, UR28, UR27, URZ ;  /* 0x0000001b1c1c7290 */ /* 0x000fe2000ff9e03f */
[----:B------:R-:W-:-:S03]  /*f870*/  UMOV UR25, URZ ;  /* 0x0000003f00197c82 */ /* 0x000fc60008000000 */
[----:B------:R-:W-:Y:S02]  /*f880*/  UIMAD.WIDE.U32 UR26, UR28, UR33, URZ ;  /* 0x000000211c1a72a5 */ /* 0x000fe4000f8e003f */
[----:B------:R-:W-:-:S05]  /*f890*/  UIADD3.X UR36, URZ, URZ, UR36, UP4, UP2 ;  /* 0x0000003f3f247290 */ /* 0x000fca000a7e4424 */
[----:B------:R-:W-:Y:S01]  /*f8a0*/  UMOV UR24, UR27 ;  /* 0x0000001b00187c82 */ /* 0x000fe20008000000 */
[----:B------:R-:W-:Y:S02]  /*f8b0*/  UIMAD.WIDE.U32 UR26, UR36, UR34, URZ ;  /* 0x00000022241a72a5 */ /* 0x000fe4000f8e003f */
[----:B------:R-:W-:Y:S02]  /*f8c0*/  UIMAD.WIDE.U32 UR24, UR28, UR34, UR24 ;  /* 0x000000221c1872a5 */ /* 0x000fe4000f8e0018 */
[----:B------:R-:W-:Y:S02]  /*f8d0*/  UIMAD UR28, UR36, UR34, URZ ;  /* 0x00000022241c72a4 */ /* 0x000fe4000f8e023f */
[----:B------:R-:W-:-:S04]  /*f8e0*/  UIMAD.WIDE.U32 UR24, UP1, UR36, UR33, UR24 ;  /* 0x00000021241872a5 */ /* 0x000fc8000f820018 */
[----:B------:R-:W-:Y:S02]  /*f8f0*/  UIADD3 UR28, UP2, UR28, UR25, URZ ;  /* 0x000000191c1c7290 */ /* 0x000fe4000ff5e03f */
[----:B------:R-:W-:Y:S02]  /*f900*/  UIADD3.X UR26, UR27, URZ, URZ, UP1, !UPT ;  /* 0x0000003f1b1a7290 */ /* 0x000fe40008ffe43f */
[----:B------:R-:W-:Y:S02]  /*f910*/  UIMAD.WIDE.U32 UR24, UR28, UR32, URZ ;  /* 0x000000201c1872a5 */ /* 0x000fe4000f8e003f */
[----:B------:R-:W-:Y:S02]  /*f920*/  UIADD3.X UR26, URZ, UR26, URZ, UP2, !UPT ;  /* 0x0000001a3f1a7290 */ /* 0x000fe400097fe43f */
[----:B------:R-:W-:Y:S02]  /*f930*/  UIMAD UR25, UR28, UR35, UR25 ;  /* 0x000000231c1972a4 */ /* 0x000fe4000f8e0219 */
[----:B------:R-:W-:-:S02]  /*f940*/  UIADD3 UR27, UP2, -UR24, UR33, URZ ;  /* 0x00000021181b7290 */ /* 0x000fc4000ff5e13f */
[----:B------:R-:W-:Y:S02]  /*f950*/  UIMAD UR25, UR26, UR32, UR25 ;  /* 0x000000201a1972a4 */ /* 0x000fe4000f8e0219 */
[----:B------:R-:W-:Y:S02]  /*f960*/  UISETP.GE.U32.AND UP1, UPT, UR27, UR32, UPT ;  /* 0x000000201b00728c */ /* 0x000fe4000bf26070 */
[----:B------:R-:W-:Y:S02]  /*f970*/  UIADD3.X UR34, ~UR25, UR34, URZ, UP2, !UPT ;  /* 0x0000002219227290 */ /* 0x000fe400097fe53f */
[----:B------:R-:W-:Y:S02]  /*f980*/  UIADD3 UR25, UP2, -UR32, UR27, URZ ;  /* 0x0000001b20197290 */ /* 0x000fe4000ff5e13f */
[----:B------:R-:W-:Y:S02]  /*f990*/  UISETP.GE.U32.AND.EX UP1, UPT, UR34, UR35, UPT, UP1 ;  /* 0x000000232200728c */ /* 0x000fe4000bf26110 */
[----:B------:R-:W-:-:S02]  /*f9a0*/  UIADD3 UR24, UR28, 0x1, URZ ;  /* 0x000000011c187890 */ /* 0x000fc4000fffe03f */
[----:B------:R-:W-:Y:S02]  /*f9b0*/  UIADD3.X UR26, ~UR35, UR34, URZ, UP2, !UPT ;  /* 0x00000022231a7290 */ /* 0x000fe400097fe53f */
[----:B------:R-:W-:Y:S02]  /*f9c0*/  USEL UR25, UR25, UR27, UP1 ;  /* 0x0000001b19197287 */ /* 0x000fe40008800000 */
[----:B------:R-:W-:Y:S02]  /*f9d0*/  USEL UR26, UR26, UR34, UP1 ;  /* 0x000000221a1a7287 */ /* 0x000fe40008800000 */
[----:B------:R-:W-:Y:S02]  /*f9e0*/  USEL UR28, UR24, UR28, UP1 ;  /* 0x0000001c181c7287 */ /* 0x000fe40008800000 */
[----:B------:R-:W-:Y:S02]  /*f9f0*/  UISETP.GE.U32.AND UP1, UPT, UR25, UR32, UPT ;  /* 0x000000201900728c */ /* 0x000fe4000bf26070 */
[----:B------:R-:W-:-:S02]  /*fa00*/  UISETP.NE.U32.AND UP2, UPT, UR32, URZ, UPT ;  /* 0x0000003f2000728c */ /* 0x000fc4000bf45070 */
[----:B------:R-:W-:Y:S02]  /*fa10*/  UIADD3 UR24, UR28, 0x1, URZ ;  /* 0x000000011c187890 */ /* 0x000fe4000fffe03f */
[----:B------:R-:W-:Y:S02]  /*fa20*/  UISETP.GE.U32.AND.EX UP1, UPT, UR26, UR35, UPT, UP1 ;  /* 0x000000231a00728c */ /* 0x000fe4000bf26110 */
[----:B------:R-:W-:Y:S02]  /*fa30*/  UISETP.NE.AND.EX UP2, UPT, UR35, URZ, UPT, UP2 ;  /* 0x0000003f2300728c */ /* 0x000fe4000bf45320 */
[----:B------:R-:W-:-:S04]  /*fa40*/  USEL UR24, UR24, UR28, UP1 ;  /* 0x0000001c18187287 */ /* 0x000fc80008800000 */
[----:B------:R-:W-:Y:S01]  /*fa50*/  USEL UR25, UR24, 0xffffffff, UP2 ;  /* 0xffffffff18197887 */ /* 0x000fe20009000000 */
[----:B------:R-:W-:Y:S11]  /*fa60*/  RET.REL.NODEC R2 `(_ZN7cutlass13device_kernelINS_4gemm6kernel13GemmUniversalINS1_17GroupProblemShapeIN4cute5tupleIJiiiEEEEENS1_10collective13CollectiveMmaINS1_39MainloopSm90ArrayTmaGmmaWarpSpecializedILi4ENS6_IJNS5_1CILi1EEESD_SD_EEENS1_43KernelPtrArrayTmaWarpSpecializedCooperativeEEENS6_IJNSC_ILi128EEENSC_ILi256EEENSC_ILi64EEEEEENS_10bfloat16_tEPNS6_IJlSD_NSC_ILi0EEEEEESL_SO_NS5_8TiledMMAINS5_8MMA_AtomIJNS5_4SM904GMMA28MMA_64x256x16_F32BF16BF16_SSILNSS_5MajorE0ELSU_0ELNSS_7ScaleInE1ELSV_1EEEEEENS5_6LayoutINS6_IJNSC_ILi2EEESD_SD_EEENS6_IJSD_SM_SM_EEEEENS6_IJNS5_10UnderscoreES13_S13_EEEEENS5_13SM90_TMA_LOADENS5_14ComposedLayoutINS5_7SwizzleILi3ELi4ELi3EEENS5_18smem_ptr_flag_bitsILi16EEENSY_INS6_IJNSC_ILi8EEESJ_EEENS6_IJSJ_SD_EEEEEEEvNS5_8identityES16_S1G_vS1H_EENS_8epilogue10collective18CollectiveEpilogueINS1J_30Sm90PtrArrayTmaWarpSpecializedILi4ELi2ELi16ELb1ELb0ELi2EEEJSK_NS6_IJSH_NSC_ILi32EEEEEENS_6half_tEPNS6_IJSD_lSM_EEES1Q_S1S_NS1J_6fusion15FusionCallbacksIS1N_NS1T_17LinearCombinationIS1Q_fS1Q_fLNS_15FloatRoundStyleE2EEESK_S1P_JEEES16_NS17_IS19_S1B_NSY_INS6_IJSJ_S1C_EEENS6_IJSD_SJ_EEEEEEENS5_17SM75_U16x8_LDSM_TENS5_14SM90_TMA_STOREES22_NS5_17SM90_U16x8_STSM_TENS5_9Copy_AtomIJNS5_17SM90_U32x4_STSM_NES1Q_EEEvEEEvvEEEEvNT_6ParamsE) ;  /* 0xffffff0402647950 */ /* 0x000ff60003c3ffff */
.L_x_314:
[----:B------:R-:W-:-:S00]  /*fa70*/  BRA `(.L_x_314) ;  /* 0xfffffffc00fc7947 */ /* 0x000fc0000383ffff */
[----:B------:R-:W-:-:S00]  /*fa80*/  NOP ;  /* 0x0000000000007918 */ /* 0x000fc00000000000 */
[----:B------:R-:W-:-:S00]  /*fa90*/  NOP ;  /* 0x0000000000007918 */ /* 0x000fc00000000000 */
[----:B------:R-:W-:-:S00]  /*faa0*/  NOP ;  /* 0x0000000000007918 */ /* 0x000fc00000000000 */
[----:B------:R-:W-:-:S00]  /*fab0*/  NOP ;  /* 0x0000000000007918 */ /* 0x000fc00000000000 */
[----:B------:R-:W-:-:S00]  /*fac0*/  NOP ;  /* 0x0000000000007918 */ /* 0x000fc00000000000 */
[----:B------:R-:W-:-:S00]  /*fad0*/  NOP ;  /* 0x0000000000007918 */ /* 0x000fc00000000000 */
[----:B------:R-:W-:-:S00]  /*fae0*/  NOP ;  /* 0x0000000000007918 */ /* 0x000fc00000000000 */
[----:B------:R-:W-:-:S00]  /*faf0*/  NOP ;  /* 0x0000000000007918 */ /* 0x000fc00000000000 */
.L_x_315:


//--------------------- .nv.global.init           --------------------------
	.section	.nv.global.init,"aw",@progbits
.nv.global.init:
	.type		$str$24,@object
	.size		$str$24,($str$25 - $str$24)
$str$24:
        /*0000*/ 	.byte	0x28, 0x61, 0x64, 0x64, 0x72, 0x65, 0x73, 0x73, 0x20, 0x26, 0x20, 0x6d, 0x61, 0x73, 0x6b, 0x29
        /*0010*/ 	.byte	0x20, 0x3d, 0x3d, 0x20, 0x30, 0x00
	.type		$str$25,@object
	.size		$str$25,(__unnamed_1 - $str$25)
$str$25:
        /*0016*/ 	.byte	0x2f, 0x74, 0x6d, 0x70, 0x2f, 0x63, 0x75, 0x74, 0x6c, 0x61, 0x73, 0x73, 0x5f, 0x73, 0x77, 0x65
        /*0026*/ 	.byte	0x65, 0x70, 0x5f, 0x73, 0x72, 0x63, 0x2f, 0x69, 0x6e, 0x63, 0x6c, 0x75, 0x64, 0x65, 0x2f, 0x63
        /*0036*/ 	.byte	0x75, 0x74, 0x65, 0x2f, 0x70, 0x6f, 0x69, 0x6e, 0x74, 0x65, 0x72, 0x5f, 0x66, 0x6c, 0x61, 0x67
        /*0046*/ 	.byte	0x67, 0x65, 0x64, 0x2e, 0x68, 0x70, 0x70, 0x00
	.type		__unnamed_1,@object
	.size		__unnamed_1,(.L_0 - __unnamed_1)
__unnamed_1:
        /*004e*/ 	.byte	0x61, 0x75, 0x74, 0x6f, 0x20, 0x63, 0x75, 0x74, 0x65, 0x3a, 0x3a, 0x61, 0x73, 0x5f, 0x70, 0x6f
        /* <DEDUP_REMOVED lines=27> */
        /*020e*/ 	.byte	0x30, 0x39, 0x36, 0x3e, 0x3e, 0x3e, 0x3e, 0x3e, 0x5d, 0x00
.L_0:


//--------------------- .nv.shared._ZN7cutlass13device_kernelINS_4gemm6kernel13GemmUniversalINS1_17GroupProblemShapeIN4cute5tupleIJiiiEEEEENS1_10collective13CollectiveMmaINS1_39MainloopSm90ArrayTmaGmmaWarpSpecializedILi4ENS6_IJNS5_1CILi1EEESD_SD_EEENS1_43KernelPtrArrayTmaWarpSpecializedCooperativeEEENS6_IJNSC_ILi128EEENSC_ILi256EEENSC_ILi64EEEEEENS_10bfloat16_tEPNS6_IJlSD_NSC_ILi0EEEEEESL_SO_NS5_8TiledMMAINS5_8MMA_AtomIJNS5_4SM904GMMA28MMA_64x256x16_F32BF16BF16_SSILNSS_5MajorE0ELSU_0ELNSS_7ScaleInE1ELSV_1EEEEEENS5_6LayoutINS6_IJNSC_ILi2EEESD_SD_EEENS6_IJSD_SM_SM_EEEEENS6_IJNS5_10UnderscoreES13_S13_EEEEENS5_13SM90_TMA_LOADENS5_14ComposedLayoutINS5_7SwizzleILi3ELi4ELi3EEENS5_18smem_ptr_flag_bitsILi16EEENSY_INS6_IJNSC_ILi8EEESJ_EEENS6_IJSJ_SD_EEEEEEEvNS5_8identityES16_S1G_vS1H_EENS_8epilogue10collective18CollectiveEpilogueINS1J_30Sm90PtrArrayTmaWarpSpecializedILi4ELi2ELi16ELb1ELb0ELi2EEEJSK_NS6_IJSH_NSC_ILi32EEEEEENS_6half_tEPNS6_IJSD_lSM_EEES1Q_S1S_NS1J_6fusion15FusionCallbacksIS1N_NS1T_17LinearCombinationIS1Q_fS1Q_fLNS_15FloatRoundStyleE2EEESK_S1P_JEEES16_NS17_IS19_S1B_NSY_INS6_IJSJ_S1C_EEENS6_IJSD_SJ_EEEEEEENS5_17SM75_U16x8_LDSM_TENS5_14SM90_TMA_STOREES22_NS5_17SM90_U16x8_STSM_TENS5_9Copy_AtomIJNS5_17SM90_U32x4_STSM_NES1Q_EEEvEEEvvEEEEvNT_6ParamsE --------------------------
	.section	.nv.shared._ZN7cutlass13device_kernelINS_4gemm6kernel13GemmUniversalINS1_17GroupProblemShapeIN4cute5tupleIJiiiEEEEENS1_10collective13CollectiveMmaINS1_39MainloopSm90ArrayTmaGmmaWarpSpecializedILi4ENS6_IJNS5_1CILi1EEESD_SD_EEENS1_43KernelPtrArrayTmaWarpSpecializedCooperativeEEENS6_IJNSC_ILi128EEENSC_ILi256EEENSC_ILi64EEEEEENS_10bfloat16_tEPNS6_IJlSD_NSC_ILi0EEEEEESL_SO_NS5_8TiledMMAINS5_8MMA_AtomIJNS5_4SM904GMMA28MMA_64x256x16_F32BF16BF16_SSILNSS_5MajorE0ELSU_0ELNSS_7ScaleInE1ELSV_1EEEEEENS5_6LayoutINS6_IJNSC_ILi2EEESD_SD_EEENS6_IJSD_SM_SM_EEEEENS6_IJNS5_10UnderscoreES13_S13_EEEEENS5_13SM90_TMA_LOADENS5_14ComposedLayoutINS5_7SwizzleILi3ELi4ELi3EEENS5_18smem_ptr_flag_bitsILi16EEENSY_INS6_IJNSC_ILi8EEESJ_EEENS6_IJSJ_SD_EEEEEEEvNS5_8identityES16_S1G_vS1H_EENS_8epilogue10collective18CollectiveEpilogueINS1J_30Sm90PtrArrayTmaWarpSpecializedILi4ELi2ELi16ELb1ELb0ELi2EEEJSK_NS6_IJSH_NSC_ILi32EEEEEENS_6half_tEPNS6_IJSD_lSM_EEES1Q_S1S_NS1J_6fusion15FusionCallbacksIS1N_NS1T_17LinearCombinationIS1Q_fS1Q_fLNS_15FloatRoundStyleE2EEESK_S1P_JEEES16_NS17_IS19_S1B_NSY_INS6_IJSJ_S1C_EEENS6_IJSD_SJ_EEEEEEENS5_17SM75_U16x8_LDSM_TENS5_14SM90_TMA_STOREES22_NS5_17SM90_U16x8_STSM_TENS5_9Copy_AtomIJNS5_17SM90_U32x4_STSM_NES1Q_EEEvEEEvvEEEEvNT_6ParamsE,"aw",@nobits
	.sectionflags	@""
	.align	16
	.zero		1024


//--------------------- .nv.shared.reserved.0     --------------------------
	.section	.nv.shared.reserved.0,"aw",@nobits
	.weak		__nv_reservedSMEM_offset_0_alias
	.size		__nv_reservedSMEM_offset_0_alias, 0, 0
	.other		__nv_reservedSMEM_offset_0_alias,@"STO_CUDA_RESERVED_SHARED STV_DEFAULT"
__nv_reservedSMEM_offset_0_alias:
	.zero		0


//--------------------- .nv.global                --------------------------
	.section	.nv.global,"aw",@nobits
.nv.global:
	.type		_ZN39_INTERNAL_6d30519d_4_k_cu_36fb5b7a_34554cute1_E,@object
	.size		_ZN39_INTERNAL_6d30519d_4_k_cu_36fb5b7a_34554cute1_E,(_ZN39_INTERNAL_6d30519d_4_k_cu_36fb5b7a_34554cuda3std3__45__cpo6cbeginE - _ZN39_INTERNAL_6d30519d_4_k_cu_36fb5b7a_34554cute1_E)
_ZN39_INTERNAL_6d30519d_4_k_cu_36fb5b7a_34554cute1_E:
	.zero		1
	.type		_ZN39_INTERNAL_6d30519d_4_k_cu_36fb5b7a_34554cuda3std3__45__cpo6cbeginE,@object
	.size		_ZN39_INTERNAL_6d30519d_4_k_cu_36fb5b7a_34554cuda3std3__45__cpo6cbeginE,(_ZN39_INTERNAL_6d30519d_4_k_cu_36fb5b7a_34554cuda3std3__48in_placeE - _ZN39_INTERNAL_6d30519d_4_k_cu_36fb5b7a_34554cuda3std3__45__cpo6cbeginE)
_ZN39_INTERNAL_6d30519d_4_k_cu_36fb5b7a_34554cuda3std3__45__cpo6cbeginE:
	.zero		1
	.type		_ZN39_INTERNAL_6d30519d_4_k_cu_36fb5b7a_34554cuda3std3__48in_placeE,@object
	.size		_ZN39_INTERNAL_6d30519d_4_k_cu_36fb5b7a_34554cuda3std3__48in_placeE,(_ZN39_INTERNAL_6d30519d_4_k_cu_36fb5b7a_34554cuda3std6ranges3__45__cpo9iter_moveE - _ZN39_INTERNAL_6d30519d_4_k_cu_36fb5b7a_34554cuda3std3__48in_placeE)
_ZN39_INTERNAL_6d30519d_4_k_cu_36fb5b7a_34554cuda3std3__48in_placeE:
	.zero		1
	.type		_ZN39_INTERNAL_6d30519d_4_k_cu_36fb5b7a_34554cuda3std6ranges3__45__cpo9iter_moveE,@object
	.size		_ZN39_INTERNAL_6d30519d_4_k_cu_36fb5b7a_34554cuda3std6ranges3__45__cpo9iter_moveE,(_ZN39_INTERNAL_6d30519d_4_k_cu_36fb5b7a_34554cuda3std3__45__cpo5beginE - _ZN39_INTERNAL_6d30519d_4_k_cu_36fb5b7a_34554cuda3std6ranges3__45__cpo9iter_moveE)
_ZN39_INTERNAL_6d30519d_4_k_cu_36fb5b7a_34554cuda3std6ranges3__45__cpo9iter_moveE:
	.zero		1
	.type		_ZN39_INTERNAL_6d30519d_4_k_cu_36fb5b7a_34554cuda3std3__45__cpo5beginE,@object
	.size		_ZN39_INTERNAL_6d30519d_4_k_cu_36fb5b7a_34554cuda3std3__45__cpo5beginE,(_ZN39_INTERNAL_6d30519d_4_k_cu_36fb5b7a_34554cuda3std3__441_GLOBAL__N__6d30519d_4_k_cu_36fb5b7a_34556ignoreE - _ZN39_INTERNAL_6d30519d_4_k_cu_36fb5b7a_34554cuda3std3__45__cpo5beginE)
_ZN39_INTERNAL_6d30519d_4_k_cu_36fb5b7a_34554cuda3std3__45__cpo5beginE:
	.zero		1
	.type		_ZN39_INTERNAL_6d30519d_4_k_cu_36fb5b7a_34554cuda3std3__441_GLOBAL__N__6d30519d_4_k_cu_36fb5b7a_34556ignoreE,@object
	.size		_ZN39_INTERNAL_6d30519d_4_k_cu_36fb5b7a_34554cuda3std3__441_GLOBAL__N__6d30519d_4_k_cu_36fb5b7a_34556ignoreE,(_ZN39_INTERNAL_6d30519d_4_k_cu_36fb5b7a_34554cute7productE - _ZN39_INTERNAL_6d30519d_4_k_cu_36fb5b7a_34554cuda3std3__441_GLOBAL__N__6d30519d_4_k_cu_36fb5b7a_34556ignoreE)
_ZN39_INTERNAL_6d30519d_4_k_cu_36fb5b7a_34554cuda3std3__441_GLOBAL__N__6d30519d_4_k_cu_36fb5b7a_34556ignoreE:
	.zero		1
	.type		_ZN39_INTERNAL_6d30519d_4_k_cu_36fb5b7a_34554cute7productE,@object
	.size		_ZN39_INTERNAL_6d30519d_4_k_cu_36fb5b7a_34554cute7productE,(_ZN39_INTERNAL_6d30519d_4_k_cu_36fb5b7a_34554cuda3std3__45__cpo3endE - _ZN39_INTERNAL_6d30519d_4_k_cu_36fb5b7a_34554cute7productE)
_ZN39_INTERNAL_6d30519d_4_k_cu_36fb5b7a_34554cute7productE:
	.zero		1
	.type		_ZN39_INTERNAL_6d30519d_4_k_cu_36fb5b7a_34554cuda3std3__45__cpo3endE,@object
	.size		_ZN39_INTERNAL_6d30519d_4_k_cu_36fb5b7a_34554cuda3std3__45__cpo3endE,(_ZN39_INTERNAL_6d30519d_4_k_cu_36fb5b7a_34554cuda3std3__419piecewise_constructE - _ZN39_INTERNAL_6d30519d_4_k_cu_36fb5b7a_34554cuda3std3__45__cpo3endE)
_ZN39_INTERNAL_6d30519d_4_k_cu_36fb5b7a_34554cuda3std3__45__cpo3endE:
	.zero		1
	.type		_ZN39_INTERNAL_6d30519d_4_k_cu_36fb5b7a_34554cuda3std3__419piecewise_constructE,@object
	.size		_ZN39_INTERNAL_6d30519d_4_k_cu_36fb5b7a_34554cuda3std3__419piecewise_constructE,(_ZN39_INTERNAL_6d30519d_4_k_cu_36fb5b7a_34554cuda3std3__45__cpo4cendE - _ZN39_INTERNAL_6d30519d_4_k_cu_36fb5b7a_34554cuda3std3__419piecewise_constructE)
_ZN39_INTERNAL_6d30519d_4_k_cu_36fb5b7a_34554cuda3std3__419piecewise_constructE:
	.zero		1
	.type		_ZN39_INTERNAL_6d30519d_4_k_cu_36fb5b7a_34554cuda3std3__45__cpo4cendE,@object
	.size		_ZN39_INTERNAL_6d30519d_4_k_cu_36fb5b7a_34554cuda3std3__45__cpo4cendE,(_ZN39_INTERNAL_6d30519d_4_k_cu_36fb5b7a_34554cuda3std6ranges3__45__cpo4swapE - _ZN39_INTERNAL_6d30519d_4_k_cu_36fb5b7a_34554cuda3std3__45__cpo4cendE)
_ZN39_INTERNAL_6d30519d_4_k_cu_36fb5b7a_34554cuda3std3__45__cpo4cendE:
	.zero		1
	.type		_ZN39_INTERNAL_6d30519d_4_k_cu_36fb5b7a_34554cuda3std6ranges3__45__cpo4swapE,@object
	.size		_ZN39_INTERNAL_6d30519d_4_k_cu_36fb5b7a_34554cuda3std6ranges3__45__cpo4swapE,(.L_8 - _ZN39_INTERNAL_6d30519d_4_k_cu_36fb5b7a_34554cuda3std6ranges3__45__cpo4swapE)
_ZN39_INTERNAL_6d30519d_4_k_cu_36fb5b7a_34554cuda3std6ranges3__45__cpo4swapE:
	.zero		1
.L_8:


//--------------------- .nv.constant0._ZN7cutlass13device_kernelINS_4gemm6kernel13GemmUniversalINS1_17GroupProblemShapeIN4cute5tupleIJiiiEEEEENS1_10collective13CollectiveMmaINS1_39MainloopSm90ArrayTmaGmmaWarpSpecializedILi4ENS6_IJNS5_1CILi1EEESD_SD_EEENS1_43KernelPtrArrayTmaWarpSpecializedCooperativeEEENS6_IJNSC_ILi128EEENSC_ILi256EEENSC_ILi64EEEEEENS_10bfloat16_tEPNS6_IJlSD_NSC_ILi0EEEEEESL_SO_NS5_8TiledMMAINS5_8MMA_AtomIJNS5_4SM904GMMA28MMA_64x256x16_F32BF16BF16_SSILNSS_5MajorE0ELSU_0ELNSS_7ScaleInE1ELSV_1EEEEEENS5_6LayoutINS6_IJNSC_ILi2EEESD_SD_EEENS6_IJSD_SM_SM_EEEEENS6_IJNS5_10UnderscoreES13_S13_EEEEENS5_13SM90_TMA_LOADENS5_14ComposedLayoutINS5_7SwizzleILi3ELi4ELi3EEENS5_18smem_ptr_flag_bitsILi16EEENSY_INS6_IJNSC_ILi8EEESJ_EEENS6_IJSJ_SD_EEEEEEEvNS5_8identityES16_S1G_vS1H_EENS_8epilogue10collective18CollectiveEpilogueINS1J_30Sm90PtrArrayTmaWarpSpecializedILi4ELi2ELi16ELb1ELb0ELi2EEEJSK_NS6_IJSH_NSC_ILi32EEEEEENS_6half_tEPNS6_IJSD_lSM_EEES1Q_S1S_NS1J_6fusion15FusionCallbacksIS1N_NS1T_17LinearCombinationIS1Q_fS1Q_fLNS_15FloatRoundStyleE2EEESK_S1P_JEEES16_NS17_IS19_S1B_NSY_INS6_IJSJ_S1C_EEENS6_IJSD_SJ_EEEEEEENS5_17SM75_U16x8_LDSM_TENS5_14SM90_TMA_STOREES22_NS5_17SM90_U16x8_STSM_TENS5_9Copy_AtomIJNS5_17SM90_U32x4_STSM_NES1Q_EEEvEEEvvEEEEvNT_6ParamsE --------------------------
	.section	.nv.constant0._ZN7cutlass13device_kernelINS_4gemm6kernel13GemmUniversalINS1_17GroupProblemShapeIN4cute5tupleIJiiiEEEEENS1_10collective13CollectiveMmaINS1_39MainloopSm90ArrayTmaGmmaWarpSpecializedILi4ENS6_IJNS5_1CILi1EEESD_SD_EEENS1_43KernelPtrArrayTmaWarpSpecializedCooperativeEEENS6_IJNSC_ILi128EEENSC_ILi256EEENSC_ILi64EEEEEENS_10bfloat16_tEPNS6_IJlSD_NSC_ILi0EEEEEESL_SO_NS5_8TiledMMAINS5_8MMA_AtomIJNS5_4SM904GMMA28MMA_64x256x16_F32BF16BF16_SSILNSS_5MajorE0ELSU_0ELNSS_7ScaleInE1ELSV_1EEEEEENS5_6LayoutINS6_IJNSC_ILi2EEESD_SD_EEENS6_IJSD_SM_SM_EEEEENS6_IJNS5_10UnderscoreES13_S13_EEEEENS5_13SM90_TMA_LOADENS5_14ComposedLayoutINS5_7SwizzleILi3ELi4ELi3EEENS5_18smem_ptr_flag_bitsILi16EEENSY_INS6_IJNSC_ILi8EEESJ_EEENS6_IJSJ_SD_EEEEEEEvNS5_8identityES16_S1G_vS1H_EENS_8epilogue10collective18CollectiveEpilogueINS1J_30Sm90PtrArrayTmaWarpSpecializedILi4ELi2ELi16ELb1ELb0ELi2EEEJSK_NS6_IJSH_NSC_ILi32EEEEEENS_6half_tEPNS6_IJSD_lSM_EEES1Q_S1S_NS1J_6fusion15FusionCallbacksIS1N_NS1T_17LinearCombinationIS1Q_fS1Q_fLNS_15FloatRoundStyleE2EEESK_S1P_JEEES16_NS17_IS19_S1B_NSY_INS6_IJSJ_S1C_EEENS6_IJSD_SJ_EEEEEEENS5_17SM75_U16x8_LDSM_TENS5_14SM90_TMA_STOREES22_NS5_17SM90_U16x8_STSM_TENS5_9Copy_AtomIJNS5_17SM90_U32x4_STSM_NES1Q_EEEvEEEvvEEEEvNT_6ParamsE,"a",@progbits
	.sectionflags	@""
	.align	4
.nv.constant0._ZN7cutlass13device_kernelINS_4gemm6kernel13GemmUniversalINS1_17GroupProblemShapeIN4cute5tupleIJiiiEEEEENS1_10collective13CollectiveMmaINS1_39MainloopSm90ArrayTmaGmmaWarpSpecializedILi4ENS6_IJNS5_1CILi1EEESD_SD_EEENS1_43KernelPtrArrayTmaWarpSpecializedCooperativeEEENS6_IJNSC_ILi128EEENSC_ILi256EEENSC_ILi64EEEEEENS_10bfloat16_tEPNS6_IJlSD_NSC_ILi0EEEEEESL_SO_NS5_8TiledMMAINS5_8MMA_AtomIJNS5_4SM904GMMA28MMA_64x256x16_F32BF16BF16_SSILNSS_5MajorE0ELSU_0ELNSS_7ScaleInE1ELSV_1EEEEEENS5_6LayoutINS6_IJNSC_ILi2EEESD_SD_EEENS6_IJSD_SM_SM_EEEEENS6_IJNS5_10UnderscoreES13_S13_EEEEENS5_13SM90_TMA_LOADENS5_14ComposedLayoutINS5_7SwizzleILi3ELi4ELi3EEENS5_18smem_ptr_flag_bitsILi16EEENSY_INS6_IJNSC_ILi8EEESJ_EEENS6_IJSJ_SD_EEEEEEEvNS5_8identityES16_S1G_vS1H_EENS_8epilogue10collective18CollectiveEpilogueINS1J_30Sm90PtrArrayTmaWarpSpecializedILi4ELi2ELi16ELb1ELb0ELi2EEEJSK_NS6_IJSH_NSC_ILi32EEEEEENS_6half_tEPNS6_IJSD_lSM_EEES1Q_S1S_NS1J_6fusion15FusionCallbacksIS1N_NS1T_17LinearCombinationIS1Q_fS1Q_fLNS_15FloatRoundStyleE2EEESK_S1P_JEEES16_NS17_IS19_S1B_NSY_INS6_IJSJ_S1C_EEENS6_IJSD_SJ_EEEEEEENS5_17SM75_U16x8_LDSM_TENS5_14SM90_TMA_STOREES22_NS5_17SM90_U16x8_STSM_TENS5_9Copy_AtomIJNS5_17SM90_U32x4_STSM_NES1Q_EEEvEEEvvEEEEvNT_6ParamsE:
	.zero		2432


//--------------------- SYMBOLS --------------------------

	.type		.nv.reservedSmem.offset0,@object
	.size		.nv.reservedSmem.offset0,0x4
	.type		__assertfail,@function
